def matmul_kernel(
    a_ptr,
    b_ptr,
    c_ptr,
    M,
    N,
    K,
    stride_am,
    stride_ak,
    stride_bk,
    stride_bn,
    stride_cm,
    stride_cn,
    BLOCK_M: tl.constexpr,
    BLOCK_N: tl.constexpr,
    BLOCK_K: tl.constexpr,
    GROUP_M: tl.constexpr,
):
    pid = tl.program_id(axis=0)
    num_pid_m = tl.cdiv(M, BLOCK_M)
    num_pid_n = tl.cdiv(N, BLOCK_N)
    num_pid_in_group = GROUP_M * num_pid_n
    group_id = pid // num_pid_in_group
    first_pid_m = group_id * GROUP_M
    group_size_m = min(num_pid_m - first_pid_m, GROUP_M)
    pid_m = first_pid_m + ((pid % num_pid_in_group) % group_size_m)
    pid_n = (pid % num_pid_in_group) // group_size_m

    offs_am = (pid_m * BLOCK_M + tl.arange(0, BLOCK_M)) % M
    offs_bn = (pid_n * BLOCK_N + tl.arange(0, BLOCK_N)) % N
    offs_k = tl.arange(0, BLOCK_K)
    a_ptrs = a_ptr + offs_am[:, None] * stride_am + offs_k[None, :] * stride_ak
    b_ptrs = b_ptr + offs_k[:, None] * stride_bk + offs_bn[None, :] * stride_bn

    acc = tl.zeros((BLOCK_M, BLOCK_N), dtype=tl.float32)
    for kk in range(0, tl.cdiv(K, BLOCK_K)):
        a = tl.load(a_ptrs, mask=offs_k[None, :] < K - kk * BLOCK_K, other=0.0)
        b = tl.load(b_ptrs, mask=offs_k[:, None] < K - kk * BLOCK_K, other=0.0)
        acc = tl.dot(a, b, acc)
        a_ptrs += BLOCK_K * stride_ak
        b_ptrs += BLOCK_K * stride_bk

    c = acc.to(c_ptr.dtype.element_ty)
    offs_cm = pid_m * BLOCK_M + tl.arange(0, BLOCK_M)
    offs_cn = pid_n * BLOCK_N + tl.arange(0, BLOCK_N)
    c_ptrs = c_ptr + offs_cm[:, None] * stride_cm + offs_cn[None, :] * stride_cn
    mask = (offs_cm[:, None] < M) & (offs_cn[None, :] < N)
    tl.store(c_ptrs, c, mask=mask)

# config = {"BLOCK_K": 64, "BLOCK_M": 64, "BLOCK_N": 256, "GROUP_M": 1, "arch": "sm_90", "dtype": "fp8e5m2", "num_ctas": 1, "num_stages": 3, "num_warps": 4}
# arch = sm_90


// ===== COMPILED SASS (sm_90a) =====

	.target	sm_90a

	.elftype	@"ET_EXEC"


//--------------------- .note.nv.tkinfo           --------------------------
	.section	.note.nv.tkinfo,"",@"SHT_NOTE"
	.sectionflags	@"SHF_NOTE_NV_TKINFO"
	.tkinfo
        /*0018*/ 	.word	0x00000002
        /*0030*/ 	.string	""
        /*0030*/ 	.string	"ptxas"
        /*0030*/ 	.string	"Cuda compilation tools, release 13.0, V13.0.88"
        /*0030*/ 	.string	"Build cuda_13.0.r13.0/compiler.36424714_0"
        /*0030*/ 	.string	"-v  -suppress-debug-info  -lineinfo  -arch sm_90a "



//--------------------- .note.nv.cuinfo           --------------------------
	.section	.note.nv.cuinfo,"",@"SHT_NOTE"
	.sectionflags	@"SHF_NOTE_NV_CUINFO"
        /*0018*/ 	.short	0x0002
        /*001a*/ 	.short	0x005a
        /*001c*/ 	.short	0x0082
	.zero		2


//--------------------- .nv.info                  --------------------------
	.section	.nv.info,"",@"SHT_CUDA_INFO"
	.align	4


	//----- nvinfo : EIATTR_REGCOUNT
	.align		4
        /*0000*/ 	.byte	0x04, 0x2f
        /*0002*/ 	.short	(.L_1 - .L_0)
	.align		4
.L_0:
        /*0004*/ 	.word	index@(matmul_kernel)
        /*0008*/ 	.word	0x000000ff


	//----- nvinfo : EIATTR_FRAME_SIZE
	.align		4
.L_1:
        /*000c*/ 	.byte	0x04, 0x11
        /*000e*/ 	.short	(.L_3 - .L_2)
	.align		4
.L_2:
        /*0010*/ 	.word	index@(matmul_kernel)
        /*0014*/ 	.word	0x00000590


	//----- nvinfo : EIATTR_MIN_STACK_SIZE
	.align		4
.L_3:
        /*0018*/ 	.byte	0x04, 0x12
        /*001a*/ 	.short	(.L_5 - .L_4)
	.align		4
.L_4:
        /*001c*/ 	.word	index@(matmul_kernel)
        /*0020*/ 	.word	0x00000590
.L_5:


//--------------------- .nv.compat                --------------------------
	.section	.nv.compat,"",@"SHT_CUDA_COMPAT_INFO"
	.align	4
        /*0000*/ 	.byte	0x02, 0x09, 0x01, 0x00, 0x02, 0x02, 0x04, 0x00, 0x02, 0x05, 0x05, 0x00, 0x03, 0x07, 0x01, 0x01
        /*0010*/ 	.byte	0x02, 0x03, 0x00, 0x00, 0x02, 0x06, 0x01, 0x00, 0x04, 0x0b, 0x08, 0x00, 0x00, 0x00, 0x00, 0x00
        /*0020*/ 	.byte	0x00, 0x00, 0x00, 0x00


//--------------------- .nv.info.matmul_kernel    --------------------------
	.section	.nv.info.matmul_kernel,"",@"SHT_CUDA_INFO"
	.sectionflags	@""
	.align	4


	//----- nvinfo : EIATTR_CUDA_API_VERSION
	.align		4
        /*0000*/ 	.byte	0x04, 0x37
        /*0002*/ 	.short	(.L_7 - .L_6)
.L_6:
        /*0004*/ 	.word	0x00000082


	//----- nvinfo : EIATTR_KPARAM_INFO
	.align		4
.L_7:
        /*0008*/ 	.byte	0x04, 0x17
        /*000a*/ 	.short	(.L_9 - .L_8)
.L_8:
        /*000c*/ 	.word	0x00000000
        /*0010*/ 	.short	0x000d
        /*0012*/ 	.short	0x0048
        /*0014*/ 	.byte	0x00, 0xf4, 0x21, 0x00


	//----- nvinfo : EIATTR_KPARAM_INFO
	.align		4
.L_9:
        /*0018*/ 	.byte	0x04, 0x17
        /*001a*/ 	.short	(.L_11 - .L_10)
.L_10:
        /*001c*/ 	.word	0x00000000
        /*0020*/ 	.short	0x000c
        /*0022*/ 	.short	0x0040
        /*0024*/ 	.byte	0x00, 0xf4, 0x21, 0x00


	//----- nvinfo : EIATTR_KPARAM_INFO
	.align		4
.L_11:
        /*0028*/ 	.byte	0x04, 0x17
        /*002a*/ 	.short	(.L_13 - .L_12)
.L_12:
        /*002c*/ 	.word	0x00000000
        /*0030*/ 	.short	0x000b
        /*0032*/ 	.short	0x0038
        /*0034*/ 	.byte	0x00, 0xf0, 0x11, 0x00


	//----- nvinfo : EIATTR_KPARAM_INFO
	.align		4
.L_13:
        /*0038*/ 	.byte	0x04, 0x17
        /*003a*/ 	.short	(.L_15 - .L_14)
.L_14:
        /*003c*/ 	.word	0x00000000
        /*0040*/ 	.short	0x000a
        /*0042*/ 	.short	0x0034
        /*0044*/ 	.byte	0x00, 0xf0, 0x11, 0x00


	//----- nvinfo : EIATTR_KPARAM_INFO
	.align		4
.L_15:
        /*0048*/ 	.byte	0x04, 0x17
        /*004a*/ 	.short	(.L_17 - .L_16)
.L_16:
        /*004c*/ 	.word	0x00000000
        /*0050*/ 	.short	0x0009
        /*0052*/ 	.short	0x0030
        /*0054*/ 	.byte	0x00, 0xf0, 0x11, 0x00


	//----- nvinfo : EIATTR_KPARAM_INFO
	.align		4
.L_17:
        /*0058*/ 	.byte	0x04, 0x17
        /*005a*/ 	.short	(.L_19 - .L_18)
.L_18:
        /*005c*/ 	.word	0x00000000
        /*0060*/ 	.short	0x0008
        /*0062*/ 	.short	0x002c
        /*0064*/ 	.byte	0x00, 0xf0, 0x11, 0x00


	//----- nvinfo : EIATTR_KPARAM_INFO
	.align		4
.L_19:
        /*0068*/ 	.byte	0x04, 0x17
        /*006a*/ 	.short	(.L_21 - .L_20)
.L_20:
        /*006c*/ 	.word	0x00000000
        /*0070*/ 	.short	0x0007
        /*0072*/ 	.short	0x0028
        /*0074*/ 	.byte	0x00, 0xf0, 0x11, 0x00


	//----- nvinfo : EIATTR_KPARAM_INFO
	.align		4
.L_21:
        /*0078*/ 	.byte	0x04, 0x17
        /*007a*/ 	.short	(.L_23 - .L_22)
.L_22:
        /*007c*/ 	.word	0x00000000
        /*0080*/ 	.short	0x0006
        /*0082*/ 	.short	0x0024
        /*0084*/ 	.byte	0x00, 0xf0, 0x11, 0x00


	//----- nvinfo : EIATTR_KPARAM_INFO
	.align		4
.L_23:
        /*0088*/ 	.byte	0x04, 0x17
        /*008a*/ 	.short	(.L_25 - .L_24)
.L_24:
        /*008c*/ 	.word	0x00000000
        /*0090*/ 	.short	0x0005
        /*0092*/ 	.short	0x0020
        /*0094*/ 	.byte	0x00, 0xf0, 0x11, 0x00


	//----- nvinfo : EIATTR_KPARAM_INFO
	.align		4
.L_25:
        /*0098*/ 	.byte	0x04, 0x17
        /*009a*/ 	.short	(.L_27 - .L_26)
.L_26:
        /*009c*/ 	.word	0x00000000
        /*00a0*/ 	.short	0x0004
        /*00a2*/ 	.short	0x001c
        /*00a4*/ 	.byte	0x00, 0xf0, 0x11, 0x00


	//----- nvinfo : EIATTR_KPARAM_INFO
	.align		4
.L_27:
        /*00a8*/ 	.byte	0x04, 0x17
        /*00aa*/ 	.short	(.L_29 - .L_28)
.L_28:
        /*00ac*/ 	.word	0x00000000
        /*00b0*/ 	.short	0x0003
        /*00b2*/ 	.short	0x0018
        /*00b4*/ 	.byte	0x00, 0xf0, 0x11, 0x00


	//----- nvinfo : EIATTR_KPARAM_INFO
	.align		4
.L_29:
        /*00b8*/ 	.byte	0x04, 0x17
        /*00ba*/ 	.short	(.L_31 - .L_30)
.L_30:
        /*00bc*/ 	.word	0x00000000
        /*00c0*/ 	.short	0x0002
        /*00c2*/ 	.short	0x0010
        /*00c4*/ 	.byte	0x00, 0xf4, 0x21, 0x00


	//----- nvinfo : EIATTR_KPARAM_INFO
	.align		4
.L_31:
        /*00c8*/ 	.byte	0x04, 0x17
        /*00ca*/ 	.short	(.L_33 - .L_32)
.L_32:
        /*00cc*/ 	.word	0x00000000
        /*00d0*/ 	.short	0x0001
        /*00d2*/ 	.short	0x0008
        /*00d4*/ 	.byte	0x00, 0xf4, 0x21, 0x00


	//----- nvinfo : EIATTR_KPARAM_INFO
	.align		4
.L_33:
        /*00d8*/ 	.byte	0x04, 0x17
        /*00da*/ 	.short	(.L_35 - .L_34)
.L_34:
        /*00dc*/ 	.word	0x00000000
        /*00e0*/ 	.short	0x0000
        /*00e2*/ 	.short	0x0000
        /*00e4*/ 	.byte	0x00, 0xf4, 0x21, 0x00


	//----- nvinfo : EIATTR_SPARSE_MMA_MASK
	.align		4
.L_35:
        /*00e8*/ 	.byte	0x03, 0x50
        /*00ea*/ 	.short	0x0000


	//----- nvinfo : EIATTR_MAXREG_COUNT
	.align		4
        /*00ec*/ 	.byte	0x03, 0x1b
        /*00ee*/ 	.short	0x00ff


	//----- nvinfo : EIATTR_NUM_BARRIERS
	.align		4
        /*00f0*/ 	.byte	0x02, 0x4c
        /*00f2*/ 	.byte	0x01
	.zero		1


	//----- nvinfo : EIATTR_ANNOTATIONS
	.align		4
        /*00f4*/ 	.byte	0x04, 0x55
        /*00f6*/ 	.short	(.L_37 - .L_36)


	//   ....[0]....
.L_36:
        /*00f8*/ 	.word	0x00000001
        /*00fc*/ 	.byte	0xd0, 0x05, 0x00, 0x00, 0x01, 0x00, 0x00, 0x00, 0x00, 0x06, 0x00, 0x00, 0x01, 0x00, 0x00, 0x00
        /* <DEDUP_REMOVED lines=569> */
        /*249c*/ 	.byte	0x10, 0x7a, 0x01, 0x00


	//----- nvinfo : EIATTR_MERCURY_ISA_VERSION
	.align		4
.L_37:
        /*24a0*/ 	.byte	0x03, 0x5f
        /*24a2*/ 	.short	0x0101


	//----- nvinfo : EIATTR_EXIT_INSTR_OFFSETS
	.align		4
        /*24a4*/ 	.byte	0x04, 0x1c
        /*24a6*/ 	.short	(.L_39 - .L_38)


	//   ....[0]....
.L_38:
        /*24a8*/ 	.word	0x00017db0


	//   ....[1]....
        /*24ac*/ 	.word	0x00017dd0


	//----- nvinfo : EIATTR_REQNTID
	.align		4
.L_39:
        /*24b0*/ 	.byte	0x04, 0x10
        /*24b2*/ 	.short	(.L_41 - .L_40)
.L_40:
        /*24b4*/ 	.word	0x00000080
        /*24b8*/ 	.word	0x00000001
        /*24bc*/ 	.word	0x00000001


	//----- nvinfo : EIATTR_CBANK_PARAM_SIZE
	.align		4
.L_41:
        /*24c0*/ 	.byte	0x03, 0x19
        /*24c2*/ 	.short	0x0050


	//----- nvinfo : EIATTR_PARAM_CBANK
	.align		4
        /*24c4*/ 	.byte	0x04, 0x0a
        /*24c6*/ 	.short	(.L_43 - .L_42)
	.align		4
.L_42:
        /*24c8*/ 	.word	index@(.nv.constant0.matmul_kernel)
        /*24cc*/ 	.short	0x0210
        /*24ce*/ 	.short	0x0050


	//----- nvinfo : EIATTR_SW_WAR
	.align		4
.L_43:
        /*24d0*/ 	.byte	0x04, 0x36
        /*24d2*/ 	.short	(.L_45 - .L_44)
.L_44:
        /*24d4*/ 	.word	0x00000008
.L_45:


//--------------------- .nv.callgraph             --------------------------
	.section	.nv.callgraph,"",@"SHT_CUDA_CALLGRAPH"
	.align	4
	.sectionentsize	8
	.align		4
        /*0000*/ 	.word	0x00000000
	.align		4
        /*0004*/ 	.word	0xffffffff
	.align		4
        /*0008*/ 	.word	0x00000000
	.align		4
        /*000c*/ 	.word	0xfffffffe
	.align		4
        /*0010*/ 	.word	0x00000000
	.align		4
        /*0014*/ 	.word	0xfffffffd
	.align		4
        /*0018*/ 	.word	0x00000000
	.align		4
        /*001c*/ 	.word	0xfffffffc


//--------------------- .text.matmul_kernel       --------------------------
	.section	.text.matmul_kernel,"ax",@progbits
	.align	128
        .global         matmul_kernel
        .type           matmul_kernel,@function
        .size           matmul_kernel,(.L_x_4 - matmul_kernel)
        .other          matmul_kernel,@"STO_CUDA_ENTRY STV_DEFAULT"
matmul_kernel:
.text.matmul_kernel:
[----:B------:R-:W0:Y:S08]  /*0000*/  LDC R1, c[0x0][0x28] ;  /* 0x00000a00ff017b82 */ /* 0x000e300000000800 */
[----:B------:R-:W1:Y:S01]  /*0010*/  LDC.64 R86, c[0x0][0x228] ;  /* 0x00008a00ff567b82 */ /* 0x000e620000000a00 */
[----:B------:R-:W2:Y:S01]  /*0020*/  S2R R5, SR_CTAID.X ;  /* 0x0000000000057919 */ /* 0x000ea20000002500 */
[----:B0-----:R-:W-:Y:S01]  /*0030*/  VIADD R1, R1, 0xfffffa70 ;  /* 0xfffffa7001017836 */ /* 0x001fe20000000000 */
[----:B------:R-:W-:Y:S01]  /*0040*/  UMOV UR12, 0x400 ;  /* 0x00000400000c7882 */ /* 0x000fe20000000000 */
[----:B------:R-:W-:Y:S01]  /*0050*/  ULDC.64 UR14, c[0x0][0x208] ;  /* 0x00008200000e7ab9 */ /* 0x000fe20000000a00 */
[----:B------:R-:W0:Y:S01]  /*0060*/  S2R R185, SR_TID.X ;  /* 0x0000000000b97919 */ /* 0x000e220000002100 */
[----:B------:R-:W-:-:S02]  /*0070*/  ULDC UR16, c[0x0][0x230] ;  /* 0x00008c0000107ab9 */ /* 0x000fc40000000800 */
[----:B------:R-:W3:Y:S08]  /*0080*/  LDC R132, c[0x0][0x230] ;  /* 0x00008c00ff847b82 */ /* 0x000ef00000000800 */
[----:B------:R-:W4:Y:S01]  /*0090*/  S2UR UR4, SR_CgaCtaId ;  /* 0x00000000000479c3 */ /* 0x000f220000008800 */
[----:B-1----:R-:W-:-:S05]  /*00a0*/  VIADD R0, R87, 0xff ;  /* 0x000000ff57007836 */ /* 0x002fca0000000000 */
[----:B------:R-:W-:Y:S01]  /*00b0*/  SHF.R.S32.HI R3, RZ, 0x1f, R0 ;  /* 0x0000001fff037819 */ /* 0x000fe20000011400 */
[----:B---3--:R-:W-:-:S03]  /*00c0*/  VIADD R132, R132, 0x3f ;  /* 0x0000003f84847836 */ /* 0x008fc60000000000 */
[----:B------:R-:W-:Y:S02]  /*00d0*/  LEA.HI R3, R3, R0, RZ, 0x8 ;  /* 0x0000000003037211 */ /* 0x000fe400078f40ff */
[----:B--2---:R-:W-:Y:S02]  /*00e0*/  IABS R8, R5 ;  /* 0x0000000500087213 */ /* 0x004fe40000000000 */
[----:B------:R-:W-:Y:S01]  /*00f0*/  SHF.R.S32.HI R4, RZ, 0x8, R3 ;  /* 0x00000008ff047819 */ /* 0x000fe20000011403 */
[----:B----4-:R-:W-:-:S03]  /*0100*/  ULEA UR12, UR4, UR12, 0x18 ;  /* 0x0000000c040c7291 */ /* 0x010fc6000f8ec03f */
[-C--:B------:R-:W-:Y:S02]  /*0110*/  IABS R7, R4.reuse ;  /* 0x0000000400077213 */ /* 0x080fe40000000000 */
[----:B------:R-:W-:Y:S02]  /*0120*/  IABS R10, R4 ;  /* 0x00000004000a7213 */ /* 0x000fe40000000000 */
[----:B------:R-:W1:Y:S08]  /*0130*/  I2F.RP R0, R7 ;  /* 0x0000000700007306 */ /* 0x000e700000209400 */
[----:B-1----:R-:W1:Y:S02]  /*0140*/  MUFU.RCP R0, R0 ;  /* 0x0000000000007308 */ /* 0x002e640000001000 */
[----:B-1----:R-:W-:-:S02]  /*0150*/  VIADD R2, R0, 0xffffffe ;  /* 0x0ffffffe00027836 */ /* 0x002fc40000000000 */
[----:B------:R-:W-:-:S04]  /*0160*/  IMAD.MOV R0, RZ, RZ, -R10 ;  /* 0x000000ffff007224 */ /* 0x000fc800078e0a0a */
[----:B------:R1:W2:Y:S02]  /*0170*/  F2I.FTZ.U32.TRUNC.NTZ R3, R2 ;  /* 0x0000000200037305 */ /* 0x0002a4000021f000 */
[----:B-1----:R-:W-:Y:S02]  /*0180*/  IMAD.MOV.U32 R2, RZ, RZ, RZ ;  /* 0x000000ffff027224 */ /* 0x002fe400078e00ff */
[----:B--2---:R-:W-:-:S04]  /*0190*/  IMAD.MOV R6, RZ, RZ, -R3 ;  /* 0x000000ffff067224 */ /* 0x004fc800078e0a03 */
[----:B------:R-:W-:Y:S02]  /*01a0*/  IMAD R9, R6, R7, RZ ;  /* 0x0000000706097224 */ /* 0x000fe400078e02ff */
[----:B------:R-:W-:Y:S02]  /*01b0*/  IMAD.MOV.U32 R6, RZ, RZ, R8 ;  /* 0x000000ffff067224 */ /* 0x000fe400078e0008 */
[----:B------:R-:W-:-:S06]  /*01c0*/  IMAD.HI.U32 R3, R3, R9, R2 ;  /* 0x0000000903037227 */ /* 0x000fcc00078e0002 */
[----:B------:R-:W-:-:S04]  /*01d0*/  IMAD.HI.U32 R3, R3, R6, RZ ;  /* 0x0000000603037227 */ /* 0x000fc800078e00ff */
[----:B------:R-:W-:-:S05]  /*01e0*/  IMAD R0, R3, R0, R6 ;  /* 0x0000000003007224 */ /* 0x000fca00078e0206 */
[----:B------:R-:W-:-:S13]  /*01f0*/  ISETP.GT.U32.AND P1, PT, R7, R0, PT ;  /* 0x000000000700720c */ /* 0x000fda0003f24070 */
[----:B------:R-:W-:Y:S02]  /*0200*/  @!P1 IMAD.IADD R0, R0, 0x1, -R7 ;  /* 0x0000000100009824 */ /* 0x000fe400078e0a07 */
[----:B------:R-:W-:Y:S01]  /*0210*/  @!P1 VIADD R3, R3, 0x1 ;  /* 0x0000000103039836 */ /* 0x000fe20000000000 */
[----:B------:R-:W-:Y:S02]  /*0220*/  ISETP.NE.AND P1, PT, R4, RZ, PT ;  /* 0x000000ff0400720c */ /* 0x000fe40003f25270 */
[----:B------:R-:W-:Y:S02]  /*0230*/  ISETP.GE.U32.AND P0, PT, R0, R7, PT ;  /* 0x000000070000720c */ /* 0x000fe40003f06070 */
[----:B------:R-:W-:-:S04]  /*0240*/  LOP3.LUT R0, R5, R4, RZ, 0x3c, !PT ;  /* 0x0000000405007212 */ /* 0x000fc800078e3cff */
[----:B------:R-:W-:Y:S01]  /*0250*/  ISETP.GE.AND P2, PT, R0, RZ, PT ;  /* 0x000000ff0000720c */ /* 0x000fe20003f46270 */
[----:B------:R-:W-:-:S06]  /*0260*/  VIADD R0, R86, 0x3f ;  /* 0x0000003f56007836 */ /* 0x000fcc0000000000 */
[----:B------:R-:W-:-:S04]  /*0270*/  @P0 VIADD R3, R3, 0x1 ;  /* 0x0000000103030836 */ /* 0x000fc80000000000 */
[----:B------:R-:W-:Y:S01]  /*0280*/  IMAD.MOV.U32 R8, RZ, RZ, R3 ;  /* 0x000000ffff087224 */ /* 0x000fe200078e0003 */
[----:B------:R-:W-:-:S03]  /*0290*/  SHF.R.S32.HI R3, RZ, 0x1f, R0 ;  /* 0x0000001fff037819 */ /* 0x000fc60000011400 */
[----:B------:R-:W-:Y:S01]  /*02a0*/  @!P2 IMAD.MOV R8, RZ, RZ, -R8 ;  /* 0x000000ffff08a224 */ /* 0x000fe200078e0a08 */
[----:B------:R-:W-:Y:S02]  /*02b0*/  LEA.HI R3, R3, R0, RZ, 0x6 ;  /* 0x0000000003037211 */ /* 0x000fe400078f30ff */
[----:B------:R-:W-:-:S04]  /*02c0*/  @!P1 LOP3.LUT R8, RZ, R4, RZ, 0x33, !PT ;  /* 0x00000004ff089212 */ /* 0x000fc800078e33ff */
[----:B------:R-:W-:Y:S01]  /*02d0*/  LEA.HI.SX32 R3, R3, -R8, 0x1a ;  /* 0x8000000803037211 */ /* 0x000fe200078fd2ff */
[----:B------:R-:W-:-:S03]  /*02e0*/  IMAD.MOV R6, RZ, RZ, -R8 ;  /* 0x000000ffff067224 */ /* 0x000fc600078e0a08 */
[----:B------:R-:W-:Y:S01]  /*02f0*/  VIMNMX R9, R3, 0x1, PT ;  /* 0x0000000103097848 */ /* 0x000fe20003fe0100 */
[----:B------:R-:W-:-:S03]  /*0300*/  IMAD R6, R4, R6, R5 ;  /* 0x0000000604067224 */ /* 0x000fc600078e0205 */
        /* <DEDUP_REMOVED lines=9> */
[----:B------:R-:W-:Y:S01]  /*03a0*/  IMAD.MOV.U32 R4, RZ, RZ, R10 ;  /* 0x000000ffff047224 */ /* 0x000fe200078e000a */
[----:B------:R-:W-:-:S03]  /*03b0*/  IABS R10, R6 ;  /* 0x00000006000a7213 */ /* 0x000fc60000000000 */
[----:B------:R-:W-:Y:S02]  /*03c0*/  IMAD R5, R4, R7, RZ ;  /* 0x0000000704057224 */ /* 0x000fe400078e02ff */
[----:B------:R-:W-:Y:S02]  /*03d0*/  IMAD.MOV.U32 R4, RZ, RZ, R10 ;  /* 0x000000ffff047224 */ /* 0x000fe400078e000a */
[----:B------:R-:W-:Y:S01]  /*03e0*/  IMAD.HI.U32 R3, R3, R5, R2 ;  /* 0x0000000503037227 */ /* 0x000fe200078e0002 */
[C---:B0-----:R-:W-:Y:S02]  /*03f0*/  LOP3.LUT R5, R185.reuse, 0x3f, RZ, 0xc0, !PT ;  /* 0x0000003fb9057812 */ /* 0x041fe400078ec0ff */
[----:B------:R-:W-:-:S03]  /*0400*/  LEA.HI R2, R185, 0xe, RZ, 0x1a ;  /* 0x0000000eb9027811 */ /* 0x000fc600078fd0ff */
[----:B------:R-:W-:-:S04]  /*0410*/  IMAD.HI.U32 R3, R3, R4, RZ ;  /* 0x0000000403037227 */ /* 0x000fc800078e00ff */
[----:B------:R-:W-:Y:S01]  /*0420*/  IMAD R0, R3, R0, R4 ;  /* 0x0000000003007224 */ /* 0x000fe200078e0204 */
[----:B------:R-:W-:-:S04]  /*0430*/  LEA.HI R4, R185, 0x1e, RZ, 0x1a ;  /* 0x0000001eb9047811 */ /* 0x000fc800078fd0ff */
[----:B------:R-:W-:-:S13]  /*0440*/  ISETP.GT.U32.AND P1, PT, R7, R0, PT ;  /* 0x000000000700720c */ /* 0x000fda0003f24070 */
[----:B------:R-:W-:Y:S02]  /*0450*/  @!P1 IMAD.IADD R0, R0, 0x1, -R7 ;  /* 0x0000000100009824 */ /* 0x000fe400078e0a07 */
[----:B------:R-:W-:Y:S01]  /*0460*/  @!P1 VIADD R3, R3, 0x1 ;  /* 0x0000000103039836 */ /* 0x000fe20000000000 */
[----:B------:R-:W-:Y:S02]  /*0470*/  ISETP.NE.AND P1, PT, R9, RZ, PT ;  /* 0x000000ff0900720c */ /* 0x000fe40003f25270 */
[----:B------:R-:W-:Y:S02]  /*0480*/  ISETP.GE.U32.AND P0, PT, R0, R7, PT ;  /* 0x000000070000720c */ /* 0x000fe40003f06070 */
[----:B------:R-:W-:-:S04]  /*0490*/  LOP3.LUT R0, R6, R9, RZ, 0x3c, !PT ;  /* 0x0000000906007212 */ /* 0x000fc800078e3cff */
[----:B------:R-:W-:-:S07]  /*04a0*/  ISETP.GE.AND P2, PT, R0, RZ, PT ;  /* 0x000000ff0000720c */ /* 0x000fce0003f46270 */
[----:B------:R-:W-:Y:S01]  /*04b0*/  @P0 VIADD R3, R3, 0x1 ;  /* 0x0000000103030836 */ /* 0x000fe20000000000 */
[----:B------:R-:W-:-:S05]  /*04c0*/  ISETP.GT.AND P0, PT, R132, 0x3f, PT ;  /* 0x0000003f8400780c */ /* 0x000fca0003f04270 */
[----:B------:R-:W-:Y:S01]  /*04d0*/  @!P2 IMAD.MOV R3, RZ, RZ, -R3 ;  /* 0x000000ffff03a224 */ /* 0x000fe200078e0a03 */
[----:B------:R-:W-:-:S05]  /*04e0*/  @!P1 LOP3.LUT R3, RZ, R9, RZ, 0x33, !PT ;  /* 0x00000009ff039212 */ /* 0x000fca00078e33ff */
[----:B------:R-:W-:Y:S02]  /*04f0*/  IMAD.MOV R0, RZ, RZ, -R3 ;  /* 0x000000ffff007224 */ /* 0x000fe400078e0a03 */
[----:B------:R-:W-:Y:S02]  /*0500*/  IMAD.SHL.U32 R3, R3, 0x100, RZ ;  /* 0x0000010003037824 */ /* 0x000fe400078e00ff */
[----:B------:R-:W-:Y:S01]  /*0510*/  IMAD R0, R9, R0, R6 ;  /* 0x0000000009007224 */ /* 0x000fe200078e0206 */
[----:B------:R-:W-:Y:S01]  /*0520*/  LEA.HI R6, R185, 0x2e, RZ, 0x1a ;  /* 0x0000002eb9067811 */ /* 0x000fe200078fd0ff */
[----:B------:R-:W-:Y:S02]  /*0530*/  IMAD.IADD R164, R3, 0x1, R2 ;  /* 0x0000000103a47824 */ /* 0x000fe400078e0202 */
[----:B------:R-:W-:Y:S01]  /*0540*/  IMAD.IADD R0, R8, 0x1, R0 ;  /* 0x0000000108007824 */ /* 0x000fe200078e0200 */
[----:B------:R-:W-:Y:S01]  /*0550*/  LEA.HI R8, R185, 0x3e, RZ, 0x1a ;  /* 0x0000003eb9087811 */ /* 0x000fe200078fd0ff */
[----:B------:R-:W-:Y:S01]  /*0560*/  IMAD.IADD R187, R3, 0x1, R4 ;  /* 0x0000000103bb7824 */ /* 0x000fe200078e0204 */
[----:B------:R-:W-:Y:S01]  /*0570*/  LEA.HI R4, R185, R3, RZ, 0x1a ;  /* 0x00000003b9047211 */ /* 0x000fe200078fd0ff */
[----:B------:R-:W-:Y:S01]  /*0580*/  IMAD R12, R0, 0x40, R5 ;  /* 0x00000040000c7824 */ /* 0x000fe200078e0205 */
[----:B------:R-:W-:Y:S01]  /*0590*/  SHF.R.U32.HI R0, RZ, 0x6, R185 ;  /* 0x00000006ff007819 */ /* 0x000fe200000116b9 */
[----:B------:R-:W-:-:S02]  /*05a0*/  IMAD.IADD R195, R3, 0x1, R6 ;  /* 0x0000000103c37824 */ /* 0x000fc400078e0206 */
[C---:B------:R-:W-:Y:S01]  /*05b0*/  IMAD.IADD R203, R3.reuse, 0x1, R8 ;  /* 0x0000000103cb7824 */ /* 0x040fe200078e0208 */
[----:B------:R-:W-:Y:S01]  /*05c0*/  SGXT.U32 R0, R0, 0x1 ;  /* 0x000000010000781a */ /* 0x000fe20000000000 */
[----:B------:R-:W-:Y:S01]  /*05d0*/  STL [R1+0x380], R12 ;  /* 0x0003800c01007387 */ /* 0x000fe20000100800 */
[C---:B------:R-:W-:Y:S02]  /*05e0*/  VIADD R211, R4.reuse, 0x4e ;  /* 0x0000004e04d37836 */ /* 0x040fe40000000000 */
[C-C-:B------:R-:W-:Y:S01]  /*05f0*/  LOP3.LUT R152, R3.reuse, 0x2, R0.reuse, 0xfe, !PT ;  /* 0x0000000203987812 */ /* 0x140fe200078efe00 */
[----:B------:R-:W-:Y:S01]  /*0600*/  STL [R1+0x364], R164 ;  /* 0x000364a401007387 */ /* 0x000fe20000100800 */
[C-C-:B------:R-:W-:Y:S01]  /*0610*/  LOP3.LUT R154, R3.reuse, 0x4, R0.reuse, 0xfe, !PT ;  /* 0x00000004039a7812 */ /* 0x140fe200078efe00 */
[C---:B------:R-:W-:Y:S01]  /*0620*/  VIADD R224, R4.reuse, 0x5e ;  /* 0x0000005e04e07836 */ /* 0x040fe20000000000 */
        /* <DEDUP_REMOVED lines=23> */
[----:B------:R-:W-:Y:S01]  /*07a0*/  VIADD R17, R4, 0xee ;  /* 0x000000ee04117836 */ /* 0x000fe20000000000 */
[C-C-:B------:R-:W-:Y:S01]  /*07b0*/  LOP3.LUT R189, R3.reuse, 0x22, R0.reuse, 0xfe, !PT ;  /* 0x0000002203bd7812 */ /* 0x140fe200078efe00 */
[----:B------:R-:W-:Y:S01]  /*07c0*/  STL [R1+0x370], R158 ;  /* 0x0003709e01007387 */ /* 0x000fe20000100800 */
[----:B------:R-:W-:-:S02]  /*07d0*/  LOP3.LUT R190, R3, 0x24, R0, 0xfe, !PT ;  /* 0x0000002403be7812 */ /* 0x000fc400078efe00 */
[C-C-:B------:R-:W-:Y:S01]  /*07e0*/  LOP3.LUT R191, R3.reuse, 0x26, R0.reuse, 0xfe, !PT ;  /* 0x0000002603bf7812 */ /* 0x140fe200078efe00 */
[----:B------:R-:W-:Y:S01]  /*07f0*/  STL [R1+0x36c], R160 ;  /* 0x00036ca001007387 */ /* 0x000fe20000100800 */
[C-C-:B------:R-:W-:Y:S02]  /*0800*/  LOP3.LUT R192, R3.reuse, 0x28, R0.reuse, 0xfe, !PT ;  /* 0x0000002803c07812 */ /* 0x140fe400078efe00 */
[C-C-:B------:R-:W-:Y:S01]  /*0810*/  LOP3.LUT R193, R3.reuse, 0x2a, R0.reuse, 0xfe, !PT ;  /* 0x0000002a03c17812 */ /* 0x140fe200078efe00 */
[----:B------:R-:W-:Y:S01]  /*0820*/  STL [R1+0x368], R162 ;  /* 0x000368a201007387 */ /* 0x000fe20000100800 */
[C-C-:B------:R-:W-:Y:S02]  /*0830*/  LOP3.LUT R194, R3.reuse, 0x2c, R0.reuse, 0xfe, !PT ;  /* 0x0000002c03c27812 */ /* 0x140fe400078efe00 */
        /* <DEDUP_REMOVED lines=9> */
[C---:B------:R-:W-:Y:S01]  /*08d0*/  LOP3.LUT R202, R3.reuse, 0x3c, R0, 0xfe, !PT ;  /* 0x0000003c03ca7812 */ /* 0x040fe200078efe00 */
[----:B------:R-:W-:Y:S01]  /*08e0*/  STL [R1+0x354], R169 ;  /* 0x000354a901007387 */ /* 0x000fe20000100800 */
[----:B------:R-:W-:Y:S01]  /*08f0*/  LOP3.LUT R2, R3, R0, RZ, 0xfc, !PT ;  /* 0x0000000003027212 */ /* 0x000fe200078efcff */
[----:B------:R-:W-:Y:S01]  /*0900*/  VIADD R3, R4, 0x8e ;  /* 0x0000008e04037836 */ /* 0x000fe20000000000 */
[----:B------:R-:W-:Y:S01]  /*0910*/  LOP3.LUT R172, R0, 0x2, RZ, 0xfc, !PT ;  /* 0x0000000200ac7812 */ /* 0x000fe200078efcff */
[----:B------:R-:W-:Y:S01]  /*0920*/  STL [R1+0x350], R170 ;  /* 0x000350aa01007387 */ /* 0x000fe20000100800 */
[----:B------:R-:W-:-:S02]  /*0930*/  LOP3.LUT R204, R2, 0x40, RZ, 0xfc, !PT ;  /* 0x0000004002cc7812 */ /* 0x000fc400078efcff */
[C---:B------:R-:W-:Y:S01]  /*0940*/  LOP3.LUT R205, R2.reuse, 0x42, RZ, 0xfc, !PT ;  /* 0x0000004202cd7812 */ /* 0x040fe200078efcff */
[----:B------:R-:W-:Y:S01]  /*0950*/  STL [R1+0x34c], R171 ;  /* 0x00034cab01007387 */ /* 0x000fe20000100800 */
[C---:B------:R-:W-:Y:S02]  /*0960*/  LOP3.LUT R206, R2.reuse, 0x44, RZ, 0xfc, !PT ;  /* 0x0000004402ce7812 */ /* 0x040fe400078efcff */
[C---:B------:R-:W-:Y:S01]  /*0970*/  LOP3.LUT R207, R2.reuse, 0x46, RZ, 0xfc, !PT ;  /* 0x0000004602cf7812 */ /* 0x040fe200078efcff */
[----:B------:R-:W-:Y:S01]  /*0980*/  STL [R1+0x348], R186 ;  /* 0x000348ba01007387 */ /* 0x000fe20000100800 */
[C---:B------:R-:W-:Y:S02]  /*0990*/  LOP3.LUT R208, R2.reuse, 0x48, RZ, 0xfc, !PT ;  /* 0x0000004802d07812 */ /* 0x040fe400078efcff */
[C---:B------:R-:W-:Y:S01]  /*09a0*/  LOP3.LUT R209, R2.reuse, 0x4a, RZ, 0xfc, !PT ;  /* 0x0000004a02d17812 */ /* 0x040fe200078efcff */
        /* <DEDUP_REMOVED lines=48> */
[----:B------:R0:W-:Y:S01]  /*0cb0*/  STL [R1+0x2f0], R5 ;  /* 0x0002f00501007387 */ /* 0x0001e20000100800 */
[C---:B------:R-:W-:Y:S02]  /*0cc0*/  LOP3.LUT R227, R2.reuse, 0xcc, RZ, 0xfc, !PT ;  /* 0x000000cc02e37812 */ /* 0x040fe400078efcff */
[C---:B------:R-:W-:Y:S01]  /*0cd0*/  LOP3.LUT R223, R2.reuse, 0xd0, RZ, 0xfc, !PT ;  /* 0x000000d002df7812 */ /* 0x040fe200078efcff */
[----:B------:R-:W-:Y:S01]  /*0ce0*/  STL [R1+0x2f4], R239 ;  /* 0x0002f4ef01007387 */ /* 0x000fe20000100800 */
[C---:B------:R-:W-:Y:S02]  /*0cf0*/  LOP3.LUT R221, R2.reuse, 0xd2, RZ, 0xfc, !PT ;  /* 0x000000d202dd7812 */ /* 0x040fe400078efcff */
[C---:B------:R-:W-:Y:S01]  /*0d00*/  LOP3.LUT R219, R2.reuse, 0xd4, RZ, 0xfc, !PT ;  /* 0x000000d402db7812 */ /* 0x040fe200078efcff */
[----:B------:R1:W-:Y:S01]  /*0d10*/  STL [R1+0x2ec], R3 ;  /* 0x0002ec0301007387 */ /* 0x0003e20000100800 */
[----:B------:R-:W-:Y:S01]  /*0d20*/  LOP3.LUT R217, R2, 0xd6, RZ, 0xfc, !PT ;  /* 0x000000d602d97812 */ /* 0x000fe200078efcff */
[----:B0-----:R-:W-:Y:S01]  /*0d30*/  VIADD R5, R4, 0x9e ;  /* 0x0000009e04057836 */ /* 0x001fe20000000000 */
[----:B------:R-:W-:-:S02]  /*0d40*/  LOP3.LUT R215, R2, 0xd8, RZ, 0xfc, !PT ;  /* 0x000000d802d77812 */ /* 0x000fc400078efcff */
[C---:B------:R-:W-:Y:S02]  /*0d50*/  LOP3.LUT R165, R2.reuse, 0xda, RZ, 0xfc, !PT ;  /* 0x000000da02a57812 */ /* 0x040fe400078efcff */
[----:B------:R0:W-:Y:S01]  /*0d60*/  STL [R1+0x2e8], R5 ;  /* 0x0002e80501007387 */ /* 0x0001e20000100800 */
[----:B------:R-:W-:Y:S01]  /*0d70*/  LOP3.LUT R163, R2, 0xdc, RZ, 0xfc, !PT ;  /* 0x000000dc02a37812 */ /* 0x000fe200078efcff */
[----:B-1----:R-:W-:Y:S01]  /*0d80*/  VIADD R3, R4, 0xae ;  /* 0x000000ae04037836 */ /* 0x002fe20000000000 */
[C---:B------:R-:W-:Y:S02]  /*0d90*/  LOP3.LUT R159, R2.reuse, 0xe0, RZ, 0xfc, !PT ;  /* 0x000000e0029f7812 */ /* 0x040fe400078efcff */
[C---:B------:R-:W-:Y:S02]  /*0da0*/  LOP3.LUT R157, R2.reuse, 0xe2, RZ, 0xfc, !PT ;  /* 0x000000e2029d7812 */ /* 0x040fe400078efcff */
[----:B------:R1:W-:Y:S01]  /*0db0*/  STL [R1+0x2e4], R3 ;  /* 0x0002e40301007387 */ /* 0x0003e20000100800 */
[----:B------:R-:W-:-:S02]  /*0dc0*/  LOP3.LUT R155, R2, 0xe4, RZ, 0xfc, !PT ;  /* 0x000000e4029b7812 */ /* 0x000fc400078efcff */
[C---:B0-----:R-:W-:Y:S01]  /*0dd0*/  LOP3.LUT R5, R2.reuse, 0x84, RZ, 0xfc, !PT ;  /* 0x0000008402057812 */ /* 0x041fe200078efcff */
[----:B------:R-:W-:Y:S01]  /*0de0*/  STL [R1+0x2e0], R242 ;  /* 0x0002e0f201007387 */ /* 0x000fe20000100800 */
[C---:B------:R-:W-:Y:S02]  /*0df0*/  LOP3.LUT R153, R2.reuse, 0xe6, RZ, 0xfc, !PT ;  /* 0x000000e602997812 */ /* 0x040fe400078efcff */
[C---:B------:R-:W-:Y:S01]  /*0e00*/  LOP3.LUT R23, R2.reuse, 0xea, RZ, 0xfc, !PT ;  /* 0x000000ea02177812 */ /* 0x040fe200078efcff */
[----:B------:R-:W-:Y:S01]  /*0e10*/  STL [R1+0x2dc], R225 ;  /* 0x0002dce101007387 */ /* 0x000fe20000100800 */
[----:B------:R-:W-:Y:S01]  /*0e20*/  LOP3.LUT R10, R2, 0xec, RZ, 0xfc, !PT ;  /* 0x000000ec020a7812 */ /* 0x000fe200078efcff */
[----:B-1----:R-:W-:Y:S01]  /*0e30*/  VIADD R3, R4, 0xfe ;  /* 0x000000fe04037836 */ /* 0x002fe20000000000 */
[C---:B------:R-:W-:Y:S01]  /*0e40*/  LOP3.LUT R4, R2.reuse, 0x80, RZ, 0xfc, !PT ;  /* 0x0000008002047812 */ /* 0x040fe200078efcff */
[----:B------:R-:W-:Y:S01]  /*0e50*/  STL [R1+0x2d8], R161 ;  /* 0x0002d8a101007387 */ /* 0x000fe20000100800 */
[----:B------:R-:W-:-:S02]  /*0e60*/  LOP3.LUT R20, R2, 0xf0, RZ, 0xfc, !PT ;  /* 0x000000f002147812 */ /* 0x000fc400078efcff */
[C---:B------:R-:W-:Y:S01]  /*0e70*/  LOP3.LUT R19, R2.reuse, 0xf2, RZ, 0xfc, !PT ;  /* 0x000000f202137812 */ /* 0x040fe200078efcff */
[----:B------:R-:W-:Y:S01]  /*0e80*/  STL [R1+0x2d4], R17 ;  /* 0x0002d41101007387 */ /* 0x000fe20000100800 */
[C---:B------:R-:W-:Y:S02]  /*0e90*/  LOP3.LUT R21, R2.reuse, 0xf4, RZ, 0xfc, !PT ;  /* 0x000000f402157812 */ /* 0x040fe400078efcff */
[C---:B------:R-:W-:Y:S01]  /*0ea0*/  LOP3.LUT R22, R2.reuse, 0xf6, RZ, 0xfc, !PT ;  /* 0x000000f602167812 */ /* 0x040fe200078efcff */
[----:B------:R0:W-:Y:S01]  /*0eb0*/  STL [R1+0x2d0], R3 ;  /* 0x0002d00301007387 */ /* 0x0001e20000100800 */
[C---:B------:R-:W-:Y:S02]  /*0ec0*/  LOP3.LUT R15, R2.reuse, 0xf8, RZ, 0xfc, !PT ;  /* 0x000000f8020f7812 */ /* 0x040fe400078efcff */
[----:B------:R-:W-:Y:S01]  /*0ed0*/  LOP3.LUT R14, R2, 0xfa, RZ, 0xfc, !PT ;  /* 0x000000fa020e7812 */ /* 0x000fe200078efcff */
[----:B------:R-:W-:Y:S01]  /*0ee0*/  STL [R1+0x300], R204 ;  /* 0x000300cc01007387 */ /* 0x000fe20000100800 */
[----:B------:R-:W-:-:S02]  /*0ef0*/  LOP3.LUT R173, R0, 0x4, RZ, 0xfc, !PT ;  /* 0x0000000400ad7812 */ /* 0x000fc400078efcff */
[C---:B------:R-:W-:Y:S01]  /*0f00*/  LOP3.LUT R174, R0.reuse, 0x6, RZ, 0xfc, !PT ;  /* 0x0000000600ae7812 */ /* 0x040fe200078efcff */
[----:B------:R-:W-:Y:S01]  /*0f10*/  STL [R1+0x3b8], R205 ;  /* 0x0003b8cd01007387 */ /* 0x000fe20000100800 */
[----:B------:R-:W-:Y:S02]  /*0f20*/  LOP3.LUT R175, R0, 0x8, RZ, 0xfc, !PT ;  /* 0x0000000800af7812 */ /* 0x000fe400078efcff */
[----:B0-----:R-:W-:Y:S01]  /*0f30*/  LOP3.LUT R3, R2, 0x7c, RZ, 0xfc, !PT ;  /* 0x0000007c02037812 */ /* 0x001fe200078efcff */
        /* <DEDUP_REMOVED lines=28> */
[----:B------:R-:W-:-:S03]  /*1100*/  LOP3.LUT R133, R0, 0x34, RZ, 0xfc, !PT ;  /* 0x0000003400857812 */ /* 0x000fc600078efcff */
[----:B------:R-:W-:Y:S04]  /*1110*/  STL [R1+0x4e8], R220 ;  /* 0x0004e8dc01007387 */ /* 0x000fe80000100800 */
        /* <DEDUP_REMOVED lines=13> */
[----:B------:R0:W-:Y:S04]  /*11f0*/  STL [R1+0x474], R3 ;  /* 0x0004740301007387 */ /* 0x0001e80000100800 */
[----:B------:R-:W-:Y:S04]  /*1200*/  STL [R1+0x4b0], R251 ;  /* 0x0004b0fb01007387 */ /* 0x000fe80000100800 */
[----:B------:R1:W-:Y:S01]  /*1210*/  STL [R1+0x470], R4 ;  /* 0x0004700401007387 */ /* 0x0003e20000100800 */
[----:B0-----:R-:W-:-:S05]  /*1220*/  LOP3.LUT R3, R2, 0x82, RZ, 0xfc, !PT ;  /* 0x0000008202037812 */ /* 0x001fca00078efcff */
[----:B------:R0:W-:Y:S01]  /*1230*/  STL [R1+0x46c], R3 ;  /* 0x00046c0301007387 */ /* 0x0001e20000100800 */
[----:B-1----:R-:W-:-:S03]  /*1240*/  LOP3.LUT R4, R2, 0x86, RZ, 0xfc, !PT ;  /* 0x0000008602047812 */ /* 0x002fc600078efcff */
[----:B------:R1:W-:Y:S04]  /*1250*/  STL [R1+0x468], R5 ;  /* 0x0004680501007387 */ /* 0x0003e80000100800 */
[----:B------:R2:W-:Y:S01]  /*1260*/  STL [R1+0x464], R4 ;  /* 0x0004640401007387 */ /* 0x0005e20000100800 */
[C---:B0-----:R-:W-:Y:S02]  /*1270*/  LOP3.LUT R3, R2.reuse, 0x88, RZ, 0xfc, !PT ;  /* 0x0000008802037812 */ /* 0x041fe400078efcff */
[----:B-1----:R-:W-:-:S03]  /*1280*/  LOP3.LUT R5, R2, 0x8a, RZ, 0xfc, !PT ;  /* 0x0000008a02057812 */ /* 0x002fc600078efcff */
[----:B------:R0:W-:Y:S01]  /*1290*/  STL [R1+0x460], R3 ;  /* 0x0004600301007387 */ /* 0x0001e20000100800 */
[----:B--2---:R-:W-:-:S03]  /*12a0*/  LOP3.LUT R4, R2, 0x8c, RZ, 0xfc, !PT ;  /* 0x0000008c02047812 */ /* 0x004fc600078efcff */
        /* <DEDUP_REMOVED lines=30> */
[----:B------:R-:W-:Y:S04]  /*1490*/  STL [R1+0x420], R5 ;  /* 0x0004200501007387 */ /* 0x000fe80000100800 */
[----:B------:R1:W-:Y:S01]  /*14a0*/  STL [R1+0x41c], R4 ;  /* 0x00041c0401007387 */ /* 0x0003e20000100800 */
[----:B0-----:R-:W-:-:S05]  /*14b0*/  LOP3.LUT R3, R2, 0xb2, RZ, 0xfc, !PT ;  /* 0x000000b202037812 */ /* 0x001fca00078efcff */
[----:B------:R0:W-:Y:S01]  /*14c0*/  STL [R1+0x418], R3 ;  /* 0x0004180301007387 */ /* 0x0001e20000100800 */
[----:B-1----:R-:W-:-:S03]  /*14d0*/  LOP3.LUT R4, R2, 0xfc, RZ, 0xfc, !PT ;  /* 0x000000fc02047812 */ /* 0x002fc600078efcff */
[----:B------:R1:W-:Y:S04]  /*14e0*/  STL [R1+0x414], R252 ;  /* 0x000414fc01007387 */ /* 0x0003e80000100800 */
[----:B------:R1:W-:Y:S01]  /*14f0*/  STL [R1+0x410], R250 ;  /* 0x000410fa01007387 */ /* 0x0003e20000100800 */
[----:B0-----:R-:W-:-:S03]  /*1500*/  LOP3.LUT R3, R2, 0xe8, RZ, 0xfc, !PT ;  /* 0x000000e802037812 */ /* 0x001fc600078efcff */
[----:B------:R1:W-:Y:S04]  /*1510*/  STL [R1+0x40c], R248 ;  /* 0x00040cf801007387 */ /* 0x0003e80000100800 */
        /* <DEDUP_REMOVED lines=29> */
[----:B------:R1:W-:Y:S01]  /*16f0*/  STL [R1+0x388], R14 ;  /* 0x0003880e01007387 */ /* 0x0003e20000100800 */
[----:B------:R-:W-:Y:S05]  /*1700*/  @P0 BRA `(.L_x_0) ;  /* 0x00000004000c0947 */ /* 0x000fea0003800000 */
[----:B------:R-:W-:Y:S01]  /*1710*/  IMAD.SHL.U32 R0, R185, 0x8, RZ ;  /* 0x00000008b9007824 */ /* 0x000fe200078e00ff */
[----:B------:R-:W-:Y:S02]  /*1720*/  CS2R R24, SRZ ;  /* 0x0000000000187805 */ /* 0x000fe4000001ff00 */
[----:B------:R-:W-:Y:S02]  /*1730*/  CS2R R26, SRZ ;  /* 0x00000000001a7805 */ /* 0x000fe4000001ff00 */
[----:B------:R-:W-:Y:S02]  /*1740*/  CS2R R28, SRZ ;  /* 0x00000000001c7805 */ /* 0x000fe4000001ff00 */
[----:B------:R-:W-:Y:S01]  /*1750*/  CS2R R30, SRZ ;  /* 0x00000000001e7805 */ /* 0x000fe2000001ff00 */
[----:B------:R0:W-:Y:S01]  /*1760*/  STL [R1+0x4ac], R0 ;  /* 0x0004ac0001007387 */ /* 0x0001e20000100800 */
[----:B------:R-:W-:Y:S02]  /*1770*/  CS2R R32, SRZ ;  /* 0x0000000000207805 */ /* 0x000fe4000001ff00 */
[----:B------:R-:W-:-:S02]  /*1780*/  CS2R R34, SRZ ;  /* 0x0000000000227805 */ /* 0x000fc4000001ff00 */
[----:B------:R-:W-:Y:S02]  /*1790*/  CS2R R36, SRZ ;  /* 0x0000000000247805 */ /* 0x000fe4000001ff00 */
[----:B------:R-:W-:Y:S02]  /*17a0*/  CS2R R38, SRZ ;  /* 0x0000000000267805 */ /* 0x000fe4000001ff00 */
[----:B------:R-:W-:Y:S02]  /*17b0*/  CS2R R40, SRZ ;  /* 0x0000000000287805 */ /* 0x000fe4000001ff00 */
[----:B------:R-:W-:Y:S02]  /*17c0*/  CS2R R42, SRZ ;  /* 0x00000000002a7805 */ /* 0x000fe4000001ff00 */
        /* <DEDUP_REMOVED lines=53> */
[----:B------:R-:W-:Y:S01]  /*1b20*/  CS2R R150, SRZ ;  /* 0x0000000000967805 */ /* 0x000fe2000001ff00 */
[----:B0-----:R-:W-:Y:S06]  /*1b30*/  BRA `(.L_x_1) ;  /* 0x0000010800147947 */ /* 0x001fec0003800000 */
.L_x_0:
[----:B------:R0:W-:Y:S01]  /*1b40*/  STL [R1+0x57c], R160 ;  /* 0x00057ca001007387 */ /* 0x0001e20000100800 */
[----:B------:R-:W-:Y:S01]  /*1b50*/  IABS R16, R87 ;  /* 0x0000005700107213 */ /* 0x000fe20000000000 */
[----:B------:R-:W-:Y:S01]  /*1b60*/  ULDC UR4, c[0x0][0x240] ;  /* 0x0000900000047ab9 */ /* 0x000fe20000000800 */
[----:B------:R-:W-:Y:S01]  /*1b70*/  IABS R18, R86 ;  /* 0x0000005600127213 */ /* 0x000fe20000000000 */
[----:B------:R-:W-:Y:S01]  /*1b80*/  STL [R1+0x578], R158 ;  /* 0x0005789e01007387 */ /* 0x000fe20000100800 */
[----:B------:R-:W-:Y:S01]  /*1b90*/  IABS R9, R2 ;  /* 0x0000000200097213 */ /* 0x000fe20000000000 */
[----:B------:R-:W-:Y:S01]  /*1ba0*/  ULDC.64 UR6, c[0x0][0x218] ;  /* 0x0000860000067ab9 */ /* 0x000fe20000000a00 */
[----:B-1----:R-:W-:Y:S01]  /*1bb0*/  IABS R15, R15 ;  /* 0x0000000f000f7213 */ /* 0x002fe20000000000 */
[----:B------:R-:W-:Y:S01]  /*1bc0*/  STL [R1+0x574], R156 ;  /* 0x0005749c01007387 */ /* 0x000fe20000100800 */
[----:B------:R-:W-:Y:S01]  /*1bd0*/  IABS R19, R19 ;  /* 0x0000001300137213 */ /* 0x000fe20000000000 */
[----:B0-----:R-:W-:Y:S01]  /*1be0*/  IMAD.MOV.U32 R160, RZ, RZ, R3 ;  /* 0x000000ffffa07224 */ /* 0x001fe200078e0003 */
[----:B------:R-:W-:Y:S01]  /*1bf0*/  IABS R155, R155 ;  /* 0x0000009b009b7213 */ /* 0x000fe20000000000 */
[----:B------:R0:W-:Y:S01]  /*1c00*/  STL [R1+0x570], R154 ;  /* 0x0005709a01007387 */ /* 0x0001e20000100800 */
[----:B------:R-:W-:Y:S01]  /*1c10*/  IABS R157, R157 ;  /* 0x0000009d009d7213 */ /* 0x000fe20000000000 */
[----:B------:R-:W-:Y:S01]  /*1c20*/  ULDC.64 UR8, c[0x0][0x218] ;  /* 0x0000860000087ab9 */ /* 0x000fe20000000a00 */
[----:B------:R-:W-:Y:S01]  /*1c30*/  IABS R159, R159 ;  /* 0x0000009f009f7213 */ /* 0x000fe20000000000 */
[----:B------:R-:W-:Y:S01]  /*1c40*/  ULDC UR10, c[0x0][0x238] ;  /* 0x00008e00000a7ab9 */ /* 0x000fe20000000800 */
[----:B------:R-:W-:Y:S01]  /*1c50*/  IABS R165, R165 ;  /* 0x000000a500a57213 */ /* 0x000fe20000000000 */
[----:B------:R-:W-:Y:S01]  /*1c60*/  ULDC UR20, c[0x0][0x238] ;  /* 0x00008e0000147ab9 */ /* 0x000fe20000000800 */
[----:B------:R-:W-:Y:S01]  /*1c70*/  IABS R153, R153 ;  /* 0x0000009900997213 */ /* 0x000fe20000000000 */
[----:B------:R-:W-:Y:S01]  /*1c80*/  ULDC UR23, c[0x0][0x238] ;  /* 0x00008e0000177ab9 */ /* 0x000fe20000000800 */
[----:B------:R-:W-:Y:S01]  /*1c90*/  IABS R215, R215 ;  /* 0x000000d700d77213 */ /* 0x000fe20000000000 */
[----:B0-----:R-:W2:Y:S01]  /*1ca0*/  LDL R154, [R1+0x384] ;  /* 0x00038400019a7983 */ /* 0x001ea20000100800 */
[----:B------:R-:W-:Y:S01]  /*1cb0*/  IABS R217, R217 ;  /* 0x000000d900d97213 */ /* 0x000fe20000000000 */
[----:B------:R-:W-:Y:S01]  /*1cc0*/  ULDC UR25, c[0x0][0x238] ;  /* 0x00008e0000197ab9 */ /* 0x000fe20000000800 */
[----:B------:R-:W-:Y:S01]  /*1cd0*/  IABS R161, R161 ;  /* 0x000000a100a17213 */ /* 0x000fe20000000000 */
[----:B------:R0:W-:Y:S01]  /*1ce0*/  STL [R1+0x56c], R152 ;  /* 0x00056c9801007387 */ /* 0x0001e20000100800 */
[----:B------:R-:W-:Y:S01]  /*1cf0*/  IABS R163, R163 ;  /* 0x000000a300a37213 */ /* 0x000fe20000000000 */
[----:B------:R-:W-:Y:S01]  /*1d00*/  ULDC UR18, c[0x0][0x21c] ;  /* 0x0000870000127ab9 */ /* 0x000fe20000000800 */
[----:B------:R-:W-:Y:S01]  /*1d10*/  IABS R223, R223 ;  /* 0x000000df00df7213 */ /* 0x000fe20000000000 */
[----:B------:R-:W-:Y:S01]  /*1d20*/  ULDC UR5, c[0x0][0x234] ;  /* 0x00008d0000057ab9 */ /* 0x000fe20000000800 */
[----:B------:R-:W-:Y:S01]  /*1d30*/  IABS R219, R219 ;  /* 0x000000db00db7213 */ /* 0x000fe20000000000 */
[----:B------:R-:W-:Y:S01]  /*1d40*/  ULDC UR11, c[0x0][0x238] ;  /* 0x00008e00000b7ab9 */ /* 0x000fe20000000800 */
[----:B------:R-:W-:Y:S01]  /*1d50*/  IABS R225, R225 ;  /* 0x000000e100e17213 */ /* 0x000fe20000000000 */
[----:B------:R-:W-:Y:S01]  /*1d60*/  ULDC UR21, c[0x0][0x238] ;  /* 0x00008e0000157ab9 */ /* 0x000fe20000000800 */
[----:B------:R-:W-:Y:S01]  /*1d70*/  IABS R221, R221 ;  /* 0x000000dd00dd7213 */ /* 0x000fe20000000000 */
[----:B0-----:R-:W3:Y:S01]  /*1d80*/  LDL R152, [R1+0x2d0] ;  /* 0x0002d00001987983 */ /* 0x001ee20000100800 */
        /* <DEDUP_REMOVED lines=13> */
[----:B0-----:R-:W4:Y:S01]  /*1e60*/  LDL R185, [R1+0x444] ;  /* 0x0004440001b97983 */ /* 0x001f220000100800 */
        /* <DEDUP_REMOVED lines=36> */
[----:B0-----:R-:W4:Y:S04]  /*20b0*/  LDL R182, [R1+0x450] ;  /* 0x0004500001b67983 */ /* 0x001f280000100800 */
[----:B------:R0:W-:Y:S04]  /*20c0*/  STL [R1+0x53c], R181 ;  /* 0x00053cb501007387 */ /* 0x0001e80000100800 */
        /* <DEDUP_REMOVED lines=9> */
[----:B------:R0:W-:Y:S01]  /*2160*/  STL [R1+0x528], R176 ;  /* 0x000528b001007387 */ /* 0x0001e20000100800 */
[----:B------:R-:W-:-:S03]  /*2170*/  IABS R24, R160 ;  /* 0x000000a000187213 */ /* 0x000fc60000000000 */
        /* <DEDUP_REMOVED lines=10> */
[----:B------:R-:W4:Y:S01]  /*2220*/  LDL R160, [R1+0x418] ;  /* 0x0004180001a07983 */ /* 0x000f220000100800 */
[----:B------:R-:W1:Y:S08]  /*2230*/  I2F.RP R3, R16 ;  /* 0x0000001000037306 */ /* 0x000e700000209400 */
[----:B------:R-:W1:Y:S01]  /*2240*/  I2F.RP R8, R18 ;  /* 0x0000001200087306 */ /* 0x000e620000209400 */
[----:B------:R-:W-:Y:S01]  /*2250*/  IMAD.MOV.U32 R156, RZ, RZ, R10 ;  /* 0x000000ffff9c7224 */ /* 0x000fe200078e000a */
[----:B0-----:R-:W4:Y:S01]  /*2260*/  LDL R0, [R1+0x474] ;  /* 0x0004740001007983 */ /* 0x001f220000100800 */
[----:B------:R-:W-:Y:S01]  /*2270*/  IMAD.MOV.U32 R158, RZ, RZ, R23 ;  /* 0x000000ffff9e7224 */ /* 0x000fe200078e0017 */
[----:B------:R-:W-:-:S04]  /*2280*/  IABS R23, R17 ;  /* 0x0000001100177213 */ /* 0x000fc80000000000 */
[----:B-1----:R-:W0:Y:S08]  /*2290*/  MUFU.RCP R3, R3 ;  /* 0x0000000300037308 */ /* 0x002e300000001000 */
[----:B------:R-:W1:Y:S01]  /*22a0*/  MUFU.RCP R8, R8 ;  /* 0x0000000800087308 */ /* 0x000e620000001000 */
[----:B0-----:R-:W-:-:S07]  /*22b0*/  VIADD R6, R3, 0xffffffe ;  /* 0x0ffffffe03067836 */ /* 0x001fce0000000000 */
[----:B------:R0:W0:Y:S01]  /*22c0*/  F2I.FTZ.U32.TRUNC.NTZ R7, R6 ;  /* 0x0000000600077305 */ /* 0x000022000021f000 */
[----:B-1----:R-:W-:-:S07]  /*22d0*/  VIADD R4, R8, 0xffffffe ;  /* 0x0ffffffe08047836 */ /* 0x002fce0000000000 */
[----:B------:R1:W1:Y:S01]  /*22e0*/  F2I.FTZ.U32.TRUNC.NTZ R5, R4 ;  /* 0x0000000400057305 */ /* 0x000262000021f000 */
[----:B0-----:R-:W-:Y:S02]  /*22f0*/  IMAD.MOV.U32 R6, RZ, RZ, RZ ;  /* 0x000000ffff067224 */ /* 0x001fe400078e00ff */
[----:B------:R-:W-:Y:S02]  /*2300*/  IMAD.MOV R11, RZ, RZ, -R7 ;  /* 0x000000ffff0b7224 */ /* 0x000fe400078e0a07 */
[----:B-1----:R-:W-:Y:S02]  /*2310*/  IMAD.MOV.U32 R4, RZ, RZ, RZ ;  /* 0x000000ffff047224 */ /* 0x002fe400078e00ff */
[----:B------:R-:W-:Y:S02]  /*2320*/  IMAD R11, R11, R16, RZ ;  /* 0x000000100b0b7224 */ /* 0x000fe400078e02ff */
[----:B------:R-:W-:Y:S02]  /*2330*/  IMAD.MOV R13, RZ, RZ, -R5 ;  /* 0x000000ffff0d7224 */ /* 0x000fe400078e0a05 */
[----:B------:R-:W-:-:S04]  /*2340*/  IMAD.HI.U32 R11, R7, R11, R6 ;  /* 0x0000000b070b7227 */ /* 0x000fc800078e0006 */
[----:B------:R-:W-:Y:S01]  /*2350*/  IMAD R3, R13, R18, RZ ;  /* 0x000000120d037224 */ /* 0x000fe200078e02ff */
[----:B------:R-:W-:Y:S01]  /*2360*/  IABS R13, R12 ;  /* 0x0000000c000d7213 */ /* 0x000fe20000000000 */
[----:B------:R-:W-:Y:S01]  /*2370*/  IMAD.MOV.U32 R6, RZ, RZ, R9 ;  /* 0x000000ffff067224 */ /* 0x000fe200078e0009 */
[----:B------:R-:W-:Y:S01]  /*2380*/  IABS R9, R14 ;  /* 0x0000000e00097213 */ /* 0x000fe20000000000 */
[----:B------:R-:W-:-:S04]  /*2390*/  IMAD.HI.U32 R4, R5, R3, R4 ;  /* 0x0000000305047227 */ /* 0x000fc800078e0004 */
[----:B------:R-:W-:-:S04]  /*23a0*/  IMAD.HI.U32 R3, R11, R6, RZ ;  /* 0x000000060b037227 */ /* 0x000fc800078e00ff */
[----:B------:R-:W-:Y:S02]  /*23b0*/  IMAD.MOV R3, RZ, RZ, -R3 ;  /* 0x000000ffff037224 */ /* 0x000fe400078e0a03 */
[----:B------:R-:W-:Y:S01]  /*23c0*/  IMAD.HI.U32 R7, R4, R13, RZ ;  /* 0x0000000d04077227 */ /* 0x000fe200078e00ff */
[----:B--2---:R-:W-:-:S03]  /*23d0*/  IABS R8, R154 ;  /* 0x0000009a00087213 */ /* 0x004fc60000000000 */
[----:B------:R-:W-:Y:S02]  /*23e0*/  IMAD R4, R16, R3, R6 ;  /* 0x0000000310047224 */ /* 0x000fe400078e0206 */
[----:B------:R-:W-:-:S04]  /*23f0*/  IMAD.HI.U32 R5, R11, R8, RZ ;  /* 0x000000080b057227 */ /* 0x000fc800078e00ff */
[----:B------:R-:W-:Y:S02]  /*2400*/  IMAD.MOV R14, RZ, RZ, -R7 ;  /* 0x000000ffff0e7224 */ /* 0x000fe400078e0a07 */
[----:B------:R-:W-:Y:S01]  /*2410*/  IMAD.HI.U32 R6, R11, R9, RZ ;  /* 0x000000090b067227 */ /* 0x000fe200078e00ff */
[----:B---3--:R-:W-:-:S03]  /*2420*/  IABS R12, R152 ;  /* 0x00000098000c7213 */ /* 0x008fc60000000000 */
[----:B------:R-:W-:Y:S02]  /*2430*/  IMAD.MOV R5, RZ, RZ, -R5 ;  /* 0x000000ffff057224 */ /* 0x000fe400078e0a05 */
[----:B------:R-:W-:Y:S02]  /*2440*/  IMAD.MOV R10, RZ, RZ, -R6 ;  /* 0x000000ffff0a7224 */ /* 0x000fe400078e0a06 */
[----:B------:R-:W-:-:S04]  /*2450*/  IMAD.HI.U32 R3, R11, R12, RZ ;  /* 0x0000000c0b037227 */ /* 0x000fc800078e00ff */
[----:B------:R-:W-:Y:S02]  /*2460*/  IMAD.MOV R7, RZ, RZ, -R3 ;  /* 0x000000ffff077224 */ /* 0x000fe400078e0a03 */
[----:B------:R-:W-:Y:S01]  /*2470*/  IMAD R3, R18, R14, R13 ;  /* 0x0000000e12037224 */ /* 0x000fe200078e020d */
[----:B------:R-:W-:Y:S01]  /*2480*/  IABS R14, R22 ;  /* 0x00000016000e7213 */ /* 0x000fe20000000000 */
[----:B------:R-:W-:Y:S01]  /*2490*/  IMAD.MOV.U32 R13, RZ, RZ, R15 ;  /* 0x000000ffff0d7224 */ /* 0x000fe200078e000f */
[----:B------:R-:W-:Y:S01]  /*24a0*/  IABS R15, R21 ;  /* 0x00000015000f7213 */ /* 0x000fe20000000000 */
[----:B------:R-:W-:Y:S01]  /*24b0*/  IMAD R6, R16, R5, R8 ;  /* 0x0000000510067224 */ /* 0x000fe200078e0208 */
[----:B------:R-:W-:Y:S01]  /*24c0*/  IABS R21, R20 ;  /* 0x0000001400157213 */ /* 0x000fe20000000000 */
[----:B------:R-:W-:-:S04]  /*24d0*/  IMAD.HI.U32 R5, R11, R13, RZ ;  /* 0x0000000d0b057227 */ /* 0x000fc800078e00ff */
[----:B------:R-:W-:Y:S02]  /*24e0*/  IMAD.MOV R8, RZ, RZ, -R5 ;  /* 0x000000ffff087224 */ /* 0x000fe400078e0a05 */
[----:B------:R-:W-:-:S04]  /*24f0*/  IMAD.HI.U32 R5, R11, R14, RZ ;  /* 0x0000000e0b057227 */ /* 0x000fc800078e00ff */
[C---:B------:R-:W-:Y:S02]  /*2500*/  IMAD R12, R16.reuse, R7, R12 ;  /* 0x00000007100c7224 */ /* 0x040fe400078e020c */
[C---:B------:R-:W-:Y:S02]  /*2510*/  IMAD R7, R16.reuse, R10, R9 ;  /* 0x0000000a10077224 */ /* 0x040fe400078e0209 */
[----:B------:R-:W-:Y:S02]  /*2520*/  IMAD R8, R16, R8, R13 ;  /* 0x0000000810087224 */ /* 0x000fe400078e020d */
[----:B------:R-:W-:-:S04]  /*2530*/  IMAD.HI.U32 R9, R11, R15, RZ ;  /* 0x0000000f0b097227 */ /* 0x000fc800078e00ff */
[----:B------:R-:W-:-:S04]  /*2540*/  IMAD.HI.U32 R13, R11, R21, RZ ;  /* 0x000000150b0d7227 */ /* 0x000fc800078e00ff */
[----:B------:R-:W-:Y:S02]  /*2550*/  IMAD.MOV R5, RZ, RZ, -R5 ;  /* 0x000000ffff057224 */ /* 0x000fe400078e0a05 */
[----:B------:R-:W-:-:S04]  /*2560*/  IMAD.HI.U32 R10, R11, R19, RZ ;  /* 0x000000130b0a7227 */ /* 0x000fc800078e00ff */
[----:B------:R-:W-:Y:S02]  /*2570*/  IMAD.MOV R17, RZ, RZ, -R9 ;  /* 0x000000ffff117224 */ /* 0x000fe400078e0a09 */
[----:B------:R-:W-:Y:S02]  /*2580*/  IMAD.MOV R22, RZ, RZ, -R13 ;  /* 0x000000ffff167224 */ /* 0x000fe400078e0a0d */
[C---:B------:R-:W-:Y:S02]  /*2590*/  IMAD R9, R16.reuse, R5, R14 ;  /* 0x0000000510097224 */ /* 0x040fe400078e020e */
[----:B------:R-:W-:Y:S02]  /*25a0*/  IMAD.MOV.U32 R14, RZ, RZ, R23 ;  /* 0x000000ffff0e7224 */ /* 0x000fe400078e0017 */
[----:B------:R-:W-:Y:S02]  /*25b0*/  IMAD.MOV R20, RZ, RZ, -R10 ;  /* 0x000000ffff147224 */ /* 0x000fe400078e0a0a */
[----:B------:R-:W-:-:S02]  /*25c0*/  IMAD R10, R16, R17, R15 ;  /* 0x00000011100a7224 */ /* 0x000fc400078e020f */
[C---:B------:R-:W-:Y:S01]  /*25d0*/  IMAD R15, R16.reuse, R22, R21 ;  /* 0x00000016100f7224 */ /* 0x040fe200078e0215 */
[----:B------:R-:W-:Y:S01]  /*25e0*/  IABS R21, R156 ;  /* 0x0000009c00157213 */ /* 0x000fe20000000000 */
[C---:B------:R-:W-:Y:S01]  /*25f0*/  IMAD.HI.U32 R5, R11.reuse, R14, RZ ;  /* 0x0000000e0b057227 */ /* 0x040fe200078e00ff */
[----:B------:R-:W-:Y:S01]  /*2600*/  IABS R22, R158 ;  /* 0x0000009e00167213 */ /* 0x000fe20000000000 */
[----:B------:R-:W2:Y:S02]  /*2610*/  LDL R156, [R1+0x424] ;  /* 0x00042400019c7983 */ /* 0x000ea40000100800 */
[----:B------:R-:W-:Y:S02]  /*2620*/  IMAD.MOV R17, RZ, RZ, -R5 ;  /* 0x000000ffff117224 */ /* 0x000fe400078e0a05 */
[----:B------:R-:W-:Y:S01]  /*2630*/  IMAD.HI.U32 R5, R11, R21, RZ ;  /* 0x000000150b057227 */ /* 0x000fe200078e00ff */
[----:B------:R-:W3:Y:S03]  /*2640*/  LDL R158, [R1+0x428] ;  /* 0x00042800019e7983 */ /* 0x000ee60000100800 */
[----:B------:R-:W-:-:S02]  /*2650*/  IMAD R13, R16, R20, R19 ;  /* 0x00000014100d7224 */ /* 0x000fc400078e0213 */
[----:B------:R-:W-:-:S04]  /*2660*/  IMAD.HI.U32 R19, R11, R24, RZ ;  /* 0x000000180b137227 */ /* 0x000fc800078e00ff */
[----:B------:R-:W-:Y:S02]  /*2670*/  IMAD.MOV R5, RZ, RZ, -R5 ;  /* 0x000000ffff057224 */ /* 0x000fe400078e0a05 */
[----:B------:R-:W-:Y:S02]  /*2680*/  IMAD R17, R16, R17, R14 ;  /* 0x0000001110117224 */ /* 0x000fe400078e020e */
[----:B------:R-:W-:Y:S02]  /*2690*/  IMAD.MOV R25, RZ, RZ, -R19 ;  /* 0x000000ffff197224 */ /* 0x000fe400078e0a13 */
[----:B------:R-:W-:-:S04]  /*26a0*/  IMAD.HI.U32 R14, R11, R22, RZ ;  /* 0x000000160b0e7227 */ /* 0x000fc800078e00ff */
[----:B------:R-:W-:Y:S02]  /*26b0*/  IMAD R19, R16, R5, R21 ;  /* 0x0000000510137224 */ /* 0x000fe400078e0215 */
[----:B------:R-:W-:-:S04]  /*26c0*/  IMAD.HI.U32 R5, R11, R155, RZ ;  /* 0x0000009b0b057227 */ /* 0x000fc800078e00ff */
[----:B------:R-:W-:Y:S02]  /*26d0*/  IMAD.MOV R23, RZ, RZ, -R14 ;  /* 0x000000ffff177224 */ /* 0x000fe400078e0a0e */
[----:B------:R-:W-:Y:S02]  /*26e0*/  IMAD.MOV R14, RZ, RZ, -R5 ;  /* 0x000000ffff0e7224 */ /* 0x000fe400078e0a05 */
[----:B------:R-:W-:-:S04]  /*26f0*/  IMAD.HI.U32 R5, R11, R157, RZ ;  /* 0x0000009d0b057227 */ /* 0x000fc800078e00ff */
[----:B------:R-:W-:Y:S02]  /*2700*/  IMAD R155, R16, R14, R155 ;  /* 0x0000000e109b7224 */ /* 0x000fe400078e029b */
[----:B------:R-:W-:-:S04]  /*2710*/  IMAD.HI.U32 R14, R11, R159, RZ ;  /* 0x0000009f0b0e7227 */ /* 0x000fc800078e00ff */
[----:B------:R-:W-:Y:S02]  /*2720*/  IMAD.MOV R5, RZ, RZ, -R5 ;  /* 0x000000ffff057224 */ /* 0x000fe400078e0a05 */
[----:B------:R-:W-:Y:S02]  /*2730*/  IMAD.MOV R14, RZ, RZ, -R14 ;  /* 0x000000ffff0e7224 */ /* 0x000fe400078e0a0e */
[----:B------:R-:W-:Y:S02]  /*2740*/  IMAD R157, R16, R5, R157 ;  /* 0x00000005109d7224 */ /* 0x000fe400078e029d */
[----:B------:R-:W-:-:S04]  /*2750*/  IMAD.HI.U32 R5, R11, R165, RZ ;  /* 0x000000a50b057227 */ /* 0x000fc800078e00ff */
[----:B------:R-:W-:-:S04]  /*2760*/  IMAD.HI.U32 R20, R11, R153, RZ ;  /* 0x000000990b147227 */ /* 0x000fc800078e00ff */
[----:B------:R-:W-:Y:S02]  /*2770*/  IMAD R159, R16, R14, R159 ;  /* 0x0000000e109f7224 */ /* 0x000fe400078e029f */
[----:B------:R-:W-:Y:S02]  /*2780*/  IMAD.MOV R14, RZ, RZ, -R5 ;  /* 0x000000ffff0e7224 */ /* 0x000fe400078e0a05 */
[----:B------:R-:W-:Y:S02]  /*2790*/  IMAD.MOV R20, RZ, RZ, -R20 ;  /* 0x000000ffff147224 */ /* 0x000fe400078e0a14 */
[----:B------:R-:W-:-:S04]  /*27a0*/  IMAD.HI.U32 R5, R11, R215, RZ ;  /* 0x000000d70b057227 */ /* 0x000fc800078e00ff */
[C---:B------:R-:W-:Y:S02]  /*27b0*/  IMAD R165, R16.reuse, R14, R165 ;  /* 0x0000000e10a57224 */ /* 0x040fe400078e02a5 */
[----:B------:R-:W-:Y:S02]  /*27c0*/  IMAD R153, R16, R20, R153 ;  /* 0x0000001410997224 */ /* 0x000fe400078e0299 */
[----:B------:R-:W-:-:S04]  /*27d0*/  IMAD.HI.U32 R14, R11, R217, RZ ;  /* 0x000000d90b0e7227 */ /* 0x000fc800078e00ff */
[----:B------:R-:W-:Y:S02]  /*27e0*/  IMAD.MOV R5, RZ, RZ, -R5 ;  /* 0x000000ffff057224 */ /* 0x000fe400078e0a05 */
[----:B------:R-:W-:Y:S02]  /*27f0*/  IMAD R21, R16, R23, R22 ;  /* 0x0000001710157224 */ /* 0x000fe400078e0216 */
[----:B------:R-:W-:-:S04]  /*2800*/  IMAD.HI.U32 R20, R11, R161, RZ ;  /* 0x000000a10b147227 */ /* 0x000fc800078e00ff */
[----:B------:R-:W-:-:S04]  /*2810*/  IMAD.HI.U32 R22, R11, R163, RZ ;  /* 0x000000a30b167227 */ /* 0x000fc800078e00ff */
[----:B------:R-:W-:Y:S02]  /*2820*/  IMAD.MOV R14, RZ, RZ, -R14 ;  /* 0x000000ffff0e7224 */ /* 0x000fe400078e0a0e */
[----:B------:R-:W-:Y:S02]  /*2830*/  IMAD R215, R16, R5, R215 ;  /* 0x0000000510d77224 */ /* 0x000fe400078e02d7 */
[----:B------:R-:W-:Y:S02]  /*2840*/  IMAD.MOV R20, RZ, RZ, -R20 ;  /* 0x000000ffff147224 */ /* 0x000fe400078e0a14 */
[----:B------:R-:W-:-:S04]  /*2850*/  IMAD.HI.U32 R5, R11, R223, RZ ;  /* 0x000000df0b057227 */ /* 0x000fc800078e00ff */
[----:B------:R-:W-:Y:S02]  /*2860*/  IMAD.MOV R22, RZ, RZ, -R22 ;  /* 0x000000ffff167224 */ /* 0x000fe400078e0a16 */
[C---:B------:R-:W-:Y:S02]  /*2870*/  IMAD R217, R16.reuse, R14, R217 ;  /* 0x0000000e10d97224 */ /* 0x040fe400078e02d9 */
[C---:B------:R-:W-:Y:S02]  /*2880*/  IMAD R161, R16.reuse, R20, R161 ;  /* 0x0000001410a17224 */ /* 0x040fe400078e02a1 */
[----:B------:R-:W-:Y:S02]  /*2890*/  IMAD.MOV R14, RZ, RZ, -R5 ;  /* 0x000000ffff0e7224 */ /* 0x000fe400078e0a05 */
[----:B------:R-:W-:Y:S02]  /*28a0*/  IMAD R163, R16, R22, R163 ;  /* 0x0000001610a37224 */ /* 0x000fe400078e02a3 */
[----:B------:R-:W-:-:S04]  /*28b0*/  IMAD.HI.U32 R20, R11, R219, RZ ;  /* 0x000000db0b147227 */ /* 0x000fc800078e00ff */
[----:B------:R-:W-:-:S04]  /*28c0*/  IMAD.HI.U32 R5, R11, R225, RZ ;  /* 0x000000e10b057227 */ /* 0x000fc800078e00ff */
[----:B------:R-:W-:-:S04]  /*28d0*/  IMAD.HI.U32 R22, R11, R221, RZ ;  /* 0x000000dd0b167227 */ /* 0x000fc800078e00ff */
[----:B------:R-:W-:Y:S02]  /*28e0*/  IMAD R223, R16, R14, R223 ;  /* 0x0000000e10df7224 */ /* 0x000fe400078e02df */
[----:B------:R-:W-:Y:S02]  /*28f0*/  IMAD.MOV R20, RZ, RZ, -R20 ;  /* 0x000000ffff147224 */ /* 0x000fe400078e0a14 */
[----:B------:R-:W-:-:S04]  /*2900*/  IMAD.HI.U32 R14, R11, R227, RZ ;  /* 0x000000e30b0e7227 */ /* 0x000fc800078e00ff */
[----:B------:R-:W-:Y:S02]  /*2910*/  IMAD.MOV R5, RZ, RZ, -R5 ;  /* 0x000000ffff057224 */ /* 0x000fe400078e0a05 */
[----:B------:R-:W-:Y:S02]  /*2920*/  IMAD.MOV R22, RZ, RZ, -R22 ;  /* 0x000000ffff167224 */ /* 0x000fe400078e0a16 */
[C---:B------:R-:W-:Y:S02]  /*2930*/  IMAD R219, R16.reuse, R20, R219 ;  /* 0x0000001410db7224 */ /* 0x040fe400078e02db */
[----:B------:R-:W-:Y:S02]  /*2940*/  IMAD.MOV R14, RZ, RZ, -R14 ;  /* 0x000000ffff0e7224 */ /* 0x000fe400078e0a0e */
[C---:B------:R-:W-:Y:S02]  /*2950*/  IMAD R225, R16.reuse, R5, R225 ;  /* 0x0000000510e17224 */ /* 0x040fe400078e02e1 */
[----:B------:R-:W-:-:S02]  /*2960*/  IMAD R221, R16, R22, R221 ;  /* 0x0000001610dd7224 */ /* 0x000fc400078e02dd */
[----:B------:R-:W-:-:S04]  /*2970*/  IMAD.HI.U32 R20, R11, R229, RZ ;  /* 0x000000e50b147227 */ /* 0x000fc800078e00ff */
[----:B------:R-:W-:-:S04]  /*2980*/  IMAD.HI.U32 R5, R11, R233, RZ ;  /* 0x000000e90b057227 */ /* 0x000fc800078e00ff */
[----:B------:R-:W-:-:S04]  /*2990*/  IMAD.HI.U32 R22, R11, R231, RZ ;  /* 0x000000e70b167227 */ /* 0x000fc800078e00ff */
[----:B------:R-:W-:Y:S02]  /*29a0*/  IMAD R227, R16, R14, R227 ;  /* 0x0000000e10e37224 */ /* 0x000fe400078e02e3 */
[----:B------:R-:W-:Y:S02]  /*29b0*/  IMAD.MOV R20, RZ, RZ, -R20 ;  /* 0x000000ffff147224 */ /* 0x000fe400078e0a14 */
[----:B------:R-:W-:Y:S02]  /*29c0*/  IMAD.MOV R14, RZ, RZ, -R5 ;  /* 0x000000ffff0e7224 */ /* 0x000fe400078e0a05 */
        /* <DEDUP_REMOVED lines=9> */
[C---:B------:R-:W-:Y:S02]  /*2a60*/  IMAD R23, R16.reuse, R25, R24 ;  /* 0x0000001910177224 */ /* 0x040fe400078e0218 */
[----:B------:R-:W-:Y:S02]  /*2a70*/  IMAD.MOV R14, RZ, RZ, -R14 ;  /* 0x000000ffff0e7224 */ /* 0x000fe400078e0a0e */
[----:B------:R-:W-:Y:S02]  /*2a80*/  IMAD.MOV R25, RZ, RZ, -R20 ;  /* 0x000000ffff197224 */ /* 0x000fe400078e0a14 */
[----:B------:R-:W-:Y:S02]  /*2a90*/  IMAD R235, R16, R5, R235 ;  /* 0x0000000510eb7224 */ /* 0x000fe400078e02eb */
[----:B------:R-:W-:Y:S02]  /*2aa0*/  IMAD.MOV R27, RZ, RZ, -R22 ;  /* 0x000000ffff1b7224 */ /* 0x000fe400078e0a16 */
[----:B------:R-:W-:-:S04]  /*2ab0*/  IMAD.HI.U32 R5, R11, R244, RZ ;  /* 0x000000f40b057227 */ /* 0x000fc800078e00ff */
[C---:B------:R-:W-:Y:S01]  /*2ac0*/  IMAD.HI.U32 R22, R11.reuse, R252, RZ ;  /* 0x000000fc0b167227 */ /* 0x040fe200078e00ff */
[----:B----4-:R-:W-:Y:S02]  /*2ad0*/  IABS R111, R160 ;  /* 0x000000a0006f7213 */ /* 0x010fe40000000000 */
[----:B------:R-:W4:Y:S01]  /*2ae0*/  LDL.LU R160, [R1+0x57c] ;  /* 0x00057c0001a07983 */ /* 0x000f220000300800 */
[C---:B------:R-:W-:Y:S02]  /*2af0*/  IMAD R237, R16.reuse, R14, R237 ;  /* 0x0000000e10ed7224 */ /* 0x040fe400078e02ed */
[----:B------:R-:W-:Y:S02]  /*2b00*/  IMAD R240, R16, R25, R240 ;  /* 0x0000001910f07224 */ /* 0x000fe400078e02f0 */
[----:B------:R-:W-:Y:S02]  /*2b10*/  IMAD.MOV R25, RZ, RZ, -R5 ;  /* 0x000000ffff197224 */ /* 0x000fe400078e0a05 */
[----:B------:R-:W-:-:S04]  /*2b20*/  IMAD.HI.U32 R14, R11, R248, RZ ;  /* 0x000000f80b0e7227 */ /* 0x000fc800078e00ff */
[----:B------:R-:W-:Y:S02]  /*2b30*/  IMAD.MOV R29, RZ, RZ, -R22 ;  /* 0x000000ffff1d7224 */ /* 0x000fe400078e0a16 */
[----:B------:R-:W4:Y:S01]  /*2b40*/  LDL R22, [R1+0x41c] ;  /* 0x00041c0001167983 */ /* 0x000f220000100800 */
[----:B------:R-:W-:Y:S02]  /*2b50*/  IMAD R244, R16, R25, R244 ;  /* 0x0000001910f47224 */ /* 0x000fe400078e02f4 */
[----:B------:R-:W-:-:S04]  /*2b60*/  IMAD.HI.U32 R20, R11, R250, RZ ;  /* 0x000000fa0b147227 */ /* 0x000fc800078e00ff */
[----:B------:R-:W-:Y:S02]  /*2b70*/  IMAD.MOV R25, RZ, RZ, -R14 ;  /* 0x000000ffff197224 */ /* 0x000fe400078e0a0e */
[----:B------:R-:W4:Y:S01]  /*2b80*/  LDL R14, [R1+0x420] ;  /* 0x00042000010e7983 */ /* 0x000f220000100800 */
[----:B------:R-:W-:Y:S02]  /*2b90*/  IMAD R242, R16, R27, R242 ;  /* 0x0000001b10f27224 */ /* 0x000fe400078e02f2 */
[----:B------:R-:W-:Y:S02]  /*2ba0*/  IMAD.MOV R27, RZ, RZ, -R20 ;  /* 0x000000ffff1b7224 */ /* 0x000fe400078e0a14 */
[----:B------:R-:W4:Y:S01]  /*2bb0*/  LDL R20, [R1+0x2e4] ;  /* 0x0002e40001147983 */ /* 0x000f220000100800 */
[----:B------:R-:W-:-:S04]  /*2bc0*/  IMAD.HI.U32 R5, R11, R246, RZ ;  /* 0x000000f60b057227 */ /* 0x000fc800078e00ff */
[----:B------:R-:W-:-:S04]  /*2bd0*/  IMAD.MOV R5, RZ, RZ, -R5 ;  /* 0x000000ffff057224 */ /* 0x000fc800078e0a05 */
[----:B------:R-:W-:Y:S02]  /*2be0*/  IMAD R246, R16, R5, R246 ;  /* 0x0000000510f67224 */ /* 0x000fe400078e02f6 */
[----:B------:R-:W-:-:S04]  /*2bf0*/  IMAD.HI.U32 R5, R11, R111, RZ ;  /* 0x0000006f0b057227 */ /* 0x000fc800078e00ff */
[----:B------:R-:W-:Y:S01]  /*2c00*/  IMAD R248, R16, R25, R248 ;  /* 0x0000001910f87224 */ /* 0x000fe200078e02f8 */
[----:B--2---:R-:W-:Y:S02]  /*2c10*/  IABS R107, R156 ;  /* 0x0000009c006b7213 */ /* 0x004fe40000000000 */
[----:B------:R-:W2:Y:S01]  /*2c20*/  LDL R156, [R1+0x2e8] ;  /* 0x0002e800019c7983 */ /* 0x000ea20000100800 */
[----:B---3--:R-:W-:-:S03]  /*2c30*/  IABS R106, R158 ;  /* 0x0000009e006a7213 */ /* 0x008fc60000000000 */
[----:B------:R-:W3:Y:S01]  /*2c40*/  LDL.LU R158, [R1+0x578] ;  /* 0x00057800019e7983 */ /* 0x000ee20000300800 */
[----:B----4-:R-:W-:Y:S01]  /*2c50*/  IABS R110, R22 ;  /* 0x00000016006e7213 */ /* 0x010fe20000000000 */
[----:B------:R-:W-:Y:S01]  /*2c60*/  IMAD.HI.U32 R22, R11, R107, RZ ;  /* 0x0000006b0b167227 */ /* 0x000fe200078e00ff */
[----:B------:R-:W-:-:S03]  /*2c70*/  IABS R108, R14 ;  /* 0x0000000e006c7213 */ /* 0x000fc60000000000 */
[----:B------:R-:W-:Y:S02]  /*2c80*/  IMAD.MOV R14, RZ, RZ, -R5 ;  /* 0x000000ffff0e7224 */ /* 0x000fe400078e0a05 */
[----:B------:R-:W-:Y:S01]  /*2c90*/  IMAD.HI.U32 R5, R11, R110, RZ ;  /* 0x0000006e0b057227 */ /* 0x000fe200078e00ff */
[----:B------:R-:W-:-:S03]  /*2ca0*/  IABS R109, R20 ;  /* 0x00000014006d7213 */ /* 0x000fc60000000000 */
[----:B------:R-:W-:Y:S02]  /*2cb0*/  IMAD.MOV R5, RZ, RZ, -R5 ;  /* 0x000000ffff057224 */ /* 0x000fe400078e0a05 */
[----:B------:R-:W-:Y:S02]  /*2cc0*/  IMAD R111, R16, R14, R111 ;  /* 0x0000000e106f7224 */ /* 0x000fe400078e026f */
[----:B------:R-:W-:-:S04]  /*2cd0*/  IMAD.HI.U32 R14, R11, R109, RZ ;  /* 0x0000006d0b0e7227 */ /* 0x000fc800078e00ff */
[----:B------:R-:W-:Y:S02]  /*2ce0*/  IMAD.MOV R22, RZ, RZ, -R22 ;  /* 0x000000ffff167224 */ /* 0x000fe400078e0a16 */
[----:B------:R-:W-:-:S04]  /*2cf0*/  IMAD.HI.U32 R20, R11, R108, RZ ;  /* 0x0000006c0b147227 */ /* 0x000fc800078e00ff */
[C---:B------:R-:W-:Y:S02]  /*2d00*/  IMAD R110, R16.reuse, R5, R110 ;  /* 0x00000005106e7224 */ /* 0x040fe400078e026e */
[----:B------:R-:W4:Y:S01]  /*2d10*/  LDL R5, [R1+0x42c] ;  /* 0x00042c0001057983 */ /* 0x000f220000100800 */
[----:B------:R-:W-:Y:S02]  /*2d20*/  IMAD.MOV R14, RZ, RZ, -R14 ;  /* 0x000000ffff0e7224 */ /* 0x000fe400078e0a0e */
[C---:B------:R-:W-:Y:S02]  /*2d30*/  IMAD R107, R16.reuse, R22, R107 ;  /* 0x00000016106b7224 */ /* 0x040fe400078e026b */
[----:B------:R-:W-:Y:S01]  /*2d40*/  IMAD.MOV R25, RZ, RZ, -R20 ;  /* 0x000000ffff197224 */ /* 0x000fe200078e0a14 */
[----:B------:R-:W3:Y:S01]  /*2d50*/  LDL R22, [R1+0x430] ;  /* 0x0004300001167983 */ /* 0x000ee20000100800 */
[----:B------:R-:W-:-:S03]  /*2d60*/  IMAD R109, R16, R14, R109 ;  /* 0x0000000e106d7224 */ /* 0x000fc600078e026d */
[----:B------:R-:W3:Y:S04]  /*2d70*/  LDL R20, [R1+0x438] ;  /* 0x0004380001147983 */ /* 0x000ee80000100800 */
[----:B------:R-:W3:Y:S01]  /*2d80*/  LDL R14, [R1+0x434] ;  /* 0x00043400010e7983 */ /* 0x000ee20000100800 */
[C---:B------:R-:W-:Y:S02]  /*2d90*/  IMAD R108, R16.reuse, R25, R108 ;  /* 0x00000019106c7224 */ /* 0x040fe400078e026c */
[----:B------:R-:W-:Y:S01]  /*2da0*/  IMAD R250, R16, R27, R250 ;  /* 0x0000001b10fa7224 */ /* 0x000fe200078e02fa */
[----:B--2---:R-:W-:Y:S02]  /*2db0*/  IABS R101, R156 ;  /* 0x0000009c00657213 */ /* 0x004fe40000000000 */
[----:B------:R-:W2:Y:S01]  /*2dc0*/  LDL.LU R156, [R1+0x574] ;  /* 0x00057400019c7983 */ /* 0x000ea20000300800 */
[----:B------:R-:W-:-:S02]  /*2dd0*/  ISETP.GT.U32.AND P2, PT, R18, R3, PT ;  /* 0x000000031200720c */ /* 0x000fc40003f44070 */
[C---:B------:R-:W-:Y:S02]  /*2de0*/  ISETP.GT.U32.AND P1, PT, R16.reuse, R4, PT ;  /* 0x000000041000720c */ /* 0x040fe40003f24070 */
[----:B------:R-:W-:-:S09]  /*2df0*/  ISETP.GT.U32.AND P0, PT, R16, R12, PT ;  /* 0x0000000c1000720c */ /* 0x000fd20003f04070 */
[----:B------:R-:W-:Y:S02]  /*2e00*/  @!P2 IMAD.IADD R3, R3, 0x1, -R18 ;  /* 0x000000010303a824 */ /* 0x000fe400078e0a12 */
[----:B------:R-:W-:-:S03]  /*2e10*/  @!P1 IMAD.IADD R4, R4, 0x1, -R16 ;  /* 0x0000000104049824 */ /* 0x000fc600078e0a10 */
[----:B------:R-:W-:Y:S01]  /*2e20*/  ISETP.GT.U32.AND P1, PT, R18, R3, PT ;  /* 0x000000031200720c */ /* 0x000fe20003f24070 */
[----:B------:R-:W-:Y:S01]  /*2e30*/  @!P0 IMAD.IADD R12, R12, 0x1, -R16 ;  /* 0x000000010c0c8824 */ /* 0x000fe200078e0a10 */
[C---:B------:R-:W-:Y:S02]  /*2e40*/  ISETP.GT.U32.AND P2, PT, R16.reuse, R4, PT ;  /* 0x000000041000720c */ /* 0x040fe40003f44070 */
[----:B------:R-:W-:-:S09]  /*2e50*/  ISETP.GT.U32.AND P0, PT, R16, R8, PT ;  /* 0x000000081000720c */ /* 0x000fd20003f04070 */
[----:B------:R-:W-:Y:S01]  /*2e60*/  @!P1 IMAD.IADD R3, R3, 0x1, -R18 ;  /* 0x0000000103039824 */ /* 0x000fe200078e0a12 */
[----:B------:R-:W-:Y:S01]  /*2e70*/  ISETP.GT.U32.AND P1, PT, R16, R9, PT ;  /* 0x000000091000720c */ /* 0x000fe20003f24070 */
[--C-:B------:R-:W-:Y:S01]  /*2e80*/  @!P2 IMAD.IADD R4, R4, 0x1, -R16.reuse ;  /* 0x000000010404a824 */ /* 0x100fe200078e0a10 */
[----:B------:R-:W-:Y:S01]  /*2e90*/  ISETP.GT.U32.AND P2, PT, R16, R10, PT ;  /* 0x0000000a1000720c */ /* 0x000fe20003f44070 */
[----:B------:R-:W-:Y:S01]  /*2ea0*/  @!P0 IMAD.IADD R8, R8, 0x1, -R16 ;  /* 0x0000000108088824 */ /* 0x000fe200078e0a10 */
[C---:B------:R-:W-:Y:S02]  /*2eb0*/  ISETP.GT.U32.AND P0, PT, R16.reuse, R21, PT ;  /* 0x000000151000720c */ /* 0x040fe40003f04070 */
[C---:B------:R-:W-:Y:S02]  /*2ec0*/  ISETP.GT.U32.AND P6, PT, R16.reuse, R12, PT ;  /* 0x0000000c1000720c */ /* 0x040fe40003fc4070 */
[C---:B------:R-:W-:Y:S02]  /*2ed0*/  ISETP.GT.U32.AND P5, PT, R16.reuse, R6, PT ;  /* 0x000000061000720c */ /* 0x040fe40003fa4070 */
[----:B------:R-:W-:-:S03]  /*2ee0*/  ISETP.GT.U32.AND P3, PT, R16, R13, PT ;  /* 0x0000000d1000720c */ /* 0x000fc60003f64070 */
[--C-:B------:R-:W-:Y:S01]  /*2ef0*/  @!P1 IMAD.IADD R9, R9, 0x1, -R16.reuse ;  /* 0x0000000109099824 */ /* 0x100fe200078e0a10 */
[----:B------:R-:W-:Y:S01]  /*2f00*/  ISETP.GT.U32.AND P1, PT, R16, R23, PT ;  /* 0x000000171000720c */ /* 0x000fe20003f24070 */
[--C-:B------:R-:W-:Y:S01]  /*2f10*/  @!P2 IMAD.IADD R10, R10, 0x1, -R16.reuse ;  /* 0x000000010a0aa824 */ /* 0x100fe200078e0a10 */
[C---:B------:R-:W-:Y:S01]  /*2f20*/  ISETP.GT.U32.AND P4, PT, R16.reuse, R7, PT ;  /* 0x000000071000720c */ /* 0x040fe20003f84070 */
[--C-:B------:R-:W-:Y:S01]  /*2f30*/  @!P0 IMAD.IADD R21, R21, 0x1, -R16.reuse ;  /* 0x0000000115158824 */ /* 0x100fe200078e0a10 */
[C---:B------:R-:W-:Y:S02]  /*2f40*/  ISETP.GT.U32.AND P2, PT, R16.reuse, R153, PT ;  /* 0x000000991000720c */ /* 0x040fe40003f44070 */
[----:B------:R-:W-:Y:S01]  /*2f50*/  ISETP.GT.U32.AND P0, PT, R16, R9, PT ;  /* 0x000000091000720c */ /* 0x000fe20003f04070 */
[--C-:B------:R-:W-:Y:S01]  /*2f60*/  @!P6 IMAD.IADD R12, R12, 0x1, -R16.reuse ;  /* 0x000000010c0ce824 */ /* 0x100fe200078e0a10 */
[----:B------:R-:W-:Y:S01]  /*2f70*/  ISETP.GT.U32.AND P6, PT, R16, R15, PT ;  /* 0x0000000f1000720c */ /* 0x000fe20003fc4070 */
[----:B------:R-:W-:Y:S01]  /*2f80*/  @!P5 IMAD.IADD R6, R6, 0x1, -R16 ;  /* 0x000000010606d824 */ /* 0x000fe200078e0a10 */
[----:B------:R-:W-:-:S02]  /*2f90*/  ISETP.GT.U32.AND P5, PT, R16, R17, PT ;  /* 0x000000111000720c */ /* 0x000fc40003fa4070 */
[----:B----4-:R-:W-:Y:S01]  /*2fa0*/  IABS R105, R5 ;  /* 0x0000000500697213 */ /* 0x010fe20000000000 */
[----:B------:R-:W-:Y:S01]  /*2fb0*/  IMAD.HI.U32 R5, R11, R106, RZ ;  /* 0x0000006a0b057227 */ /* 0x000fe200078e00ff */
[----:B---3--:R-:W-:-:S03]  /*2fc0*/  IABS R104, R22 ;  /* 0x0000001600687213 */ /* 0x008fc60000000000 */
[----:B------:R-:W-:Y:S01]  /*2fd0*/  IMAD.MOV R25, RZ, RZ, -R5 ;  /* 0x000000ffff197224 */ /* 0x000fe200078e0a05 */
[----:B------:R-:W-:Y:S01]  /*2fe0*/  IABS R102, R20 ;  /* 0x0000001400667213 */ /* 0x000fe20000000000 */
[----:B------:R-:W-:Y:S01]  /*2ff0*/  IMAD.HI.U32 R5, R11, R105, RZ ;  /* 0x000000690b057227 */ /* 0x000fe200078e00ff */
[----:B------:R-:W-:-:S03]  /*3000*/  IABS R103, R14 ;  /* 0x0000000e00677213 */ /* 0x000fc60000000000 */
[----:B------:R-:W-:-:S04]  /*3010*/  IMAD.HI.U32 R14, R11, R104, RZ ;  /* 0x000000680b0e7227 */ /* 0x000fc800078e00ff */
[----:B------:R-:W-:-:S04]  /*3020*/  IMAD.HI.U32 R22, R11, R102, RZ ;  /* 0x000000660b167227 */ /* 0x000fc800078e00ff */
[----:B------:R-:W-:Y:S02]  /*3030*/  IMAD.MOV R5, RZ, RZ, -R5 ;  /* 0x000000ffff057224 */ /* 0x000fe400078e0a05 */
[C---:B------:R-:W-:Y:S02]  /*3040*/  IMAD R106, R16.reuse, R25, R106 ;  /* 0x00000019106a7224 */ /* 0x040fe400078e026a */
[----:B------:R-:W-:Y:S02]  /*3050*/  IMAD.MOV R25, RZ, RZ, -R14 ;  /* 0x000000ffff197224 */ /* 0x000fe400078e0a0e */
[----:B------:R-:W-:Y:S01]  /*3060*/  IMAD.MOV R27, RZ, RZ, -R22 ;  /* 0x000000ffff1b7224 */ /* 0x000fe200078e0a16 */
[----:B------:R-:W3:Y:S01]  /*3070*/  LDL R14, [R1+0x380] ;  /* 0x00038000010e7983 */ /* 0x000ee20000100800 */
[----:B------:R-:W-:Y:S02]  /*3080*/  IMAD.MOV.U32 R22, RZ, RZ, R154 ;  /* 0x000000ffff167224 */ /* 0x000fe400078e009a */
[----:B------:R-:W-:Y:S01]  /*3090*/  IMAD R105, R16, R5, R105 ;  /* 0x0000000510697224 */ /* 0x000fe200078e0269 */
[----:B------:R-:W4:Y:S04]  /*30a0*/  LDL.LU R154, [R1+0x570] ;  /* 0x00057000019a7983 */ /* 0x000f280000300800 */
[----:B------:R-:W2:Y:S01]  /*30b0*/  LDL R5, [R1+0x43c] ;  /* 0x00043c0001057983 */ /* 0x000ea20000100800 */
[----:B------:R-:W-:-:S04]  /*30c0*/  IMAD.HI.U32 R20, R11, R103, RZ ;  /* 0x000000670b147227 */ /* 0x000fc800078e00ff */
[----:B------:R-:W-:-:S04]  /*30d0*/  IMAD.MOV R20, RZ, RZ, -R20 ;  /* 0x000000ffff147224 */ /* 0x000fc800078e0a14 */
[C---:B------:R-:W-:Y:S02]  /*30e0*/  IMAD R103, R16.reuse, R20, R103 ;  /* 0x0000001410677224 */ /* 0x040fe400078e0267 */
[----:B------:R-:W4:Y:S01]  /*30f0*/  LDL R20, [R1+0x440] ;  /* 0x0004400001147983 */ /* 0x000f220000100800 */
[--C-:B------:R-:W-:Y:S01]  /*3100*/  @!P3 IMAD.IADD R13, R13, 0x1, -R16.reuse ;  /* 0x000000010d0db824 */ /* 0x100fe200078e0a10 */
[C---:B------:R-:W-:Y:S01]  /*3110*/  ISETP.GT.U32.AND P3, PT, R16.reuse, R155, PT ;  /* 0x0000009b1000720c */ /* 0x040fe20003f64070 */
[--C-:B------:R-:W-:Y:S01]  /*3120*/  @!P1 IMAD.IADD R23, R23, 0x1, -R16.reuse ;  /* 0x0000000117179824 */ /* 0x100fe200078e0a10 */
[C---:B------:R-:W-:Y:S01]  /*3130*/  ISETP.GT.U32.AND P1, PT, R16.reuse, R10, PT ;  /* 0x0000000a1000720c */ /* 0x040fe20003f24070 */
[--C-:B------:R-:W-:Y:S01]  /*3140*/  @!P4 IMAD.IADD R7, R7, 0x1, -R16.reuse ;  /* 0x000000010707c824 */ /* 0x100fe200078e0a10 */
[C---:B------:R-:W-:Y:S01]  /*3150*/  ISETP.GT.U32.AND P4, PT, R16.reuse, R19, PT ;  /* 0x000000131000720c */ /* 0x040fe20003f84070 */
[--C-:B------:R-:W-:Y:S01]  /*3160*/  @!P2 IMAD.IADD R153, R153, 0x1, -R16.reuse ;  /* 0x000000019999a824 */ /* 0x100fe200078e0a10 */
[C---:B------:R-:W-:Y:S01]  /*3170*/  ISETP.GT.U32.AND P2, PT, R16.reuse, R13, PT ;  /* 0x0000000d1000720c */ /* 0x040fe20003f44070 */
[--C-:B------:R-:W-:Y:S01]  /*3180*/  @!P0 IMAD.IADD R9, R9, 0x1, -R16.reuse ;  /* 0x0000000109098824 */ /* 0x100fe200078e0a10 */
[----:B------:R-:W-:Y:S01]  /*3190*/  ISETP.GT.U32.AND P0, PT, R16, R21, PT ;  /* 0x000000151000720c */ /* 0x000fe20003f04070 */
[----:B------:R-:W-:-:S02]  /*31a0*/  @!P6 IMAD.IADD R15, R15, 0x1, -R16 ;  /* 0x000000010f0fe824 */ /* 0x000fc400078e0a10 */
[--C-:B------:R-:W-:Y:S01]  /*31b0*/  @!P5 IMAD.IADD R17, R17, 0x1, -R16.reuse ;  /* 0x000000011111d824 */ /* 0x100fe200078e0a10 */
[C---:B------:R-:W-:Y:S01]  /*31c0*/  ISETP.GT.U32.AND P5, PT, R16.reuse, R7, PT ;  /* 0x000000071000720c */ /* 0x040fe20003fa4070 */
[--C-:B------:R-:W-:Y:S01]  /*31d0*/  @!P3 IMAD.IADD R155, R155, 0x1, -R16.reuse ;  /* 0x000000019b9bb824 */ /* 0x100fe200078e0a10 */
[----:B------:R-:W-:Y:S01]  /*31e0*/  ISETP.GT.U32.AND P6, PT, R16, R6, PT ;  /* 0x000000061000720c */ /* 0x000fe20003fc4070 */
[--C-:B------:R-:W-:Y:S01]  /*31f0*/  @!P1 IMAD.IADD R10, R10, 0x1, -R16.reuse ;  /* 0x000000010a0a9824 */ /* 0x100fe200078e0a10 */
[C---:B------:R-:W-:Y:S02]  /*3200*/  ISETP.GT.U32.AND P3, PT, R16.reuse, R15, PT ;  /* 0x0000000f1000720c */ /* 0x040fe40003f64070 */
        /* <DEDUP_REMOVED lines=48> */
[----:B------:R-:W-:Y:S01]  /*3510*/  @!P5 IMAD.IADD R221, R221, 0x1, -R16 ;  /* 0x00000001ddddd824 */ /* 0x000fe200078e0a10 */
[----:B------:R-:W-:-:S02]  /*3520*/  ISETP.GT.U32.AND P6, PT, R16, R157, PT ;  /* 0x0000009d1000720c */ /* 0x000fc40003fc4070 */
        /* <DEDUP_REMOVED lines=39> */
[----:B------:R-:W-:-:S02]  /*37a0*/  @!P6 IMAD.IADD R244, R244, 0x1, -R16 ;  /* 0x00000001f4f4e824 */ /* 0x000fc400078e0a10 */
[----:B------:R-:W-:Y:S01]  /*37b0*/  @!P5 IMAD.IADD R235, R235, 0x1, -R16 ;  /* 0x00000001ebebd824 */ /* 0x000fe200078e0a10 */
[C---:B------:R-:W-:Y:S01]  /*37c0*/  ISETP.GT.U32.AND P5, PT, R16.reuse, R250, PT ;  /* 0x000000fa1000720c */ /* 0x040fe20003fa4070 */
[C---:B------:R-:W-:Y:S01]  /*37d0*/  IMAD R252, R16.reuse, R29, R252 ;  /* 0x0000001d10fc7224 */ /* 0x040fe200078e02fc */
[----:B------:R-:W-:Y:S01]  /*37e0*/  ISETP.GT.U32.AND P6, PT, R16, R231, PT ;  /* 0x000000e71000720c */ /* 0x000fe20003fc4070 */
        /* <DEDUP_REMOVED lines=9> */
[----:B------:R-:W-:Y:S01]  /*3880*/  ISETP.GT.U32.AND P0, PT, R16, R111, PT ;  /* 0x0000006f1000720c */ /* 0x000fe20003f04070 */
[----:B------:R-:W-:Y:S01]  /*3890*/  @!P5 IMAD.IADD R250, R250, 0x1, -R16 ;  /* 0x00000001fafad824 */ /* 0x000fe200078e0a10 */
[C---:B------:R-:W-:Y:S01]  /*38a0*/  ISETP.GT.U32.AND P5, PT, R16.reuse, R237, PT ;  /* 0x000000ed1000720c */ /* 0x040fe20003fa4070 */
[C---:B------:R-:W-:Y:S01]  /*38b0*/  IMAD R104, R16.reuse, R25, R104 ;  /* 0x0000001910687224 */ /* 0x040fe200078e0268 */
[----:B------:R-:W-:Y:S01]  /*38c0*/  IABS R97, R184 ;  /* 0x000000b800617213 */ /* 0x000fe20000000000 */
[--C-:B------:R-:W-:Y:S01]  /*38d0*/  @!P6 IMAD.IADD R231, R231, 0x1, -R16.reuse ;  /* 0x00000001e7e7e824 */ /* 0x100fe200078e0a10 */
[C---:B------:R-:W-:Y:S01]  /*38e0*/  ISETP.GT.U32.AND P6, PT, R16.reuse, R110, PT ;  /* 0x0000006e1000720c */ /* 0x040fe20003fc4070 */
[--C-:B------:R-:W-:Y:S01]  /*38f0*/  @!P3 IMAD.IADD R235, R235, 0x1, -R16.reuse ;  /* 0x00000001ebebb824 */ /* 0x100fe200078e0a10 */
[----:B------:R-:W-:Y:S01]  /*3900*/  ISETP.GT.U32.AND P3, PT, R16, R248, PT ;  /* 0x000000f81000720c */ /* 0x000fe20003f64070 */
[--C-:B------:R-:W-:Y:S01]  /*3910*/  @!P1 IMAD.IADD R244, R244, 0x1, -R16.reuse ;  /* 0x00000001f4f49824 */ /* 0x100fe200078e0a10 */
[----:B------:R-:W-:Y:S01]  /*3920*/  ISETP.GT.U32.AND P1, PT, R16, R109, PT ;  /* 0x0000006d1000720c */ /* 0x000fe20003f24070 */
[----:B------:R0:W-:Y:S01]  /*3930*/  STL [R1+0x550], R185 ;  /* 0x000550b901007387 */ /* 0x0001e20000100800 */
[----:B------:R-:W-:Y:S01]  /*3940*/  IABS R98, R185 ;  /* 0x000000b900627213 */ /* 0x000fe20000000000 */
[--C-:B------:R-:W-:Y:S01]  /*3950*/  @!P4 IMAD.IADD R252, R252, 0x1, -R16.reuse ;  /* 0x00000001fcfcc824 */ /* 0x100fe200078e0a10 */
[----:B------:R-:W-:Y:S01]  /*3960*/  ISETP.GT.U32.AND P4, PT, R16, R240, PT ;  /* 0x000000f01000720c */ /* 0x000fe20003f84070 */
[--C-:B------:R-:W-:Y:S01]  /*3970*/  @!P2 IMAD.IADD R246, R246, 0x1, -R16.reuse ;  /* 0x00000001f6f6a824 */ /* 0x100fe200078e0a10 */
[C---:B------:R-:W-:Y:S01]  /*3980*/  ISETP.GT.U32.AND P2, PT, R16.reuse, R108, PT ;  /* 0x0000006c1000720c */ /* 0x040fe20003f44070 */
[----:B------:R-:W-:Y:S01]  /*3990*/  @!P0 IMAD.IADD R111, R111, 0x1, -R16 ;  /* 0x000000016f6f8824 */ /* 0x000fe200078e0a10 */
[----:B------:R-:W-:Y:S01]  /*39a0*/  ISETP.GT.U32.AND P0, PT, R16, R104, PT ;  /* 0x000000681000720c */ /* 0x000fe20003f04070 */
[----:B0-----:R-:W-:-:S02]  /*39b0*/  IMAD.MOV.U32 R185, RZ, RZ, R22 ;  /* 0x000000ffffb97224 */ /* 0x001fc400078e0016 */
[----:B------:R-:W-:Y:S01]  /*39c0*/  IMAD.HI.U32 R22, R11, R97, RZ ;  /* 0x000000610b167227 */ /* 0x000fe200078e00ff */
[----:B------:R3:W-:Y:S03]  /*39d0*/  STL [R1+0x554], R184 ;  /* 0x000554b801007387 */ /* 0x0007e60000100800 */
[C---:B------:R-:W-:Y:S02]  /*39e0*/  IMAD R102, R16.reuse, R27, R102 ;  /* 0x0000001b10667224 */ /* 0x040fe400078e0266 */
[----:B------:R-:W-:Y:S02]  /*39f0*/  IMAD.MOV R22, RZ, RZ, -R22 ;  /* 0x000000ffff167224 */ /* 0x000fe400078e0a16 */
[----:B------:R-:W-:Y:S01]  /*3a00*/  @!P5 IMAD.IADD R237, R237, 0x1, -R16 ;  /* 0x00000001ededd824 */ /* 0x000fe200078e0a10 */
[C---:B------:R-:W-:Y:S01]  /*3a10*/  ISETP.GT.U32.AND P5, PT, R16.reuse, R250, PT ;  /* 0x000000fa1000720c */ /* 0x040fe20003fa4070 */
[----:B------:R-:W-:-:S02]  /*3a20*/  IMAD R97, R16, R22, R97 ;  /* 0x0000001610617224 */ /* 0x000fc400078e0261 */
[--C-:B------:R-:W-:Y:S01]  /*3a30*/  @!P3 IMAD.IADD R248, R248, 0x1, -R16.reuse ;  /* 0x00000001f8f8b824 */ /* 0x100fe200078e0a10 */
[----:B------:R-:W-:Y:S01]  /*3a40*/  ISETP.GT.U32.AND P3, PT, R16, R107, PT ;  /* 0x0000006b1000720c */ /* 0x000fe20003f64070 */
[--C-:B------:R-:W-:Y:S01]  /*3a50*/  @!P6 IMAD.IADD R110, R110, 0x1, -R16.reuse ;  /* 0x000000016e6ee824 */ /* 0x100fe200078e0a10 */
[C---:B------:R-:W-:Y:S01]  /*3a60*/  ISETP.GT.U32.AND P6, PT, R16.reuse, R103, PT ;  /* 0x000000671000720c */ /* 0x040fe20003fc4070 */
[--C-:B------:R-:W-:Y:S01]  /*3a70*/  @!P1 IMAD.IADD R109, R109, 0x1, -R16.reuse ;  /* 0x000000016d6d9824 */ /* 0x100fe200078e0a10 */
[----:B------:R-:W-:Y:S01]  /*3a80*/  ISETP.GT.U32.AND P1, PT, R16, R102, PT ;  /* 0x000000661000720c */ /* 0x000fe20003f24070 */
[--C-:B------:R-:W-:Y:S01]  /*3a90*/  @!P4 IMAD.IADD R240, R240, 0x1, -R16.reuse ;  /* 0x00000001f0f0c824 */ /* 0x100fe200078e0a10 */
[----:B------:R-:W-:Y:S01]  /*3aa0*/  ISETP.GT.U32.AND P4, PT, R16, R252, PT ;  /* 0x000000fc1000720c */ /* 0x000fe20003f84070 */
[--C-:B------:R-:W-:Y:S02]  /*3ab0*/  @!P2 IMAD.IADD R108, R108, 0x1, -R16.reuse ;  /* 0x000000016c6ca824 */ /* 0x100fe400078e0a10 */
[--C-:B------:R-:W-:Y:S01]  /*3ac0*/  @!P0 IMAD.IADD R104, R104, 0x1, -R16.reuse ;  /* 0x0000000168688824 */ /* 0x100fe200078e0a10 */
[----:B------:R-:W-:Y:S01]  /*3ad0*/  ISETP.GT.U32.AND P0, PT, R16, R97, PT ;  /* 0x000000611000720c */ /* 0x000fe20003f04070 */
[----:B------:R-:W-:Y:S01]  /*3ae0*/  @!P5 IMAD.IADD R250, R250, 0x1, -R16 ;  /* 0x00000001fafad824 */ /* 0x000fe200078e0a10 */
[----:B------:R-:W-:-:S02]  /*3af0*/  IABS R96, R183 ;  /* 0x000000b700607213 */ /* 0x000fc40000000000 */
[----:B------:R-:W-:Y:S01]  /*3b00*/  ISETP.GT.U32.AND P5, PT, R16, R106, PT ;  /* 0x0000006a1000720c */ /* 0x000fe20003fa4070 */
[--C-:B------:R-:W-:Y:S01]  /*3b10*/  @!P3 IMAD.IADD R107, R107, 0x1, -R16.reuse ;  /* 0x000000016b6bb824 */ /* 0x100fe200078e0a10 */
[----:B------:R-:W-:Y:S01]  /*3b20*/  IABS R95, R182 ;  /* 0x000000b6005f7213 */ /* 0x000fe20000000000 */
[--C-:B------:R-:W-:Y:S02]  /*3b30*/  @!P6 IMAD.IADD R103, R103, 0x1, -R16.reuse ;  /* 0x000000016767e824 */ /* 0x100fe400078e0a10 */
[--C-:B------:R-:W-:Y:S01]  /*3b40*/  @!P1 IMAD.IADD R102, R102, 0x1, -R16.reuse ;  /* 0x0000000166669824 */ /* 0x100fe200078e0a10 */
[----:B------:R-:W-:Y:S01]  /*3b50*/  ISETP.GT.U32.AND P1, PT, R16, R108, PT ;  /* 0x0000006c1000720c */ /* 0x000fe20003f24070 */
[--C-:B------:R-:W-:Y:S01]  /*3b60*/  @!P4 IMAD.IADD R252, R252, 0x1, -R16.reuse ;  /* 0x00000001fcfcc824 */ /* 0x100fe200078e0a10 */
[----:B------:R-:W-:Y:S01]  /*3b70*/  IABS R94, R181 ;  /* 0x000000b5005e7213 */ /* 0x000fe20000000000 */
[----:B------:R-:W-:Y:S01]  /*3b80*/  @!P0 IMAD.IADD R97, R97, 0x1, -R16 ;  /* 0x0000000161618824 */ /* 0x000fe200078e0a10 */
[----:B------:R-:W-:-:S02]  /*3b90*/  ISETP.GT.U32.AND P4, PT, R16, R105, PT ;  /* 0x000000691000720c */ /* 0x000fc40003f84070 */
[----:B------:R-:W-:Y:S01]  /*3ba0*/  ISETP.GT.U32.AND P0, PT, R16, R103, PT ;  /* 0x000000671000720c */ /* 0x000fe20003f04070 */
[----:B------:R-:W-:Y:S01]  /*3bb0*/  @!P5 IMAD.IADD R106, R106, 0x1, -R16 ;  /* 0x000000016a6ad824 */ /* 0x000fe200078e0a10 */
[----:B------:R-:W-:Y:S02]  /*3bc0*/  IABS R88, R178 ;  /* 0x000000b200587213 */ /* 0x000fe40000000000 */
[----:B------:R-:W-:-:S03]  /*3bd0*/  IABS R85, R176 ;  /* 0x000000b000557213 */ /* 0x000fc60000000000 */
[----:B------:R-:W-:Y:S01]  /*3be0*/  @!P1 IMAD.IADD R108, R108, 0x1, -R16 ;  /* 0x000000016c6c9824 */ /* 0x000fe200078e0a10 */
[----:B------:R-:W-:-:S03]  /*3bf0*/  ISETP.GT.U32.AND P1, PT, R16, R102, PT ;  /* 0x000000661000720c */ /* 0x000fc60003f24070 */
[--C-:B------:R-:W-:Y:S02]  /*3c00*/  @!P4 IMAD.IADD R105, R105, 0x1, -R16.reuse ;  /* 0x000000016969c824 */ /* 0x100fe400078e0a10 */
[--C-:B------:R-:W-:Y:S01]  /*3c10*/  @!P0 IMAD.IADD R103, R103, 0x1, -R16.reuse ;  /* 0x0000000167678824 */ /* 0x100fe200078e0a10 */
[----:B------:R-:W-:Y:S02]  /*3c20*/  IABS R92, R180 ;  /* 0x000000b4005c7213 */ /* 0x000fe40000000000 */
[----:B------:R-:W-:Y:S02]  /*3c30*/  IABS R90, R179 ;  /* 0x000000b3005a7213 */ /* 0x000fe40000000000 */
[----:B------:R-:W-:Y:S02]  /*3c40*/  IABS R84, R175 ;  /* 0x000000af00547213 */ /* 0x000fe40000000000 */
[----:B------:R-:W-:Y:S01]  /*3c50*/  IABS R24, R177 ;  /* 0x000000b100187213 */ /* 0x000fe20000000000 */
[----:B------:R-:W-:Y:S01]  /*3c60*/  @!P1 IMAD.IADD R102, R102, 0x1, -R16 ;  /* 0x0000000166669824 */ /* 0x000fe200078e0a10 */
[----:B------:R-:W-:Y:S01]  /*3c70*/  IABS R83, R174 ;  /* 0x000000ae00537213 */ /* 0x000fe20000000000 */
[----:B------:R-:W-:-:S04]  /*3c80*/  IMAD.HI.U32 R22, R11, R90, RZ ;  /* 0x0000005a0b167227 */ /* 0x000fc800078e00ff */
[----:B------:R-:W-:Y:S02]  /*3c90*/  IMAD.MOV R29, RZ, RZ, -R22 ;  /* 0x000000ffff1d7224 */ /* 0x000fe400078e0a16 */
[C---:B------:R-:W-:Y:S01]  /*3ca0*/  IMAD.HI.U32 R22, R11.reuse, R83, RZ ;  /* 0x000000530b167227 */ /* 0x040fe200078e00ff */
[----:B------:R-:W-:Y:S02]  /*3cb0*/  ISETP.GT.U32.AND P6, PT, R16, R109, PT ;  /* 0x0000006d1000720c */ /* 0x000fe40003fc4070 */
[----:B------:R-:W-:Y:S01]  /*3cc0*/  IABS R82, R173 ;  /* 0x000000ad00527213 */ /* 0x000fe20000000000 */
[----:B------:R-:W-:Y:S02]  /*3cd0*/  IMAD.MOV R22, RZ, RZ, -R22 ;  /* 0x000000ffff167224 */ /* 0x000fe400078e0a16 */
[----:B---3--:R-:W-:Y:S01]  /*3ce0*/  IMAD.MOV.U32 R184, RZ, RZ, R14 ;  /* 0x000000ffffb87224 */ /* 0x008fe200078e000e */
[----:B--2---:R-:W-:Y:S01]  /*3cf0*/  IABS R100, R5 ;  /* 0x0000000500647213 */ /* 0x004fe20000000000 */
[----:B------:R-:W-:-:S04]  /*3d00*/  IMAD.HI.U32 R5, R11, R101, RZ ;  /* 0x000000650b057227 */ /* 0x000fc800078e00ff */
[----:B------:R-:W-:Y:S02]  /*3d10*/  IMAD.MOV R14, RZ, RZ, -R5 ;  /* 0x000000ffff0e7224 */ /* 0x000fe400078e0a05 */
[----:B------:R-:W-:-:S04]  /*3d20*/  IMAD.HI.U32 R5, R11, R100, RZ ;  /* 0x000000640b057227 */ /* 0x000fc800078e00ff */
[----:B------:R-:W-:Y:S01]  /*3d30*/  IMAD R101, R16, R14, R101 ;  /* 0x0000000e10657224 */ /* 0x000fe200078e0265 */
[----:B----4-:R-:W-:Y:S01]  /*3d40*/  IABS R99, R20 ;  /* 0x0000001400637213 */ /* 0x010fe20000000000 */
[----:B------:R-:W-:-:S03]  /*3d50*/  IMAD.MOV R5, RZ, RZ, -R5 ;  /* 0x000000ffff057224 */ /* 0x000fc600078e0a05 */
[----:B------:R-:W-:Y:S01]  /*3d60*/  ISETP.GT.U32.AND P2, PT, R16, R101, PT ;  /* 0x000000651000720c */ /* 0x000fe20003f44070 */
[----:B------:R-:W-:-:S04]  /*3d70*/  IMAD.HI.U32 R20, R11, R98, RZ ;  /* 0x000000620b147227 */ /* 0x000fc800078e00ff */
[----:B------:R-:W-:Y:S02]  /*3d80*/  IMAD R100, R16, R5, R100 ;  /* 0x0000000510647224 */ /* 0x000fe400078e0264 */
[----:B------:R-:W-:-:S03]  /*3d90*/  IMAD.HI.U32 R14, R11, R99, RZ ;  /* 0x000000630b0e7227 */ /* 0x000fc600078e00ff */
[----:B------:R-:W-:Y:S01]  /*3da0*/  ISETP.GT.U32.AND P3, PT, R16, R100, PT ;  /* 0x000000641000720c */ /* 0x000fe20003f64070 */
[----:B------:R-:W-:Y:S02]  /*3db0*/  IMAD.MOV R25, RZ, RZ, -R20 ;  /* 0x000000ffff197224 */ /* 0x000fe400078e0a14 */
[----:B------:R-:W-:-:S04]  /*3dc0*/  IMAD.HI.U32 R5, R11, R96, RZ ;  /* 0x000000600b057227 */ /* 0x000fc800078e00ff */
[----:B------:R-:W-:Y:S02]  /*3dd0*/  IMAD.MOV R14, RZ, RZ, -R14 ;  /* 0x000000ffff0e7224 */ /* 0x000fe400078e0a0e */
[C---:B------:R-:W-:Y:S02]  /*3de0*/  IMAD R98, R16.reuse, R25, R98 ;  /* 0x0000001910627224 */ /* 0x040fe400078e0262 */
[----:B------:R-:W-:Y:S01]  /*3df0*/  @!P2 IMAD.IADD R101, R101, 0x1, -R16 ;  /* 0x000000016565a824 */ /* 0x000fe200078e0a10 */
[C---:B------:R-:W-:Y:S01]  /*3e00*/  ISETP.GT.U32.AND P2, PT, R16.reuse, R107, PT ;  /* 0x0000006b1000720c */ /* 0x040fe20003f44070 */
[----:B------:R-:W-:Y:S02]  /*3e10*/  IMAD.MOV R25, RZ, RZ, -R5 ;  /* 0x000000ffff197224 */ /* 0x000fe400078e0a05 */
[----:B------:R-:W-:Y:S02]  /*3e20*/  IMAD R99, R16, R14, R99 ;  /* 0x0000000e10637224 */ /* 0x000fe400078e0263 */
[----:B------:R-:W-:-:S03]  /*3e30*/  IMAD.HI.U32 R5, R11, R95, RZ ;  /* 0x0000005f0b057227 */ /* 0x000fc600078e00ff */
[----:B------:R-:W-:Y:S01]  /*3e40*/  ISETP.GT.U32.AND P5, PT, R16, R99, PT ;  /* 0x000000631000720c */ /* 0x000fe20003fa4070 */
[----:B------:R-:W-:-:S04]  /*3e50*/  IMAD.HI.U32 R14, R11, R94, RZ ;  /* 0x0000005e0b0e7227 */ /* 0x000fc800078e00ff */
[----:B------:R-:W-:Y:S02]  /*3e60*/  IMAD.MOV R5, RZ, RZ, -R5 ;  /* 0x000000ffff057224 */ /* 0x000fe400078e0a05 */
[C---:B------:R-:W-:Y:S02]  /*3e70*/  IMAD R96, R16.reuse, R25, R96 ;  /* 0x0000001910607224 */ /* 0x040fe400078e0260 */
[----:B------:R-:W-:Y:S02]  /*3e80*/  IMAD.MOV R25, RZ, RZ, -R14 ;  /* 0x000000ffff197224 */ /* 0x000fe400078e0a0e */
[----:B------:R-:W-:Y:S02]  /*3e90*/  IMAD R95, R16, R5, R95 ;  /* 0x00000005105f7224 */ /* 0x000fe400078e025f */
[----:B------:R-:W-:Y:S01]  /*3ea0*/  @!P3 IMAD.IADD R100, R100, 0x1, -R16 ;  /* 0x000000016464b824 */ /* 0x000fe200078e0a10 */
[C---:B------:R-:W-:Y:S01]  /*3eb0*/  ISETP.GT.U32.AND P3, PT, R16.reuse, R106, PT ;  /* 0x0000006a1000720c */ /* 0x040fe20003f64070 */
[----:B------:R-:W-:Y:S01]  /*3ec0*/  IMAD.HI.U32 R5, R11, R88, RZ ;  /* 0x000000580b057227 */ /* 0x000fe200078e00ff */
[----:B------:R-:W-:-:S02]  /*3ed0*/  ISETP.GT.U32.AND P4, PT, R16, R98, PT ;  /* 0x000000621000720c */ /* 0x000fc40003f84070 */
[C---:B------:R-:W-:Y:S01]  /*3ee0*/  ISETP.GT.U32.AND P0, PT, R16.reuse, R96, PT ;  /* 0x000000601000720c */ /* 0x040fe20003f04070 */
[C---:B------:R-:W-:Y:S02]  /*3ef0*/  IMAD R94, R16.reuse, R25, R94 ;  /* 0x00000019105e7224 */ /* 0x040fe400078e025e */
[----:B------:R-:W-:Y:S01]  /*3f00*/  @!P2 IMAD.IADD R107, R107, 0x1, -R16 ;  /* 0x000000016b6ba824 */ /* 0x000fe200078e0a10 */
[----:B------:R-:W-:Y:S01]  /*3f10*/  ISETP.GT.U32.AND P2, PT, R16, R101, PT ;  /* 0x000000651000720c */ /* 0x000fe20003f44070 */
[----:B------:R-:W-:Y:S02]  /*3f20*/  IMAD.MOV R25, RZ, RZ, -R5 ;  /* 0x000000ffff197224 */ /* 0x000fe400078e0a05 */
[----:B------:R-:W-:-:S04]  /*3f30*/  IMAD.HI.U32 R14, R11, R85, RZ ;  /* 0x000000550b0e7227 */ /* 0x000fc800078e00ff */
[C---:B------:R-:W-:Y:S02]  /*3f40*/  IMAD R88, R16.reuse, R25, R88 ;  /* 0x0000001910587224 */ /* 0x040fe400078e0258 */
[----:B------:R-:W-:Y:S02]  /*3f50*/  IMAD.MOV R25, RZ, RZ, -R14 ;  /* 0x000000ffff197224 */ /* 0x000fe400078e0a0e */
[----:B------:R-:W-:Y:S01]  /*3f60*/  @!P5 IMAD.IADD R99, R99, 0x1, -R16 ;  /* 0x000000016363d824 */ /* 0x000fe200078e0a10 */
[C---:B------:R-:W-:Y:S01]  /*3f70*/  ISETP.GT.U32.AND P5, PT, R16.reuse, R105, PT ;  /* 0x000000691000720c */ /* 0x040fe20003fa4070 */
[----:B------:R-:W-:Y:S01]  /*3f80*/  IMAD.HI.U32 R20, R11, R92, RZ ;  /* 0x0000005c0b147227 */ /* 0x000fe200078e00ff */
[----:B------:R-:W-:-:S03]  /*3f90*/  ISETP.GT.U32.AND P1, PT, R16, R95, PT ;  /* 0x0000005f1000720c */ /* 0x000fc60003f24070 */
[----:B------:R-:W-:Y:S02]  /*3fa0*/  IMAD R85, R16, R25, R85 ;  /* 0x0000001910557224 */ /* 0x000fe400078e0255 */
[----:B------:R-:W-:Y:S01]  /*3fb0*/  @!P3 IMAD.IADD R106, R106, 0x1, -R16 ;  /* 0x000000016a6ab824 */ /* 0x000fe200078e0a10 */
[----:B------:R-:W-:Y:S01]  /*3fc0*/  ISETP.GT.U32.AND P3, PT, R16, R100, PT ;  /* 0x000000641000720c */ /* 0x000fe20003f64070 */
[----:B------:R-:W-:Y:S02]  /*3fd0*/  IMAD.MOV R27, RZ, RZ, -R20 ;  /* 0x000000ffff1b7224 */ /* 0x000fe400078e0a14 */
[----:B------:R-:W-:-:S04]  /*3fe0*/  IMAD.HI.U32 R20, R11, R84, RZ ;  /* 0x000000540b147227 */ /* 0x000fc800078e00ff */
[--C-:B------:R-:W-:Y:S01]  /*3ff0*/  @!P4 IMAD.IADD R98, R98, 0x1, -R16.reuse ;  /* 0x000000016262c824 */ /* 0x100fe200078e0a10 */
[C---:B------:R-:W-:Y:S01]  /*4000*/  ISETP.GT.U32.AND P4, PT, R16.reuse, R104, PT ;  /* 0x000000681000720c */ /* 0x040fe20003f84070 */
[--C-:B------:R-:W-:Y:S01]  /*4010*/  @!P2 IMAD.IADD R101, R101, 0x1, -R16.reuse ;  /* 0x000000016565a824 */ /* 0x100fe200078e0a10 */
[----:B------:R-:W-:Y:S01]  /*4020*/  ISETP.GT.U32.AND P2, PT, R16, R94, PT ;  /* 0x0000005e1000720c */ /* 0x000fe20003f44070 */
[----:B------:R-:W-:Y:S01]  /*4030*/  @!P0 IMAD.IADD R96, R96, 0x1, -R16 ;  /* 0x0000000160608824 */ /* 0x000fe200078e0a10 */
[C---:B------:R-:W-:Y:S01]  /*4040*/  ISETP.GT.U32.AND P0, PT, R16.reuse, R85, PT ;  /* 0x000000551000720c */ /* 0x040fe20003f04070 */
[----:B------:R-:W-:Y:S02]  /*4050*/  IMAD R92, R16, R27, R92 ;  /* 0x0000001b105c7224 */ /* 0x000fe400078e025c */
[----:B------:R-:W-:-:S04]  /*4060*/  IMAD.HI.U32 R5, R11, R24, RZ ;  /* 0x000000180b057227 */ /* 0x000fc800078e00ff */
[----:B------:R-:W-:Y:S02]  /*4070*/  IMAD.MOV R27, RZ, RZ, -R20 ;  /* 0x000000ffff1b7224 */ /* 0x000fe400078e0a14 */
[----:B------:R-:W-:Y:S02]  /*4080*/  IMAD.MOV R5, RZ, RZ, -R5 ;  /* 0x000000ffff057224 */ /* 0x000fe400078e0a05 */
[C---:B------:R-:W-:Y:S02]  /*4090*/  IMAD R84, R16.reuse, R27, R84 ;  /* 0x0000001b10547224 */ /* 0x040fe400078e0254 */
[----:B------:R-:W-:Y:S01]  /*40a0*/  @!P5 IMAD.IADD R105, R105, 0x1, -R16 ;  /* 0x000000016969d824 */ /* 0x000fe200078e0a10 */
[C---:B------:R-:W-:Y:S01]  /*40b0*/  ISETP.GT.U32.AND P5, PT, R16.reuse, R99, PT ;  /* 0x000000631000720c */ /* 0x040fe20003fa4070 */
[C---:B------:R-:W-:Y:S01]  /*40c0*/  IMAD R14, R16.reuse, R5, R24 ;  /* 0x00000005100e7224 */ /* 0x040fe200078e0218 */
[----:B------:R-:W-:Y:S01]  /*40d0*/  IABS R81, R172 ;  /* 0x000000ac00517213 */ /* 0x000fe20000000000 */
[----:B------:R-:W-:-:S02]  /*40e0*/  IMAD R83, R16, R22, R83 ;  /* 0x0000001610537224 */ /* 0x000fc400078e0253 */
[--C-:B------:R-:W-:Y:S01]  /*40f0*/  @!P3 IMAD.IADD R100, R100, 0x1, -R16.reuse ;  /* 0x000000016464b824 */ /* 0x100fe200078e0a10 */
[C---:B------:R-:W-:Y:S01]  /*4100*/  ISETP.GT.U32.AND P3, PT, R16.reuse, R92, PT ;  /* 0x0000005c1000720c */ /* 0x040fe20003f64070 */
[----:B------:R-:W-:Y:S01]  /*4110*/  @!P1 IMAD.IADD R95, R95, 0x1, -R16 ;  /* 0x000000015f5f9824 */ /* 0x000fe200078e0a10 */
[----:B------:R-:W-:Y:S01]  /*4120*/  ISETP.GT.U32.AND P1, PT, R16, R84, PT ;  /* 0x000000541000720c */ /* 0x000fe20003f24070 */
[----:B------:R-:W-:-:S04]  /*4130*/  IMAD.HI.U32 R5, R11, R82, RZ ;  /* 0x000000520b057227 */ /* 0x000fc800078e00ff */
[--C-:B------:R-:W-:Y:S01]  /*4140*/  @!P4 IMAD.IADD R104, R104, 0x1, -R16.reuse ;  /* 0x000000016868c824 */ /* 0x100fe200078e0a10 */
[----:B------:R-:W-:Y:S01]  /*4150*/  ISETP.GT.U32.AND P4, PT, R16, R98, PT ;  /* 0x000000621000720c */ /* 0x000fe20003f84070 */
[--C-:B------:R-:W-:Y:S01]  /*4160*/  @!P2 IMAD.IADD R94, R94, 0x1, -R16.reuse ;  /* 0x000000015e5ea824 */ /* 0x100fe200078e0a10 */
[C---:B------:R-:W-:Y:S01]  /*4170*/  ISETP.GT.U32.AND P2, PT, R16.reuse, R83, PT ;  /* 0x000000531000720c */ /* 0x040fe20003f44070 */
[----:B------:R-:W-:Y:S01]  /*4180*/  @!P0 IMAD.IADD R85, R85, 0x1, -R16 ;  /* 0x0000000155558824 */ /* 0x000fe200078e0a10 */
[C---:B------:R-:W-:Y:S01]  /*4190*/  ISETP.GT.U32.AND P0, PT, R16.reuse, R95, PT ;  /* 0x0000005f1000720c */ /* 0x040fe20003f04070 */
[----:B------:R-:W-:Y:S02]  /*41a0*/  IMAD.MOV R25, RZ, RZ, -R5 ;  /* 0x000000ffff197224 */ /* 0x000fe400078e0a05 */
[----:B------:R-:W-:Y:S02]  /*41b0*/  IMAD R90, R16, R29, R90 ;  /* 0x0000001d105a7224 */ /* 0x000fe400078e025a */
[----:B------:R-:W-:Y:S01]  /*41c0*/  IMAD.HI.U32 R5, R11, R81, RZ ;  /* 0x000000510b057227 */ /* 0x000fe200078e00ff */
[----:B------:R-:W-:-:S03]  /*41d0*/  IABS R80, R0 ;  /* 0x0000000000507213 */ /* 0x000fc60000000000 */
[----:B------:R-:W-:Y:S01]  /*41e0*/  @!P6 IMAD.IADD R109, R109, 0x1, -R16 ;  /* 0x000000016d6de824 */ /* 0x000fe200078e0a10 */
[C---:B------:R-:W-:Y:S01]  /*41f0*/  ISETP.GT.U32.AND P6, PT, R16.reuse, R97, PT ;  /* 0x000000611000720c */ /* 0x040fe20003fc4070 */
[C---:B------:R-:W-:Y:S02]  /*4200*/  IMAD R82, R16.reuse, R25, R82 ;  /* 0x0000001910527224 */ /* 0x040fe400078e0252 */
[----:B------:R-:W-:Y:S02]  /*4210*/  IMAD.MOV R5, RZ, RZ, -R5 ;  /* 0x000000ffff057224 */ /* 0x000fe400078e0a05 */
[----:B------:R-:W-:Y:S01]  /*4220*/  @!P5 IMAD.IADD R99, R99, 0x1, -R16 ;  /* 0x000000016363d824 */ /* 0x000fe200078e0a10 */
[----:B------:R-:W-:Y:S01]  /*4230*/  ISETP.GT.U32.AND P5, PT, R16, R90, PT ;  /* 0x0000005a1000720c */ /* 0x000fe20003fa4070 */
[----:B------:R-:W-:-:S04]  /*4240*/  IMAD.HI.U32 R20, R11, R80, RZ ;  /* 0x000000500b147227 */ /* 0x000fc800078e00ff */
[----:B------:R-:W-:Y:S02]  /*4250*/  IMAD R81, R16, R5, R81 ;  /* 0x0000000510517224 */ /* 0x000fe400078e0251 */
[--C-:B------:R-:W-:Y:S01]  /*4260*/  @!P3 IMAD.IADD R92, R92, 0x1, -R16.reuse ;  /* 0x000000015c5cb824 */ /* 0x100fe200078e0a10 */
[----:B------:R-:W-:Y:S01]  /*4270*/  ISETP.GT.U32.AND P3, PT, R16, R82, PT ;  /* 0x000000521000720c */ /* 0x000fe20003f64070 */
[----:B------:R-:W-:Y:S01]  /*4280*/  @!P1 IMAD.IADD R84, R84, 0x1, -R16 ;  /* 0x0000000154549824 */ /* 0x000fe200078e0a10 */
[----:B------:R-:W-:Y:S01]  /*4290*/  ISETP.GT.U32.AND P1, PT, R16, R94, PT ;  /* 0x0000005e1000720c */ /* 0x000fe20003f24070 */
[----:B------:R-:W-:-:S04]  /*42a0*/  IMAD.HI.U32 R22, R11, R79, RZ ;  /* 0x0000004f0b167227 */ /* 0x000fc800078e00ff */
[----:B------:R-:W-:-:S04]  /*42b0*/  IMAD.HI.U32 R5, R11, R77, RZ ;  /* 0x0000004d0b057227 */ /* 0x000fc800078e00ff */
[----:B------:R-:W-:Y:S02]  /*42c0*/  IMAD.MOV R25, RZ, RZ, -R20 ;  /* 0x000000ffff197224 */ /* 0x000fe400078e0a14 */
[--C-:B------:R-:W-:Y:S01]  /*42d0*/  @!P4 IMAD.IADD R98, R98, 0x1, -R16.reuse ;  /* 0x000000016262c824 */ /* 0x100fe200078e0a10 */
[C---:B------:R-:W-:Y:S01]  /*42e0*/  ISETP.GT.U32.AND P4, PT, R16.reuse, R88, PT ;  /* 0x000000581000720c */ /* 0x040fe20003f84070 */
[--C-:B------:R-:W-:Y:S01]  /*42f0*/  @!P2 IMAD.IADD R83, R83, 0x1, -R16.reuse ;  /* 0x000000015353a824 */ /* 0x100fe200078e0a10 */
[C---:B------:R-:W-:Y:S01]  /*4300*/  ISETP.GT.U32.AND P2, PT, R16.reuse, R92, PT ;  /* 0x0000005c1000720c */ /* 0x040fe20003f44070 */
[----:B------:R-:W-:Y:S01]  /*4310*/  @!P0 IMAD.IADD R95, R95, 0x1, -R16 ;  /* 0x000000015f5f8824 */ /* 0x000fe200078e0a10 */
[----:B------:R-:W-:Y:S01]  /*4320*/  ISETP.GT.U32.AND P0, PT, R16, R85, PT ;  /* 0x000000551000720c */ /* 0x000fe20003f04070 */
[----:B------:R-:W-:Y:S02]  /*4330*/  IMAD.MOV R22, RZ, RZ, -R22 ;  /* 0x000000ffff167224 */ /* 0x000fe400078e0a16 */
[----:B------:R-:W-:-:S02]  /*4340*/  IMAD.MOV R20, RZ, RZ, -R5 ;  /* 0x000000ffff147224 */ /* 0x000fc400078e0a05 */
[----:B------:R-:W-:-:S04]  /*4350*/  IMAD.HI.U32 R24, R11, R78, RZ ;  /* 0x0000004e0b187227 */ /* 0x000fc800078e00ff */
[----:B------:R-:W-:-:S04]  /*4360*/  IMAD.HI.U32 R5, R11, R76, RZ ;  /* 0x0000004c0b057227 */ /* 0x000fc800078e00ff */
[----:B------:R-:W-:Y:S01]  /*4370*/  @!P6 IMAD.IADD R97, R97, 0x1, -R16 ;  /* 0x000000016161e824 */ /* 0x000fe200078e0a10 */
[C---:B------:R-:W-:Y:S01]  /*4380*/  ISETP.GT.U32.AND P6, PT, R16.reuse, R14, PT ;  /* 0x0000000e1000720c */ /* 0x040fe20003fc4070 */
[----:B------:R-:W-:Y:S02]  /*4390*/  IMAD R79, R16, R22, R79 ;  /* 0x00000016104f7224 */ /* 0x000fe400078e024f */
[----:B------:R-:W-:Y:S02]  /*43a0*/  IMAD.MOV R27, RZ, RZ, -R24 ;  /* 0x000000ffff1b7224 */ /* 0x000fe400078e0a18 */
[----:B------:R-:W-:-:S04]  /*43b0*/  IMAD.HI.U32 R22, R11, R74, RZ ;  /* 0x0000004a0b167227 */ /* 0x000fc800078e00ff */
[----:B------:R-:W-:Y:S02]  /*43c0*/  IMAD.MOV R5, RZ, RZ, -R5 ;  /* 0x000000ffff057224 */ /* 0x000fe400078e0a05 */
[----:B------:R-:W-:Y:S01]  /*43d0*/  @!P5 IMAD.IADD R90, R90, 0x1, -R16 ;  /* 0x000000015a5ad824 */ /* 0x000fe200078e0a10 */
[C---:B------:R-:W-:Y:S01]  /*43e0*/  ISETP.GT.U32.AND P5, PT, R16.reuse, R81, PT ;  /* 0x000000511000720c */ /* 0x040fe20003fa4070 */
[C---:B------:R-:W-:Y:S02]  /*43f0*/  IMAD R80, R16.reuse, R25, R80 ;  /* 0x0000001910507224 */ /* 0x040fe400078e0250 */
[C---:B------:R-:W-:Y:S02]  /*4400*/  IMAD R78, R16.reuse, R27, R78 ;  /* 0x0000001b104e7224 */ /* 0x040fe400078e024e */
[----:B------:R-:W-:Y:S02]  /*4410*/  IMAD.MOV R25, RZ, RZ, -R22 ;  /* 0x000000ffff197224 */ /* 0x000fe400078e0a16 */
[----:B------:R-:W-:-:S02]  /*4420*/  IMAD R76, R16, R5, R76 ;  /* 0x00000005104c7224 */ /* 0x000fc400078e024c */
[--C-:B------:R-:W-:Y:S01]  /*4430*/  @!P3 IMAD.IADD R82, R82, 0x1, -R16.reuse ;  /* 0x000000015252b824 */ /* 0x100fe200078e0a10 */
[----:B------:R-:W-:Y:S01]  /*4440*/  ISETP.GT.U32.AND P3, PT, R16, R90, PT ;  /* 0x0000005a1000720c */ /* 0x000fe20003f64070 */
[----:B------:R-:W-:Y:S01]  /*4450*/  @!P1 IMAD.IADD R94, R94, 0x1, -R16 ;  /* 0x000000015e5e9824 */ /* 0x000fe200078e0a10 */
[----:B------:R-:W-:Y:S01]  /*4460*/  ISETP.GT.U32.AND P1, PT, R16, R84, PT ;  /* 0x000000541000720c */ /* 0x000fe20003f24070 */
[----:B------:R-:W-:-:S04]  /*4470*/  IMAD.HI.U32 R5, R11, R72, RZ ;  /* 0x000000480b057227 */ /* 0x000fc800078e00ff */
[----:B------:R-:W-:Y:S02]  /*4480*/  IMAD R74, R16, R25, R74 ;  /* 0x00000019104a7224 */ /* 0x000fe400078e024a */
[--C-:B------:R-:W-:Y:S01]  /*4490*/  @!P4 IMAD.IADD R88, R88, 0x1, -R16.reuse ;  /* 0x000000015858c824 */ /* 0x100fe200078e0a10 */
[----:B------:R-:W-:Y:S01]  /*44a0*/  ISETP.GT.U32.AND P4, PT, R16, R80, PT ;  /* 0x000000501000720c */ /* 0x000fe20003f84070 */
[--C-:B------:R-:W-:Y:S01]  /*44b0*/  @!P2 IMAD.IADD R92, R92, 0x1, -R16.reuse ;  /* 0x000000015c5ca824 */ /* 0x100fe200078e0a10 */
[C---:B------:R-:W-:Y:S01]  /*44c0*/  ISETP.GT.U32.AND P2, PT, R16.reuse, R83, PT ;  /* 0x000000531000720c */ /* 0x040fe20003f44070 */
[----:B------:R-:W-:Y:S01]  /*44d0*/  @!P0 IMAD.IADD R85, R85, 0x1, -R16 ;  /* 0x0000000155558824 */ /* 0x000fe200078e0a10 */
[C---:B------:R-:W-:Y:S01]  /*44e0*/  ISETP.GT.U32.AND P0, PT, R16.reuse, R78, PT ;  /* 0x0000004e1000720c */ /* 0x040fe20003f04070 */
[----:B------:R-:W-:Y:S02]  /*44f0*/  IMAD.MOV R25, RZ, RZ, -R5 ;  /* 0x000000ffff197224 */ /* 0x000fe400078e0a05 */
[----:B------:R-:W-:-:S02]  /*4500*/  IMAD R77, R16, R20, R77 ;  /* 0x00000014104d7224 */ /* 0x000fc400078e024d */
[----:B------:R-:W-:-:S04]  /*4510*/  IMAD.HI.U32 R5, R11, R71, RZ ;  /* 0x000000470b057227 */ /* 0x000fc800078e00ff */
[----:B------:R-:W-:-:S04]  /*4520*/  IMAD.HI.U32 R20, R11, R75, RZ ;  /* 0x0000004b0b147227 */ /* 0x000fc800078e00ff */
[--C-:B------:R-:W-:Y:S01]  /*4530*/  @!P6 IMAD.IADD R14, R14, 0x1, -R16.reuse ;  /* 0x000000010e0ee824 */ /* 0x100fe200078e0a10 */
[C---:B------:R-:W-:Y:S01]  /*4540*/  ISETP.GT.U32.AND P6, PT, R16.reuse, R96, PT ;  /* 0x000000601000720c */ /* 0x040fe20003fc4070 */
[----:B------:R-:W-:Y:S02]  /*4550*/  IMAD.MOV R5, RZ, RZ, -R5 ;  /* 0x000000ffff057224 */ /* 0x000fe400078e0a05 */
[----:B------:R-:W-:Y:S01]  /*4560*/  @!P5 IMAD.IADD R81, R81, 0x1, -R16 ;  /* 0x000000015151d824 */ /* 0x000fe200078e0a10 */
[C---:B------:R-:W-:Y:S01]  /*4570*/  ISETP.GT.U32.AND P5, PT, R16.reuse, R88, PT ;  /* 0x000000581000720c */ /* 0x040fe20003fa4070 */
[----:B------:R-:W-:Y:S02]  /*4580*/  IMAD.MOV R20, RZ, RZ, -R20 ;  /* 0x000000ffff147224 */ /* 0x000fe400078e0a14 */
[----:B------:R-:W-:Y:S02]  /*4590*/  IMAD R71, R16, R5, R71 ;  /* 0x0000000510477224 */ /* 0x000fe400078e0247 */
[--C-:B------:R-:W-:Y:S01]  /*45a0*/  @!P3 IMAD.IADD R90, R90, 0x1, -R16.reuse ;  /* 0x000000015a5ab824 */ /* 0x100fe200078e0a10 */
[----:B------:R-:W-:Y:S01]  /*45b0*/  ISETP.GT.U32.AND P3, PT, R16, R82, PT ;  /* 0x000000521000720c */ /* 0x000fe20003f64070 */
[----:B------:R-:W-:Y:S01]  /*45c0*/  @!P1 IMAD.IADD R84, R84, 0x1, -R16 ;  /* 0x0000000154549824 */ /* 0x000fe200078e0a10 */
[C---:B------:R-:W-:Y:S01]  /*45d0*/  ISETP.GT.U32.AND P1, PT, R16.reuse, R77, PT ;  /* 0x0000004d1000720c */ /* 0x040fe20003f24070 */
[----:B------:R-:W-:-:S02]  /*45e0*/  IMAD R75, R16, R20, R75 ;  /* 0x00000014104b7224 */ /* 0x000fc400078e024b */
        /* <DEDUP_REMOVED lines=10> */
[----:B------:R-:W-:Y:S01]  /*4690*/  IMAD.HI.U32 R24, R11, R73, RZ ;  /* 0x000000490b187227 */ /* 0x000fe200078e00ff */
[----:B------:R-:W-:-:S03]  /*46a0*/  IABS R68, R230 ;  /* 0x000000e600447213 */ /* 0x000fc60000000000 */
[----:B------:R-:W-:Y:S01]  /*46b0*/  @!P6 IMAD.IADD R96, R96, 0x1, -R16 ;  /* 0x000000016060e824 */ /* 0x000fe200078e0a10 */
[C---:B------:R-:W-:Y:S01]  /*46c0*/  ISETP.GT.U32.AND P6, PT, R16.reuse, R80, PT ;  /* 0x000000501000720c */ /* 0x040fe20003fc4070 */
[----:B------:R-:W-:Y:S02]  /*46d0*/  IMAD.MOV R22, RZ, RZ, -R22 ;  /* 0x000000ffff167224 */ /* 0x000fe400078e0a16 */
[----:B------:R-:W-:Y:S02]  /*46e0*/  IMAD R70, R16, R25, R70 ;  /* 0x0000001910467224 */ /* 0x000fe400078e0246 */
[----:B------:R-:W-:Y:S01]  /*46f0*/  @!P5 IMAD.IADD R88, R88, 0x1, -R16 ;  /* 0x000000015858d824 */ /* 0x000fe200078e0a10 */
[----:B------:R-:W-:Y:S01]  /*4700*/  ISETP.GT.U32.AND P5, PT, R16, R81, PT ;  /* 0x000000511000720c */ /* 0x000fe20003fa4070 */
[----:B------:R-:W-:Y:S02]  /*4710*/  IMAD.MOV R24, RZ, RZ, -R24 ;  /* 0x000000ffff187224 */ /* 0x000fe400078e0a18 */
[----:B------:R-:W-:Y:S01]  /*4720*/  IMAD.HI.U32 R5, R11, R67, RZ ;  /* 0x000000430b057227 */ /* 0x000fe200078e00ff */
[----:B------:R-:W-:-:S03]  /*4730*/  IABS R63, R220 ;  /* 0x000000dc003f7213 */ /* 0x000fc60000000000 */
[----:B------:R-:W-:Y:S02]  /*4740*/  IMAD R69, R16, R22, R69 ;  /* 0x0000001610457224 */ /* 0x000fe400078e0245 */
[--C-:B------:R-:W-:Y:S01]  /*4750*/  @!P3 IMAD.IADD R82, R82, 0x1, -R16.reuse ;  /* 0x000000015252b824 */ /* 0x100fe200078e0a10 */
[C---:B------:R-:W-:Y:S01]  /*4760*/  ISETP.GT.U32.AND P3, PT, R16.reuse, R75, PT ;  /* 0x0000004b1000720c */ /* 0x040fe20003f64070 */
[----:B------:R-:W-:Y:S01]  /*4770*/  @!P1 IMAD.IADD R77, R77, 0x1, -R16 ;  /* 0x000000014d4d9824 */ /* 0x000fe200078e0a10 */
[C---:B------:R-:W-:Y:S01]  /*4780*/  ISETP.GT.U32.AND P1, PT, R16.reuse, R70, PT ;  /* 0x000000461000720c */ /* 0x040fe20003f24070 */
[----:B------:R-:W-:Y:S02]  /*4790*/  IMAD R73, R16, R24, R73 ;  /* 0x0000001810497224 */ /* 0x000fe400078e0249 */
[----:B------:R-:W-:-:S04]  /*47a0*/  IMAD.HI.U32 R24, R11, R68, RZ ;  /* 0x000000440b187227 */ /* 0x000fc800078e00ff */
[----:B------:R-:W-:Y:S02]  /*47b0*/  IMAD.MOV R5, RZ, RZ, -R5 ;  /* 0x000000ffff057224 */ /* 0x000fe400078e0a05 */
        /* <DEDUP_REMOVED lines=8> */
[----:B------:R-:W-:Y:S01]  /*4840*/  IMAD.HI.U32 R5, R11, R63, RZ ;  /* 0x0000003f0b057227 */ /* 0x000fe200078e00ff */
[----:B------:R-:W-:-:S03]  /*4850*/  IABS R62, R218 ;  /* 0x000000da003e7213 */ /* 0x000fc60000000000 */
[----:B------:R-:W-:Y:S01]  /*4860*/  @!P6 IMAD.IADD R80, R80, 0x1, -R16 ;  /* 0x000000015050e824 */ /* 0x000fe200078e0a10 */
[C---:B------:R-:W-:Y:S01]  /*4870*/  ISETP.GT.U32.AND P6, PT, R16.reuse, R73, PT ;  /* 0x000000491000720c */ /* 0x040fe20003fc4070 */
[C---:B------:R-:W-:Y:S02]  /*4880*/  IMAD R68, R16.reuse, R27, R68 ;  /* 0x0000001b10447224 */ /* 0x040fe400078e0244 */
[--C-:B------:R-:W-:Y:S01]  /*4890*/  @!P5 IMAD.IADD R81, R81, 0x1, -R16.reuse ;  /* 0x000000015151d824 */ /* 0x100fe200078e0a10 */
[C---:B------:R-:W-:Y:S01]  /*48a0*/  ISETP.GT.U32.AND P5, PT, R16.reuse, R74, PT ;  /* 0x0000004a1000720c */ /* 0x040fe20003fa4070 */
[----:B------:R-:W-:Y:S01]  /*48b0*/  IMAD.MOV R5, RZ, RZ, -R5 ;  /* 0x000000ffff057224 */ /* 0x000fe200078e0a05 */
[----:B------:R-:W-:Y:S01]  /*48c0*/  IABS R64, R222 ;  /* 0x000000de00407213 */ /* 0x000fe20000000000 */
[--C-:B------:R-:W-:Y:S01]  /*48d0*/  @!P3 IMAD.IADD R75, R75, 0x1, -R16.reuse ;  /* 0x000000014b4bb824 */ /* 0x100fe200078e0a10 */
[----:B------:R-:W-:Y:S01]  /*48e0*/  ISETP.GT.U32.AND P3, PT, R16, R68, PT ;  /* 0x000000441000720c */ /* 0x000fe20003f64070 */
[----:B------:R-:W-:Y:S01]  /*48f0*/  @!P1 IMAD.IADD R70, R70, 0x1, -R16 ;  /* 0x0000000146469824 */ /* 0x000fe200078e0a10 */
[C---:B------:R-:W-:Y:S01]  /*4900*/  ISETP.GT.U32.AND P1, PT, R16.reuse, R76, PT ;  /* 0x0000004c1000720c */ /* 0x040fe20003f24070 */
[----:B------:R-:W-:-:S02]  /*4910*/  IMAD R63, R16, R5, R63 ;  /* 0x00000005103f7224 */ /* 0x000fc400078e023f */
[----:B------:R-:W-:Y:S01]  /*4920*/  IMAD.HI.U32 R5, R11, R62, RZ ;  /* 0x0000003e0b057227 */ /* 0x000fe200078e00ff */
[----:B------:R-:W-:-:S03]  /*4930*/  IABS R58, R212 ;  /* 0x000000d4003a7213 */ /* 0x000fc60000000000 */
[--C-:B------:R-:W-:Y:S01]  /*4940*/  @!P4 IMAD.IADD R79, R79, 0x1, -R16.reuse ;  /* 0x000000014f4fc824 */ /* 0x100fe200078e0a10 */
[C---:B------:R-:W-:Y:S01]  /*4950*/  ISETP.GT.U32.AND P4, PT, R16.reuse, R72, PT ;  /* 0x000000481000720c */ /* 0x040fe20003f84070 */
[--C-:B------:R-:W-:Y:S01]  /*4960*/  @!P2 IMAD.IADD R69, R69, 0x1, -R16.reuse ;  /* 0x000000014545a824 */ /* 0x100fe200078e0a10 */
[C---:B------:R-:W-:Y:S01]  /*4970*/  ISETP.GT.U32.AND P2, PT, R16.reuse, R75, PT ;  /* 0x0000004b1000720c */ /* 0x040fe20003f44070 */
[----:B------:R-:W-:Y:S01]  /*4980*/  @!P0 IMAD.IADD R77, R77, 0x1, -R16 ;  /* 0x000000014d4d8824 */ /* 0x000fe200078e0a10 */
[----:B------:R-:W-:Y:S01]  /*4990*/  ISETP.GT.U32.AND P0, PT, R16, R71, PT ;  /* 0x000000471000720c */ /* 0x000fe20003f04070 */
[----:B------:R-:W-:-:S04]  /*49a0*/  IMAD.HI.U32 R25, R11, R64, RZ ;  /* 0x000000400b197227 */ /* 0x000fc800078e00ff */
[----:B------:R-:W-:Y:S02]  /*49b0*/  IMAD.MOV R5, RZ, RZ, -R5 ;  /* 0x000000ffff057224 */ /* 0x000fe400078e0a05 */
[----:B------:R-:W-:Y:S01]  /*49c0*/  @!P6 IMAD.IADD R73, R73, 0x1, -R16 ;  /* 0x000000014949e824 */ /* 0x000fe200078e0a10 */
[C---:B------:R-:W-:Y:S01]  /*49d0*/  ISETP.GT.U32.AND P6, PT, R16.reuse, R79, PT ;  /* 0x0000004f1000720c */ /* 0x040fe20003fc4070 */
[----:B------:R-:W-:Y:S02]  /*49e0*/  IMAD.MOV R25, RZ, RZ, -R25 ;  /* 0x000000ffff197224 */ /* 0x000fe400078e0a19 */
[----:B------:R-:W-:Y:S02]  /*49f0*/  IMAD R62, R16, R5, R62 ;  /* 0x00000005103e7224 */ /* 0x000fe400078e023e */
[----:B------:R-:W-:Y:S02]  /*4a00*/  @!P5 IMAD.IADD R74, R74, 0x1, -R16 ;  /* 0x000000014a4ad824 */ /* 0x000fe400078e0a10 */
[----:B------:R-:W-:Y:S01]  /*4a10*/  IMAD.HI.U32 R5, R11, R58, RZ ;  /* 0x0000003a0b057227 */ /* 0x000fe200078e00ff */
[----:B------:R-:W-:-:S03]  /*4a20*/  IABS R57, R211 ;  /* 0x000000d300397213 */ /* 0x000fc60000000000 */
[----:B------:R-:W-:Y:S02]  /*4a30*/  IMAD R64, R16, R25, R64 ;  /* 0x0000001910407224 */ /* 0x000fe400078e0240 */
[--C-:B------:R-:W-:Y:S01]  /*4a40*/  @!P3 IMAD.IADD R68, R68, 0x1, -R16.reuse ;  /* 0x000000014444b824 */ /* 0x100fe200078e0a10 */
[----:B------:R-:W-:Y:S01]  /*4a50*/  ISETP.GT.U32.AND P3, PT, R16, R74, PT ;  /* 0x0000004a1000720c */ /* 0x000fe20003f64070 */
[--C-:B------:R-:W-:Y:S01]  /*4a60*/  @!P1 IMAD.IADD R76, R76, 0x1, -R16.reuse ;  /* 0x000000014c4c9824 */ /* 0x100fe200078e0a10 */
[----:B------:R-:W-:Y:S01]  /*4a70*/  ISETP.GT.U32.AND P1, PT, R16, R70, PT ;  /* 0x000000461000720c */ /* 0x000fe20003f24070 */
[----:B------:R-:W-:Y:S01]  /*4a80*/  IMAD.MOV R5, RZ, RZ, -R5 ;  /* 0x000000ffff057224 */ /* 0x000fe200078e0a05 */
[----:B------:R-:W-:Y:S01]  /*4a90*/  IABS R61, R216 ;  /* 0x000000d8003d7213 */ /* 0x000fe20000000000 */
[--C-:B------:R-:W-:Y:S01]  /*4aa0*/  @!P4 IMAD.IADD R72, R72, 0x1, -R16.reuse ;  /* 0x000000014848c824 */ /* 0x100fe200078e0a10 */
[----:B------:R-:W-:Y:S01]  /*4ab0*/  IABS R65, R224 ;  /* 0x000000e000417213 */ /* 0x000fe20000000000 */
[--C-:B------:R-:W-:Y:S01]  /*4ac0*/  @!P2 IMAD.IADD R75, R75, 0x1, -R16.reuse ;  /* 0x000000014b4ba824 */ /* 0x100fe200078e0a10 */
[C---:B------:R-:W-:Y:S01]  /*4ad0*/  ISETP.GT.U32.AND P2, PT, R16.reuse, R69, PT ;  /* 0x000000451000720c */ /* 0x040fe20003f44070 */
[----:B------:R-:W-:Y:S01]  /*4ae0*/  @!P0 IMAD.IADD R71, R71, 0x1, -R16 ;  /* 0x0000000147478824 */ /* 0x000fe200078e0a10 */
[C---:B------:R-:W-:Y:S01]  /*4af0*/  ISETP.GT.U32.AND P0, PT, R16.reuse, R64, PT ;  /* 0x000000401000720c */ /* 0x040fe20003f04070 */
[C---:B------:R-:W-:Y:S01]  /*4b00*/  IMAD R58, R16.reuse, R5, R58 ;  /* 0x00000005103a7224 */ /* 0x040fe200078e023a */
[----:B------:R-:W-:Y:S01]  /*4b10*/  IABS R60, R214 ;  /* 0x000000d6003c7213 */ /* 0x000fe20000000000 */
[----:B------:R-:W-:Y:S01]  /*4b20*/  IMAD.HI.U32 R5, R11, R57, RZ ;  /* 0x000000390b057227 */ /* 0x000fe200078e00ff */
[----:B------:R-:W-:-:S03]  /*4b30*/  ISETP.GT.U32.AND P5, PT, R16, R67, PT ;  /* 0x000000431000720c */ /* 0x000fc60003fa4070 */
[----:B------:R-:W-:Y:S01]  /*4b40*/  IMAD.HI.U32 R24, R11, R61, RZ ;  /* 0x0000003d0b187227 */ /* 0x000fe200078e00ff */
[----:B------:R-:W-:-:S03]  /*4b50*/  IABS R56, R210 ;  /* 0x000000d200387213 */ /* 0x000fc60000000000 */
[----:B------:R-:W-:Y:S01]  /*4b60*/  @!P6 IMAD.IADD R79, R79, 0x1, -R16 ;  /* 0x000000014f4fe824 */ /* 0x000fe200078e0a10 */
[C---:B------:R-:W-:Y:S01]  /*4b70*/  ISETP.GT.U32.AND P6, PT, R16.reuse, R72, PT ;  /* 0x000000481000720c */ /* 0x040fe20003fc4070 */
[----:B------:R-:W-:Y:S01]  /*4b80*/  IMAD.HI.U32 R20, R11, R65, RZ ;  /* 0x000000410b147227 */ /* 0x000fe200078e00ff */
[----:B------:R-:W-:-:S03]  /*4b90*/  ISETP.GT.U32.AND P4, PT, R16, R78, PT ;  /* 0x0000004e1000720c */ /* 0x000fc60003f84070 */
[----:B------:R-:W-:Y:S02]  /*4ba0*/  IMAD.MOV R5, RZ, RZ, -R5 ;  /* 0x000000ffff057224 */ /* 0x000fe400078e0a05 */
[----:B------:R-:W-:-:S04]  /*4bb0*/  IMAD.HI.U32 R22, R11, R60, RZ ;  /* 0x0000003c0b167227 */ /* 0x000fc800078e00ff */
[----:B------:R-:W-:Y:S01]  /*4bc0*/  IMAD.MOV R24, RZ, RZ, -R24 ;  /* 0x000000ffff187224 */ /* 0x000fe200078e0a18 */
[----:B------:R-:W-:Y:S01]  /*4bd0*/  IABS R55, R209 ;  /* 0x000000d100377213 */ /* 0x000fe20000000000 */
[----:B------:R-:W-:Y:S02]  /*4be0*/  IMAD.MOV R20, RZ, RZ, -R20 ;  /* 0x000000ffff147224 */ /* 0x000fe400078e0a14 */
[----:B------:R-:W-:Y:S02]  /*4bf0*/  IMAD R57, R16, R5, R57 ;  /* 0x0000000510397224 */ /* 0x000fe400078e0239 */
[--C-:B------:R-:W-:Y:S01]  /*4c00*/  @!P3 IMAD.IADD R74, R74, 0x1, -R16.reuse ;  /* 0x000000014a4ab824 */ /* 0x100fe200078e0a10 */
[----:B------:R-:W-:Y:S01]  /*4c10*/  ISETP.GT.U32.AND P3, PT, R16, R68, PT ;  /* 0x000000441000720c */ /* 0x000fe20003f64070 */
[----:B------:R-:W-:Y:S01]  /*4c20*/  @!P1 IMAD.IADD R70, R70, 0x1, -R16 ;  /* 0x0000000146469824 */ /* 0x000fe200078e0a10 */
[C---:B------:R-:W-:Y:S01]  /*4c30*/  ISETP.GT.U32.AND P1, PT, R16.reuse, R63, PT ;  /* 0x0000003f1000720c */ /* 0x040fe20003f24070 */
[----:B------:R-:W-:Y:S01]  /*4c40*/  IMAD.MOV R22, RZ, RZ, -R22 ;  /* 0x000000ffff167224 */ /* 0x000fe200078e0a16 */
[----:B------:R-:W-:Y:S01]  /*4c50*/  IABS R59, R213 ;  /* 0x000000d5003b7213 */ /* 0x000fe20000000000 */
[----:B------:R-:W-:-:S02]  /*4c60*/  IMAD R61, R16, R24, R61 ;  /* 0x00000018103d7224 */ /* 0x000fc400078e023d */
[----:B------:R-:W-:Y:S01]  /*4c70*/  IMAD.HI.U32 R24, R11, R56, RZ ;  /* 0x000000380b187227 */ /* 0x000fe200078e00ff */
[----:B------:R-:W-:-:S03]  /*4c80*/  IABS R53, R207 ;  /* 0x000000cf00357213 */ /* 0x000fc60000000000 */
[C---:B------:R-:W-:Y:S02]  /*4c90*/  IMAD R65, R16.reuse, R20, R65 ;  /* 0x0000001410417224 */ /* 0x040fe400078e0241 */
[--C-:B------:R-:W-:Y:S01]  /*4ca0*/  @!P2 IMAD.IADD R69, R69, 0x1, -R16.reuse ;  /* 0x000000014545a824 */ /* 0x100fe200078e0a10 */
[----:B------:R-:W-:Y:S01]  /*4cb0*/  ISETP.GT.U32.AND P2, PT, R16, R62, PT ;  /* 0x0000003e1000720c */ /* 0x000fe20003f44070 */
[----:B------:R-:W-:Y:S01]  /*4cc0*/  @!P0 IMAD.IADD R64, R64, 0x1, -R16 ;  /* 0x0000000140408824 */ /* 0x000fe200078e0a10 */
[C---:B------:R-:W-:Y:S01]  /*4cd0*/  ISETP.GT.U32.AND P0, PT, R16.reuse, R57, PT ;  /* 0x000000391000720c */ /* 0x040fe20003f04070 */
[----:B------:R-:W-:Y:S02]  /*4ce0*/  IMAD R60, R16, R22, R60 ;  /* 0x00000016103c7224 */ /* 0x000fe400078e023c */
[----:B------:R-:W-:-:S04]  /*4cf0*/  IMAD.HI.U32 R22, R11, R55, RZ ;  /* 0x000000370b167227 */ /* 0x000fc800078e00ff */
[----:B------:R-:W-:Y:S02]  /*4d00*/  IMAD.MOV R24, RZ, RZ, -R24 ;  /* 0x000000ffff187224 */ /* 0x000fe400078e0a18 */
[----:B------:R-:W-:Y:S02]  /*4d10*/  @!P5 IMAD.IADD R67, R67, 0x1, -R16 ;  /* 0x000000014343d824 */ /* 0x000fe400078e0a10 */
        /* <DEDUP_REMOVED lines=49> */
[----:B------:R-:W-:Y:S01]  /*5030*/  IMAD.MOV R22, RZ, RZ, -R22 ;  /* 0x000000ffff167224 */ /* 0x000fe200078e0a16 */
[----:B------:R-:W-:Y:S01]  /*5040*/  IABS R49, R203 ;  /* 0x000000cb00317213 */ /* 0x000fe20000000000 */
[----:B------:R-:W-:Y:S02]  /*5050*/  IMAD R48, R16, R5, R48 ;  /* 0x0000000510307224 */ /* 0x000fe400078e0230 */
[----:B------:R-:W-:Y:S02]  /*5060*/  @!P4 IMAD.IADD R60, R60, 0x1, -R16 ;  /* 0x000000013c3cc824 */ /* 0x000fe400078e0a10 */
[----:B------:R-:W-:Y:S01]  /*5070*/  IMAD.HI.U32 R5, R11, R47, RZ ;  /* 0x0000002f0b057227 */ /* 0x000fe200078e00ff */
[----:B------:R-:W-:-:S02]  /*5080*/  IABS R51, R205 ;  /* 0x000000cd00337213 */ /* 0x000fc40000000000 */
[----:B------:R-:W-:Y:S01]  /*5090*/  IABS R43, R197 ;  /* 0x000000c5002b7213 */ /* 0x000fe20000000000 */
[----:B------:R-:W-:Y:S02]  /*50a0*/  IMAD R50, R16, R22, R50 ;  /* 0x0000001610327224 */ /* 0x000fe400078e0232 */
[--C-:B------:R-:W-:Y:S01]  /*50b0*/  @!P3 IMAD.IADD R54, R54, 0x1, -R16.reuse ;  /* 0x000000013636b824 */ /* 0x100fe200078e0a10 */
[----:B------:R-:W-:Y:S01]  /*50c0*/  ISETP.GT.U32.AND P3, PT, R16, R60, PT ;  /* 0x0000003c1000720c */ /* 0x000fe20003f64070 */
[----:B------:R-:W-:Y:S01]  /*50d0*/  @!P1 IMAD.IADD R62, R62, 0x1, -R16 ;  /* 0x000000013e3e9824 */ /* 0x000fe200078e0a10 */
[----:B------:R-:W-:Y:S01]  /*50e0*/  ISETP.GT.U32.AND P1, PT, R16, R56, PT ;  /* 0x000000381000720c */ /* 0x000fe20003f24070 */
[----:B------:R-:W-:Y:S02]  /*50f0*/  IMAD.MOV R5, RZ, RZ, -R5 ;  /* 0x000000ffff057224 */ /* 0x000fe400078e0a05 */
[----:B------:R-:W-:-:S04]  /*5100*/  IMAD.HI.U32 R20, R11, R49, RZ ;  /* 0x000000310b147227 */ /* 0x000fc800078e00ff */
[--C-:B------:R-:W-:Y:S01]  /*5110*/  @!P2 IMAD.IADD R61, R61, 0x1, -R16.reuse ;  /* 0x000000013d3da824 */ /* 0x100fe200078e0a10 */
[C---:B------:R-:W-:Y:S01]  /*5120*/  ISETP.GT.U32.AND P2, PT, R16.reuse, R54, PT ;  /* 0x000000361000720c */ /* 0x040fe20003f44070 */
        /* <DEDUP_REMOVED lines=10> */
[C---:B------:R-:W-:Y:S02]  /*51d0*/  IMAD R49, R16.reuse, R20, R49 ;  /* 0x0000001410317224 */ /* 0x040fe400078e0231 */
[----:B------:R-:W-:Y:S01]  /*51e0*/  IMAD.MOV R5, RZ, RZ, -R5 ;  /* 0x000000ffff057224 */ /* 0x000fe200078e0a05 */
[----:B------:R-:W-:Y:S01]  /*51f0*/  IABS R42, R196 ;  /* 0x000000c4002a7213 */ /* 0x000fe20000000000 */
[C---:B------:R-:W-:Y:S02]  /*5200*/  IMAD R51, R16.reuse, R24, R51 ;  /* 0x0000001810337224 */ /* 0x040fe400078e0233 */
[----:B------:R-:W-:-:S02]  /*5210*/  IMAD R43, R16, R5, R43 ;  /* 0x00000005102b7224 */ /* 0x000fc400078e022b */
[--C-:B------:R-:W-:Y:S01]  /*5220*/  @!P3 IMAD.IADD R60, R60, 0x1, -R16.reuse ;  /* 0x000000013c3cb824 */ /* 0x100fe200078e0a10 */
[----:B------:R-:W-:Y:S01]  /*5230*/  ISETP.GT.U32.AND P3, PT, R16, R53, PT ;  /* 0x000000351000720c */ /* 0x000fe20003f64070 */
[----:B------:R-:W-:Y:S01]  /*5240*/  @!P1 IMAD.IADD R56, R56, 0x1, -R16 ;  /* 0x0000000138389824 */ /* 0x000fe200078e0a10 */
[----:B------:R-:W-:Y:S01]  /*5250*/  ISETP.GT.U32.AND P1, PT, R16, R49, PT ;  /* 0x000000311000720c */ /* 0x000fe20003f24070 */
[----:B------:R-:W-:Y:S01]  /*5260*/  IMAD.HI.U32 R24, R11, R46, RZ ;  /* 0x0000002e0b187227 */ /* 0x000fe200078e00ff */
[----:B------:R-:W-:-:S03]  /*5270*/  IABS R41, R195 ;  /* 0x000000c300297213 */ /* 0x000fc60000000000 */
[--C-:B------:R-:W-:Y:S01]  /*5280*/  @!P2 IMAD.IADD R54, R54, 0x1, -R16.reuse ;  /* 0x000000013636a824 */ /* 0x100fe200078e0a10 */
[----:B------:R-:W-:Y:S01]  /*5290*/  ISETP.GT.U32.AND P2, PT, R16, R47, PT ;  /* 0x0000002f1000720c */ /* 0x000fe20003f44070 */
[----:B------:R-:W-:Y:S01]  /*52a0*/  @!P0 IMAD.IADD R50, R50, 0x1, -R16 ;  /* 0x0000000132328824 */ /* 0x000fe200078e0a10 */
[----:B------:R-:W-:Y:S01]  /*52b0*/  ISETP.GT.U32.AND P0, PT, R16, R43, PT ;  /* 0x0000002b1000720c */ /* 0x000fe20003f04070 */
[----:B------:R-:W-:Y:S02]  /*52c0*/  IMAD.MOV R24, RZ, RZ, -R24 ;  /* 0x000000ffff187224 */ /* 0x000fe400078e0a18 */
[----:B------:R-:W-:-:S04]  /*52d0*/  IMAD.HI.U32 R5, R11, R42, RZ ;  /* 0x0000002a0b057227 */ /* 0x000fc800078e00ff */
[----:B------:R-:W-:Y:S01]  /*52e0*/  @!P6 IMAD.IADD R55, R55, 0x1, -R16 ;  /* 0x000000013737e824 */ /* 0x000fe200078e0a10 */
[C---:B------:R-:W-:Y:S01]  /*52f0*/  ISETP.GT.U32.AND P6, PT, R16.reuse, R48, PT ;  /* 0x000000301000720c */ /* 0x040fe20003fc4070 */
[----:B------:R-:W-:Y:S02]  /*5300*/  IMAD R46, R16, R24, R46 ;  /* 0x00000018102e7224 */ /* 0x000fe400078e022e */
[----:B------:R-:W-:Y:S02]  /*5310*/  IMAD.MOV R5, RZ, RZ, -R5 ;  /* 0x000000ffff057224 */ /* 0x000fe400078e0a05 */
[----:B------:R-:W-:Y:S01]  /*5320*/  IMAD.HI.U32 R24, R11, R41, RZ ;  /* 0x000000290b187227 */ /* 0x000fe200078e00ff */
[----:B------:R-:W-:-:S03]  /*5330*/  IABS R45, R199 ;  /* 0x000000c7002d7213 */ /* 0x000fc60000000000 */
[C---:B------:R-:W-:Y:S02]  /*5340*/  IMAD R42, R16.reuse, R5, R42 ;  /* 0x00000005102a7224 */ /* 0x040fe400078e022a */
[----:B------:R-:W-:Y:S02]  /*5350*/  IMAD.MOV R24, RZ, RZ, -R24 ;  /* 0x000000ffff187224 */ /* 0x000fe400078e0a18 */
[--C-:B------:R-:W-:Y:S02]  /*5360*/  @!P3 IMAD.IADD R53, R53, 0x1, -R16.reuse ;  /* 0x000000013535b824 */ /* 0x100fe400078e0a10 */
[--C-:B------:R-:W-:Y:S01]  /*5370*/  @!P1 IMAD.IADD R49, R49, 0x1, -R16.reuse ;  /* 0x0000000131319824 */ /* 0x100fe200078e0a10 */
[----:B------:R-:W-:Y:S01]  /*5380*/  IABS R44, R198 ;  /* 0x000000c6002c7213 */ /* 0x000fe20000000000 */
[C---:B------:R-:W-:Y:S01]  /*5390*/  IMAD R41, R16.reuse, R24, R41 ;  /* 0x0000001810297224 */ /* 0x040fe200078e0229 */
[C---:B------:R-:W-:Y:S01]  /*53a0*/  ISETP.GT.U32.AND P1, PT, R16.reuse, R42, PT ;  /* 0x0000002a1000720c */ /* 0x040fe20003f24070 */
[--C-:B------:R-:W-:Y:S01]  /*53b0*/  @!P2 IMAD.IADD R47, R47, 0x1, -R16.reuse ;  /* 0x000000012f2fa824 */ /* 0x100fe200078e0a10 */
[C---:B------:R-:W-:Y:S01]  /*53c0*/  ISETP.GT.U32.AND P2, PT, R16.reuse, R53, PT ;  /* 0x000000351000720c */ /* 0x040fe20003f44070 */
[----:B------:R-:W-:Y:S01]  /*53d0*/  @!P0 IMAD.IADD R43, R43, 0x1, -R16 ;  /* 0x000000012b2b8824 */ /* 0x000fe200078e0a10 */
[----:B------:R-:W-:Y:S01]  /*53e0*/  ISETP.GT.U32.AND P0, PT, R16, R49, PT ;  /* 0x000000311000720c */ /* 0x000fe20003f04070 */
[----:B------:R-:W-:Y:S01]  /*53f0*/  IMAD.HI.U32 R22, R11, R45, RZ ;  /* 0x0000002d0b167227 */ /* 0x000fe200078e00ff */
[----:B------:R-:W-:-:S03]  /*5400*/  IABS R66, R226 ;  /* 0x000000e200427213 */ /* 0x000fc60000000000 */
[----:B------:R-:W-:Y:S01]  /*5410*/  IMAD.HI.U32 R20, R11, R44, RZ ;  /* 0x0000002c0b147227 */ /* 0x000fe200078e00ff */
[----:B------:R-:W-:-:S03]  /*5420*/  IABS R39, R194 ;  /* 0x000000c200277213 */ /* 0x000fc60000000000 */
[----:B------:R-:W-:Y:S01]  /*5430*/  @!P6 IMAD.IADD R48, R48, 0x1, -R16 ;  /* 0x000000013030e824 */ /* 0x000fe200078e0a10 */
[----:B------:R-:W-:Y:S01]  /*5440*/  ISETP.GT.U32.AND P6, PT, R16, R41, PT ;  /* 0x000000291000720c */ /* 0x000fe20003fc4070 */
[----:B------:R-:W-:Y:S01]  /*5450*/  IMAD.MOV R22, RZ, RZ, -R22 ;  /* 0x000000ffff167224 */ /* 0x000fe200078e0a16 */
[----:B------:R-:W-:Y:S01]  /*5460*/  IABS R37, R193 ;  /* 0x000000c100257213 */ /* 0x000fe20000000000 */
[----:B------:R-:W-:-:S04]  /*5470*/  IMAD.HI.U32 R27, R11, R66, RZ ;  /* 0x000000420b1b7227 */ /* 0x000fc800078e00ff */
[----:B------:R-:W-:Y:S01]  /*5480*/  IMAD.MOV R20, RZ, RZ, -R20 ;  /* 0x000000ffff147224 */ /* 0x000fe200078e0a14 */
[----:B------:R-:W-:Y:S01]  /*5490*/  IABS R31, R190 ;  /* 0x000000be001f7213 */ /* 0x000fe20000000000 */
[C---:B------:R-:W-:Y:S02]  /*54a0*/  IMAD R45, R16.reuse, R22, R45 ;  /* 0x00000016102d7224 */ /* 0x040fe400078e022d */
[----:B------:R-:W-:Y:S02]  /*54b0*/  IMAD.MOV R27, RZ, RZ, -R27 ;  /* 0x000000ffff1b7224 */ /* 0x000fe400078e0a1b */
[----:B------:R-:W-:Y:S02]  /*54c0*/  IMAD R44, R16, R20, R44 ;  /* 0x00000014102c7224 */ /* 0x000fe400078e022c */
[----:B------:R-:W-:Y:S01]  /*54d0*/  IMAD.HI.U32 R22, R11, R39, RZ ;  /* 0x000000270b167227 */ /* 0x000fe200078e00ff */
[----:B------:R-:W-:-:S03]  /*54e0*/  IABS R29, R189 ;  /* 0x000000bd001d7213 */ /* 0x000fc60000000000 */
[----:B------:R-:W-:-:S04]  /*54f0*/  IMAD.HI.U32 R20, R11, R37, RZ ;  /* 0x000000250b147227 */ /* 0x000fc800078e00ff */
[--C-:B------:R-:W-:Y:S02]  /*5500*/  @!P1 IMAD.IADD R42, R42, 0x1, -R16.reuse ;  /* 0x000000012a2a9824 */ /* 0x100fe400078e0a10 */
[--C-:B------:R-:W-:Y:S01]  /*5510*/  @!P2 IMAD.IADD R53, R53, 0x1, -R16.reuse ;  /* 0x000000013535a824 */ /* 0x100fe200078e0a10 */
[C---:B------:R-:W-:Y:S01]  /*5520*/  ISETP.GT.U32.AND P2, PT, R16.reuse, R47, PT ;  /* 0x0000002f1000720c */ /* 0x040fe20003f44070 */
[----:B------:R-:W-:Y:S01]  /*5530*/  @!P0 IMAD.IADD R49, R49, 0x1, -R16 ;  /* 0x0000000131318824 */ /* 0x000fe200078e0a10 */
[C---:B------:R-:W-:Y:S01]  /*5540*/  ISETP.GT.U32.AND P0, PT, R16.reuse, R43, PT ;  /* 0x0000002b1000720c */ /* 0x040fe20003f04070 */
[----:B------:R-:W-:Y:S01]  /*5550*/  IMAD R66, R16, R27, R66 ;  /* 0x0000001b10427224 */ /* 0x000fe200078e0242 */
[----:B------:R-:W-:Y:S01]  /*5560*/  IABS R27, R188 ;  /* 0x000000bc001b7213 */ /* 0x000fe20000000000 */
[----:B------:R-:W-:Y:S02]  /*5570*/  IMAD.MOV R22, RZ, RZ, -R22 ;  /* 0x000000ffff167224 */ /* 0x000fe400078e0a16 */
[----:B------:R-:W-:-:S02]  /*5580*/  IMAD.MOV R20, RZ, RZ, -R20 ;  /* 0x000000ffff147224 */ /* 0x000fc400078e0a14 */
[----:B------:R-:W-:-:S04]  /*5590*/  IMAD.HI.U32 R24, R11, R31, RZ ;  /* 0x0000001f0b187227 */ /* 0x000fc800078e00ff */
[----:B------:R-:W-:Y:S01]  /*55a0*/  @!P6 IMAD.IADD R41, R41, 0x1, -R16 ;  /* 0x000000012929e824 */ /* 0x000fe200078e0a10 */
[C---:B------:R-:W-:Y:S01]  /*55b0*/  ISETP.GT.U32.AND P6, PT, R16.reuse, R42, PT ;  /* 0x0000002a1000720c */ /* 0x040fe20003fc4070 */
[C---:B------:R-:W-:Y:S02]  /*55c0*/  IMAD R39, R16.reuse, R22, R39 ;  /* 0x0000001610277224 */ /* 0x040fe400078e0227 */
[----:B------:R-:W-:Y:S02]  /*55d0*/  IMAD R37, R16, R20, R37 ;  /* 0x0000001410257224 */ /* 0x000fe400078e0225 */
[----:B------:R-:W-:-:S04]  /*55e0*/  IMAD.HI.U32 R22, R11, R29, RZ ;  /* 0x0000001d0b167227 */ /* 0x000fc800078e00ff */
[----:B------:R-:W-:Y:S02]  /*55f0*/  IMAD.MOV R24, RZ, RZ, -R24 ;  /* 0x000000ffff187224 */ /* 0x000fe400078e0a18 */
[----:B------:R-:W-:Y:S01]  /*5600*/  IMAD.HI.U32 R20, R11, R27, RZ ;  /* 0x0000001b0b147227 */ /* 0x000fe200078e00ff */
[----:B------:R-:W-:-:S03]  /*5610*/  IABS R32, R169 ;  /* 0x000000a900207213 */ /* 0x000fc60000000000 */
[----:B------:R-:W-:Y:S02]  /*5620*/  IMAD.MOV R22, RZ, RZ, -R22 ;  /* 0x000000ffff167224 */ /* 0x000fe400078e0a16 */
[C---:B------:R-:W-:Y:S02]  /*5630*/  IMAD R31, R16.reuse, R24, R31 ;  /* 0x00000018101f7224 */ /* 0x040fe400078e021f */
[----:B------:R-:W-:Y:S01]  /*5640*/  IMAD.MOV R20, RZ, RZ, -R20 ;  /* 0x000000ffff147224 */ /* 0x000fe200078e0a14 */
[----:B------:R0:W-:Y:S01]  /*5650*/  STL [R1+0x558], R183 ;  /* 0x000558b701007387 */ /* 0x0001e20000100800 */
[C---:B------:R-:W-:Y:S02]  /*5660*/  IMAD R29, R16.reuse, R22, R29 ;  /* 0x00000016101d7224 */ /* 0x040fe400078e021d */
[--C-:B------:R-:W-:Y:S01]  /*5670*/  @!P2 IMAD.IADD R47, R47, 0x1, -R16.reuse ;  /* 0x000000012f2fa824 */ /* 0x100fe200078e0a10 */
[C---:B------:R-:W-:Y:S01]  /*5680*/  ISETP.GT.U32.AND P2, PT, R16.reuse, R39, PT ;  /* 0x000000271000720c */ /* 0x040fe20003f44070 */
[----:B------:R-:W-:Y:S01]  /*5690*/  @!P0 IMAD.IADD R43, R43, 0x1, -R16 ;  /* 0x000000012b2b8824 */ /* 0x000fe200078e0a10 */
[C---:B------:R-:W-:Y:S01]  /*56a0*/  ISETP.GT.U32.AND P0, PT, R16.reuse, R31, PT ;  /* 0x0000001f1000720c */ /* 0x040fe20003f04070 */
[----:B------:R-:W-:-:S02]  /*56b0*/  IMAD R27, R16, R20, R27 ;  /* 0x00000014101b7224 */ /* 0x000fc400078e021b */
[----:B------:R-:W-:-:S04]  /*56c0*/  IMAD.HI.U32 R20, R11, R32, RZ ;  /* 0x000000200b147227 */ /* 0x000fc800078e00ff */
[----:B0-----:R-:W-:Y:S02]  /*56d0*/  IMAD.MOV.U32 R183, RZ, RZ, R152 ;  /* 0x000000ffffb77224 */ /* 0x001fe400078e0098 */
[----:B------:R-:W2:Y:S01]  /*56e0*/  LDL.LU R152, [R1+0x56c] ;  /* 0x00056c0001987983 */ /* 0x000ea20000300800 */
[----:B------:R-:W-:Y:S01]  /*56f0*/  @!P6 IMAD.IADD R42, R42, 0x1, -R16 ;  /* 0x000000012a2ae824 */ /* 0x000fe200078e0a10 */
[----:B------:R-:W-:Y:S01]  /*5700*/  ISETP.GT.U32.AND P6, PT, R16, R29, PT ;  /* 0x0000001d1000720c */ /* 0x000fe20003fc4070 */
[----:B------:R-:W-:Y:S01]  /*5710*/  IMAD.MOV R20, RZ, RZ, -R20 ;  /* 0x000000ffff147224 */ /* 0x000fe200078e0a14 */
[----:B------:R-:W-:-:S03]  /*5720*/  IABS R26, R166 ;  /* 0x000000a6001a7213 */ /* 0x000fc60000000000 */
[----:B------:R-:W-:Y:S02]  /*5730*/  IMAD R32, R16, R20, R32 ;  /* 0x0000001410207224 */ /* 0x000fe400078e0220 */
[----:B------:R-:W-:-:S04]  /*5740*/  IMAD.HI.U32 R91, R11, R26, RZ ;  /* 0x0000001a0b5b7227 */ /* 0x000fc800078e00ff */
[--C-:B------:R-:W-:Y:S02]  /*5750*/  @!P2 IMAD.IADD R39, R39, 0x1, -R16.reuse ;  /* 0x000000012727a824 */ /* 0x100fe400078e0a10 */
[--C-:B------:R-:W-:Y:S01]  /*5760*/  @!P0 IMAD.IADD R31, R31, 0x1, -R16.reuse ;  /* 0x000000011f1f8824 */ /* 0x100fe200078e0a10 */
[C---:B------:R-:W-:Y:S01]  /*5770*/  ISETP.GT.U32.AND P0, PT, R16.reuse, R32, PT ;  /* 0x000000201000720c */ /* 0x040fe20003f04070 */
[----:B------:R-:W-:Y:S02]  /*5780*/  IMAD.MOV R91, RZ, RZ, -R91 ;  /* 0x000000ffff5b7224 */ /* 0x000fe400078e0a5b */
[----:B------:R-:W-:Y:S01]  /*5790*/  @!P6 IMAD.IADD R29, R29, 0x1, -R16 ;  /* 0x000000011d1de824 */ /* 0x000fe200078e0a10 */
[C---:B------:R-:W-:Y:S01]  /*57a0*/  ISETP.GT.U32.AND P6, PT, R16.reuse, R39, PT ;  /* 0x000000271000720c */ /* 0x040fe20003fc4070 */
[----:B------:R-:W-:Y:S01]  /*57b0*/  IMAD R26, R16, R91, R26 ;  /* 0x0000005b101a7224 */ /* 0x000fe200078e021a */
[----:B------:R-:W-:-:S05]  /*57c0*/  IABS R91, R158 ;  /* 0x0000009e005b7213 */ /* 0x000fca0000000000 */
[----:B------:R-:W-:Y:S01]  /*57d0*/  IMAD.HI.U32 R18, R11, R91, RZ ;  /* 0x0000005b0b127227 */ /* 0x000fe200078e00ff */
[----:B------:R-:W-:-:S03]  /*57e0*/  IABS R93, R156 ;  /* 0x0000009c005d7213 */ /* 0x000fc60000000000 */
[----:B------:R-:W-:Y:S02]  /*57f0*/  @!P0 IMAD.IADD R32, R32, 0x1, -R16 ;  /* 0x0000000120208824 */ /* 0x000fe400078e0a10 */
[----:B------:R-:W-:Y:S02]  /*5800*/  IMAD.MOV R18, RZ, RZ, -R18 ;  /* 0x000000ffff127224 */ /* 0x000fe400078e0a12 */
[----:B------:R-:W-:Y:S01]  /*5810*/  @!P6 IMAD.IADD R39, R39, 0x1, -R16 ;  /* 0x000000012727e824 */ /* 0x000fe200078e0a10 */
[C---:B------:R-:W-:Y:S01]  /*5820*/  ISETP.GT.U32.AND P6, PT, R16.reuse, R32, PT ;  /* 0x000000201000720c */ /* 0x040fe20003fc4070 */
[----:B------:R-:W-:Y:S02]  /*5830*/  IMAD R91, R16, R18, R91 ;  /* 0x00000012105b7224 */ /* 0x000fe400078e025b */
[----:B------:R-:W-:Y:S01]  /*5840*/  IMAD.HI.U32 R18, R11, R93, RZ ;  /* 0x0000005d0b127227 */ /* 0x000fe200078e00ff */
[----:B------:R-:W-:-:S03]  /*5850*/  IABS R28, R167 ;  /* 0x000000a7001c7213 */ /* 0x000fc60000000000 */
[----:B------:R-:W-:Y:S02]  /*5860*/  IMAD.MOV R18, RZ, RZ, -R18 ;  /* 0x000000ffff127224 */ /* 0x000fe400078e0a12 */
[----:B------:R-:W-:-:S04]  /*5870*/  IMAD.HI.U32 R20, R11, R28, RZ ;  /* 0x0000001c0b147227 */ /* 0x000fc800078e00ff */
[----:B------:R-:W-:Y:S02]  /*5880*/  IMAD R93, R16, R18, R93 ;  /* 0x00000012105d7224 */ /* 0x000fe400078e025d */
[----:B------:R-:W-:Y:S01]  /*5890*/  @!P6 IMAD.IADD R32, R32, 0x1, -R16 ;  /* 0x000000012020e824 */ /* 0x000fe200078e0a10 */
[----:B------:R-:W-:Y:S01]  /*58a0*/  IABS R89, R160 ;  /* 0x000000a000597213 */ /* 0x000fe20000000000 */
[----:B------:R-:W-:Y:S01]  /*58b0*/  IMAD.MOV R20, RZ, RZ, -R20 ;  /* 0x000000ffff147224 */ /* 0x000fe200078e0a14 */
[----:B------:R-:W-:-:S03]  /*58c0*/  ISETP.GT.U32.AND P6, PT, R16, R93, PT ;  /* 0x0000005d1000720c */ /* 0x000fc60003fc4070 */
[----:B------:R-:W-:Y:S02]  /*58d0*/  IMAD R28, R16, R20, R28 ;  /* 0x00000014101c7224 */ /* 0x000fe400078e021c */
[----:B------:R-:W-:Y:S01]  /*58e0*/  IMAD.HI.U32 R20, R11, R89, RZ ;  /* 0x000000590b147227 */ /* 0x000fe200078e00ff */
[----:B------:R-:W-:Y:S03]  /*58f0*/  STL [R1+0x55c], R182 ;  /* 0x00055cb601007387 */ /* 0x000fe60000100800 */
[----:B------:R-:W-:Y:S01]  /*5900*/  IMAD.MOV R20, RZ, RZ, -R20 ;  /* 0x000000ffff147224 */ /* 0x000fe200078e0a14 */
[----:B------:R0:W-:Y:S04]  /*5910*/  STL [R1+0x560], R181 ;  /* 0x000560b501007387 */ /* 0x0001e80000100800 */
[----:B------:R-:W-:Y:S01]  /*5920*/  STL [R1+0x564], R180 ;  /* 0x000564b401007387 */ /* 0x000fe20000100800 */
[----:B------:R-:W-:Y:S01]  /*5930*/  @!P6 IMAD.IADD R93, R93, 0x1, -R16 ;  /* 0x000000015d5de824 */ /* 0x000fe200078e0a10 */
[----:B------:R-:W-:-:S02]  /*5940*/  ISETP.GE.AND P6, PT, R184, RZ, PT ;  /* 0x000000ffb800720c */ /* 0x000fc40003fc6270 */
[----:B------:R1:W-:Y:S01]  /*5950*/  STL [R1+0x568], R179 ;  /* 0x000568b301007387 */ /* 0x0003e20000100800 */
[----:B------:R-:W-:Y:S02]  /*5960*/  IMAD R89, R16, R20, R89 ;  /* 0x0000001410597224 */ /* 0x000fe400078e0259 */
[----:B0-----:R-:W-:Y:S01]  /*5970*/  IMAD.MOV.U32 R181, RZ, RZ, R183 ;  /* 0x000000ffffb57224 */ /* 0x001fe200078e00b7 */
[----:B------:R-:W3:Y:S01]  /*5980*/  LDL R182, [R1+0x388] ;  /* 0x0003880001b67983 */ /* 0x000ee20000100800 */
[----:B------:R-:W-:-:S03]  /*5990*/  IMAD.MOV.U32 R20, RZ, RZ, R185 ;  /* 0x000000ffff147224 */ /* 0x000fc600078e00b9 */
[----:B------:R-:W4:Y:S04]  /*59a0*/  LDL R183, [R1+0x38c] ;  /* 0x00038c0001b77983 */ /* 0x000f280000100800 */
[----:B------:R-:W4:Y:S04]  /*59b0*/  LDL R184, [R1+0x390] ;  /* 0x0003900001b87983 */ /* 0x000f280000100800 */
[----:B------:R-:W4:Y:S01]  /*59c0*/  LDL R185, [R1+0x394] ;  /* 0x0003940001b97983 */ /* 0x000f220000100800 */
[C---:B------:R-:W-:Y:S02]  /*59d0*/  ISETP.GT.U32.AND P5, PT, R16.reuse, R73, PT ;  /* 0x000000491000720c */ /* 0x040fe40003fa4070 */
[----:B------:R-:W-:Y:S01]  /*59e0*/  ISETP.GT.U32.AND P3, PT, R16, R46, PT ;  /* 0x0000002e1000720c */ /* 0x000fe20003f64070 */
[----:B-1----:R-:W4:Y:S01]  /*59f0*/  LDL R179, [R1+0x398] ;  /* 0x0003980001b37983 */ /* 0x002f220000100800 */
[----:B------:R-:W-:-:S02]  /*5a00*/  IABS R35, R192 ;  /* 0x000000c000237213 */ /* 0x000fc40000000000 */
[C---:B------:R-:W-:Y:S01]  /*5a10*/  ISETP.GT.U32.AND P1, PT, R16.reuse, R48, PT ;  /* 0x000000301000720c */ /* 0x040fe20003f24070 */
[----:B------:R-:W4:Y:S06]  /*5a20*/  LDL R180, [R1+0x39c] ;  /* 0x00039c0001b47983 */ /* 0x000f2c0000100800 */
[----:B------:R-:W-:Y:S01]  /*5a30*/  @!P5 IMAD.IADD R73, R73, 0x1, -R16 ;  /* 0x000000014949d824 */ /* 0x000fe200078e0a10 */
[----:B------:R-:W-:-:S13]  /*5a40*/  ISETP.GT.U32.AND P5, PT, R16, R66, PT ;  /* 0x000000421000720c */ /* 0x000fda0003fa4070 */
[----:B------:R-:W-:Y:S01]  /*5a50*/  @!P5 IMAD.IADD R66, R66, 0x1, -R16 ;  /* 0x000000014242d824 */ /* 0x000fe200078e0a10 */
[----:B------:R-:W-:-:S04]  /*5a60*/  ISETP.GT.U32.AND P5, PT, R16, R59, PT ;  /* 0x0000003b1000720c */ /* 0x000fc80003fa4070 */
[----:B------:R-:W-:-:S09]  /*5a70*/  ISETP.GT.U32.AND P4, PT, R16, R66, PT ;  /* 0x000000421000720c */ /* 0x000fd20003f84070 */
[----:B------:R-:W-:Y:S01]  /*5a80*/  @!P5 IMAD.IADD R59, R59, 0x1, -R16 ;  /* 0x000000013b3bd824 */ /* 0x000fe200078e0a10 */
[----:B------:R-:W-:-:S03]  /*5a90*/  ISETP.GT.U32.AND P5, PT, R16, R65, PT ;  /* 0x000000411000720c */ /* 0x000fc60003fa4070 */
[----:B------:R-:W-:Y:S01]  /*5aa0*/  @!P4 IMAD.IADD R66, R66, 0x1, -R16 ;  /* 0x000000014242c824 */ /* 0x000fe200078e0a10 */
        /* <DEDUP_REMOVED lines=9> */
[--C-:B------:R-:W-:Y:S01]  /*5b40*/  @!P5 IMAD.IADD R51, R51, 0x1, -R16.reuse ;  /* 0x000000013333d824 */ /* 0x100fe200078e0a10 */
[----:B------:R-:W-:Y:S01]  /*5b50*/  ISETP.GT.U32.AND P5, PT, R16, R44, PT ;  /* 0x0000002c1000720c */ /* 0x000fe20003fa4070 */
[--C-:B------:R-:W-:Y:S01]  /*5b60*/  @!P3 IMAD.IADD R46, R46, 0x1, -R16.reuse ;  /* 0x000000012e2eb824 */ /* 0x100fe200078e0a10 */
[C---:B------:R-:W-:Y:S01]  /*5b70*/  ISETP.GT.U32.AND P3, PT, R16.reuse, R52, PT ;  /* 0x000000341000720c */ /* 0x040fe20003f64070 */
[----:B------:R-:W-:Y:S01]  /*5b80*/  @!P4 IMAD.IADD R45, R45, 0x1, -R16 ;  /* 0x000000012d2dc824 */ /* 0x000fe200078e0a10 */
[----:B------:R-:W-:Y:S01]  /*5b90*/  ISETP.GT.U32.AND P4, PT, R16, R51, PT ;  /* 0x000000331000720c */ /* 0x000fe20003f84070 */
[----:B------:R-:W-:Y:S01]  /*5ba0*/  IMAD.HI.U32 R5, R11, R35, RZ ;  /* 0x000000230b057227 */ /* 0x000fe200078e00ff */
[----:B------:R-:W-:-:S07]  /*5bb0*/  IABS R33, R191 ;  /* 0x000000bf00217213 */ /* 0x000fce0000000000 */
[----:B------:R-:W-:Y:S01]  /*5bc0*/  @!P5 IMAD.IADD R44, R44, 0x1, -R16 ;  /* 0x000000012c2cd824 */ /* 0x000fe200078e0a10 */
[----:B------:R-:W-:Y:S01]  /*5bd0*/  ISETP.GT.U32.AND P5, PT, R16, R50, PT ;  /* 0x000000321000720c */ /* 0x000fe20003fa4070 */
[----:B------:R-:W-:-:S04]  /*5be0*/  IMAD.MOV R5, RZ, RZ, -R5 ;  /* 0x000000ffff057224 */ /* 0x000fc800078e0a05 */
[----:B------:R-:W-:Y:S02]  /*5bf0*/  IMAD R35, R16, R5, R35 ;  /* 0x0000000510237224 */ /* 0x000fe400078e0223 */
[----:B------:R-:W-:Y:S01]  /*5c00*/  IMAD.HI.U32 R5, R11, R33, RZ ;  /* 0x000000210b057227 */ /* 0x000fe200078e00ff */
[----:B------:R-:W-:-:S03]  /*5c10*/  IABS R40, R187 ;  /* 0x000000bb00287213 */ /* 0x000fc60000000000 */
[--C-:B------:R-:W-:Y:S01]  /*5c20*/  @!P3 IMAD.IADD R52, R52, 0x1, -R16.reuse ;  /* 0x000000013434b824 */ /* 0x100fe200078e0a10 */
[C---:B------:R-:W-:Y:S01]  /*5c30*/  ISETP.GT.U32.AND P3, PT, R16.reuse, R46, PT ;  /* 0x0000002e1000720c */ /* 0x040fe20003f64070 */
[--C-:B------:R-:W-:Y:S01]  /*5c40*/  @!P4 IMAD.IADD R51, R51, 0x1, -R16.reuse ;  /* 0x000000013333c824 */ /* 0x100fe200078e0a10 */
[----:B------:R-:W-:Y:S01]  /*5c50*/  ISETP.GT.U32.AND P4, PT, R16, R45, PT ;  /* 0x0000002d1000720c */ /* 0x000fe20003f84070 */
[--C-:B------:R-:W-:Y:S01]  /*5c60*/  @!P5 IMAD.IADD R50, R50, 0x1, -R16.reuse ;  /* 0x000000013232d824 */ /* 0x100fe200078e0a10 */
[----:B------:R-:W-:Y:S01]  /*5c70*/  ISETP.GT.U32.AND P5, PT, R16, R44, PT ;  /* 0x0000002c1000720c */ /* 0x000fe20003fa4070 */
[----:B------:R-:W-:Y:S02]  /*5c80*/  IMAD.MOV R5, RZ, RZ, -R5 ;  /* 0x000000ffff057224 */ /* 0x000fe400078e0a05 */
[----:B------:R-:W-:Y:S01]  /*5c90*/  @!P1 IMAD.IADD R48, R48, 0x1, -R16 ;  /* 0x0000000130309824 */ /* 0x000fe200078e0a10 */
[C---:B------:R-:W-:Y:S01]  /*5ca0*/  ISETP.GT.U32.AND P1, PT, R16.reuse, R41, PT ;  /* 0x000000291000720c */ /* 0x040fe20003f24070 */
[----:B------:R-:W-:-:S02]  /*5cb0*/  IMAD R33, R16, R5, R33 ;  /* 0x0000000510217224 */ /* 0x000fc400078e0221 */
[----:B------:R-:W-:Y:S01]  /*5cc0*/  IMAD.HI.U32 R5, R11, R40, RZ ;  /* 0x000000280b057227 */ /* 0x000fe200078e00ff */
[----:B------:R-:W-:Y:S02]  /*5cd0*/  IABS R36, R171 ;  /* 0x000000ab00247213 */ /* 0x000fe40000000000 */
[----:B------:R-:W-:Y:S01]  /*5ce0*/  IABS R38, R186 ;  /* 0x000000ba00267213 */ /* 0x000fe20000000000 */
[----:B------:R-:W-:Y:S01]  /*5cf0*/  IMAD.MOV R5, RZ, RZ, -R5 ;  /* 0x000000ffff057224 */ /* 0x000fe200078e0a05 */
[----:B------:R-:W-:Y:S01]  /*5d00*/  IABS R34, R170 ;  /* 0x000000aa00227213 */ /* 0x000fe20000000000 */
[--C-:B------:R-:W-:Y:S01]  /*5d10*/  @!P3 IMAD.IADD R46, R46, 0x1, -R16.reuse ;  /* 0x000000012e2eb824 */ /* 0x100fe200078e0a10 */
[C---:B------:R-:W-:Y:S01]  /*5d20*/  ISETP.GT.U32.AND P3, PT, R16.reuse, R37, PT ;  /* 0x000000251000720c */ /* 0x040fe20003f64070 */
[----:B------:R-:W-:Y:S01]  /*5d30*/  @!P4 IMAD.IADD R45, R45, 0x1, -R16 ;  /* 0x000000012d2dc824 */ /* 0x000fe200078e0a10 */
[C---:B------:R-:W-:Y:S01]  /*5d40*/  ISETP.GT.U32.AND P4, PT, R16.reuse, R35, PT ;  /* 0x000000231000720c */ /* 0x040fe20003f84070 */
[----:B------:R-:W-:-:S02]  /*5d50*/  IMAD R40, R16, R5, R40 ;  /* 0x0000000510287224 */ /* 0x000fc400078e0228 */
[----:B------:R-:W-:Y:S01]  /*5d60*/  @!P5 IMAD.IADD R44, R44, 0x1, -R16 ;  /* 0x000000012c2cd824 */ /* 0x000fe200078e0a10 */
[C---:B------:R-:W-:Y:S01]  /*5d70*/  ISETP.GT.U32.AND P5, PT, R16.reuse, R33, PT ;  /* 0x000000211000720c */ /* 0x040fe20003fa4070 */
[----:B------:R-:W-:Y:S01]  /*5d80*/  IMAD.HI.U32 R24, R11, R36, RZ ;  /* 0x000000240b187227 */ /* 0x000fe200078e00ff */
[----:B------:R-:W-:-:S03]  /*5d90*/  ISETP.GT.U32.AND P2, PT, R16, R40, PT ;  /* 0x000000281000720c */ /* 0x000fc60003f44070 */
[----:B------:R-:W-:-:S04]  /*5da0*/  IMAD.HI.U32 R5, R11, R38, RZ ;  /* 0x000000260b057227 */ /* 0x000fc800078e00ff */
[----:B------:R-:W-:-:S04]  /*5db0*/  IMAD.HI.U32 R22, R11, R34, RZ ;  /* 0x000000220b167227 */ /* 0x000fc800078e00ff */
[----:B------:R-:W-:Y:S01]  /*5dc0*/  @!P1 IMAD.IADD R41, R41, 0x1, -R16 ;  /* 0x0000000129299824 */ /* 0x000fe200078e0a10 */
[C---:B------:R-:W-:Y:S01]  /*5dd0*/  ISETP.GT.U32.AND P1, PT, R16.reuse, R27, PT ;  /* 0x0000001b1000720c */ /* 0x040fe20003f24070 */
[----:B------:R-:W-:Y:S02]  /*5de0*/  IMAD.MOV R24, RZ, RZ, -R24 ;  /* 0x000000ffff187224 */ /* 0x000fe400078e0a18 */
[----:B------:R-:W-:Y:S02]  /*5df0*/  IMAD.MOV R5, RZ, RZ, -R5 ;  /* 0x000000ffff057224 */ /* 0x000fe400078e0a05 */
[----:B------:R-:W-:Y:S02]  /*5e00*/  IMAD.MOV R22, RZ, RZ, -R22 ;  /* 0x000000ffff167224 */ /* 0x000fe400078e0a16 */
[C---:B------:R-:W-:Y:S02]  /*5e10*/  IMAD R36, R16.reuse, R24, R36 ;  /* 0x0000001810247224 */ /* 0x040fe400078e0224 */
[----:B------:R-:W-:-:S02]  /*5e20*/  IMAD R38, R16, R5, R38 ;  /* 0x0000000510267224 */ /* 0x000fc400078e0226 */
[C---:B------:R-:W-:Y:S02]  /*5e30*/  IMAD R34, R16.reuse, R22, R34 ;  /* 0x0000001610227224 */ /* 0x040fe400078e0222 */
[--C-:B------:R-:W-:Y:S02]  /*5e40*/  @!P3 IMAD.IADD R37, R37, 0x1, -R16.reuse ;  /* 0x000000012525b824 */ /* 0x100fe400078e0a10 */
[--C-:B------:R-:W-:Y:S01]  /*5e50*/  @!P4 IMAD.IADD R35, R35, 0x1, -R16.reuse ;  /* 0x000000012323c824 */ /* 0x100fe200078e0a10 */
[C---:B------:R-:W-:Y:S01]  /*5e60*/  ISETP.GT.U32.AND P4, PT, R16.reuse, R36, PT ;  /* 0x000000241000720c */ /* 0x040fe20003f84070 */
[--C-:B------:R-:W-:Y:S01]  /*5e70*/  @!P5 IMAD.IADD R33, R33, 0x1, -R16.reuse ;  /* 0x000000012121d824 */ /* 0x100fe200078e0a10 */
[----:B------:R-:W-:Y:S02]  /*5e80*/  IABS R24, R164 ;  /* 0x000000a400187213 */ /* 0x000fe40000000000 */
[C---:B------:R-:W-:Y:S02]  /*5e90*/  ISETP.GT.U32.AND P3, PT, R16.reuse, R38, PT ;  /* 0x000000261000720c */ /* 0x040fe40003f64070 */
[C---:B------:R-:W-:Y:S01]  /*5ea0*/  ISETP.GT.U32.AND P5, PT, R16.reuse, R34, PT ;  /* 0x000000221000720c */ /* 0x040fe20003fa4070 */
[--C-:B------:R-:W-:Y:S01]  /*5eb0*/  @!P1 IMAD.IADD R27, R27, 0x1, -R16.reuse ;  /* 0x000000011b1b9824 */ /* 0x100fe200078e0a10 */
[----:B------:R-:W-:Y:S01]  /*5ec0*/  ISETP.GT.U32.AND P1, PT, R16, R37, PT ;  /* 0x000000251000720c */ /* 0x000fe20003f24070 */
[----:B------:R-:W-:Y:S01]  /*5ed0*/  @!P2 IMAD.IADD R40, R40, 0x1, -R16 ;  /* 0x000000012828a824 */ /* 0x000fe200078e0a10 */
[----:B------:R-:W-:Y:S01]  /*5ee0*/  ISETP.GT.U32.AND P2, PT, R16, R35, PT ;  /* 0x000000231000720c */ /* 0x000fe20003f44070 */
[----:B------:R-:W-:Y:S01]  /*5ef0*/  IMAD.HI.U32 R25, R11, R24, RZ ;  /* 0x000000180b197227 */ /* 0x000fe200078e00ff */
[----:B------:R-:W-:-:S03]  /*5f00*/  IABS R30, R168 ;  /* 0x000000a8001e7213 */ /* 0x000fc60000000000 */
[----:B------:R-:W-:Y:S02]  /*5f10*/  IMAD.MOV R25, RZ, RZ, -R25 ;  /* 0x000000ffff197224 */ /* 0x000fe400078e0a19 */
[----:B------:R-:W-:Y:S01]  /*5f20*/  @!P4 IMAD.IADD R36, R36, 0x1, -R16 ;  /* 0x000000012424c824 */ /* 0x000fe200078e0a10 */
[C---:B------:R-:W-:Y:S01]  /*5f30*/  ISETP.GT.U32.AND P4, PT, R16.reuse, R31, PT ;  /* 0x0000001f1000720c */ /* 0x040fe20003f84070 */
[----:B------:R-:W-:Y:S01]  /*5f40*/  IMAD R24, R16, R25, R24 ;  /* 0x0000001910187224 */ /* 0x000fe200078e0218 */
[----:B------:R-:W-:Y:S01]  /*5f50*/  IABS R25, R154 ;  /* 0x0000009a00197213 */ /* 0x000fe20000000000 */
[--C-:B------:R-:W-:Y:S02]  /*5f60*/  @!P3 IMAD.IADD R38, R38, 0x1, -R16.reuse ;  /* 0x000000012626b824 */ /* 0x100fe400078e0a10 */
[----:B------:R-:W-:Y:S01]  /*5f70*/  @!P5 IMAD.IADD R34, R34, 0x1, -R16 ;  /* 0x000000012222d824 */ /* 0x000fe200078e0a10 */
[----:B------:R-:W-:Y:S01]  /*5f80*/  ISETP.GT.U32.AND P5, PT, R16, R29, PT ;  /* 0x0000001d1000720c */ /* 0x000fe20003fa4070 */
[----:B------:R-:W-:-:S04]  /*5f90*/  IMAD.HI.U32 R5, R11, R30, RZ ;  /* 0x0000001e0b057227 */ /* 0x000fc800078e00ff */
[--C-:B------:R-:W-:Y:S01]  /*5fa0*/  @!P1 IMAD.IADD R37, R37, 0x1, -R16.reuse ;  /* 0x0000000125259824 */ /* 0x100fe200078e0a10 */
[C---:B------:R-:W-:Y:S01]  /*5fb0*/  ISETP.GT.U32.AND P1, PT, R16.reuse, R40, PT ;  /* 0x000000281000720c */ /* 0x040fe20003f24070 */
[----:B------:R-:W-:Y:S01]  /*5fc0*/  @!P2 IMAD.IADD R35, R35, 0x1, -R16 ;  /* 0x000000012323a824 */ /* 0x000fe200078e0a10 */
[----:B------:R-:W-:Y:S01]  /*5fd0*/  ISETP.GT.U32.AND P2, PT, R16, R38, PT ;  /* 0x000000261000720c */ /* 0x000fe20003f44070 */
[----:B------:R-:W-:Y:S02]  /*5fe0*/  IMAD.MOV R5, RZ, RZ, -R5 ;  /* 0x000000ffff057224 */ /* 0x000fe400078e0a05 */
[----:B------:R-:W-:-:S04]  /*5ff0*/  IMAD.HI.U32 R18, R11, R25, RZ ;  /* 0x000000190b127227 */ /* 0x000fc800078e00ff */
[C---:B------:R-:W-:Y:S02]  /*6000*/  IMAD R30, R16.reuse, R5, R30 ;  /* 0x00000005101e7224 */ /* 0x040fe400078e021e */
[----:B------:R-:W-:Y:S01]  /*6010*/  IMAD.MOV R18, RZ, RZ, -R18 ;  /* 0x000000ffff127224 */ /* 0x000fe200078e0a12 */
[----:B------:R-:W-:Y:S01]  /*6020*/  IABS R5, R162 ;  /* 0x000000a200057213 */ /* 0x000fe20000000000 */
[--C-:B------:R-:W-:Y:S01]  /*6030*/  @!P4 IMAD.IADD R31, R31, 0x1, -R16.reuse ;  /* 0x000000011f1fc824 */ /* 0x100fe200078e0a10 */
[C---:B------:R-:W-:Y:S01]  /*6040*/  ISETP.GT.U32.AND P4, PT, R16.reuse, R34, PT ;  /* 0x000000221000720c */ /* 0x040fe20003f84070 */
[C---:B------:R-:W-:Y:S02]  /*6050*/  IMAD R25, R16.reuse, R18, R25 ;  /* 0x0000001210197224 */ /* 0x040fe400078e0219 */
[--C-:B------:R-:W-:Y:S01]  /*6060*/  @!P5 IMAD.IADD R29, R29, 0x1, -R16.reuse ;  /* 0x000000011d1dd824 */ /* 0x100fe200078e0a10 */
[----:B--2---:R-:W-:Y:S02]  /*6070*/  IABS R18, R152 ;  /* 0x0000009800127213 */ /* 0x004fe40000000000 */
[----:B------:R-:W-:Y:S01]  /*6080*/  ISETP.GT.U32.AND P5, PT, R16, R30, PT ;  /* 0x0000001e1000720c */ /* 0x000fe20003fa4070 */
[--C-:B------:R-:W-:Y:S01]  /*6090*/  @!P1 IMAD.IADD R40, R40, 0x1, -R16.reuse ;  /* 0x0000000128289824 */ /* 0x100fe200078e0a10 */
[----:B------:R-:W-:Y:S01]  /*60a0*/  ISETP.GT.U32.AND P1, PT, R16, R26, PT ;  /* 0x0000001a1000720c */ /* 0x000fe20003f24070 */
[----:B------:R-:W-:Y:S01]  /*60b0*/  @!P2 IMAD.IADD R38, R38, 0x1, -R16 ;  /* 0x000000012626a824 */ /* 0x000fe200078e0a10 */
[----:B------:R-:W-:Y:S01]  /*60c0*/  ISETP.GT.U32.AND P2, PT, R16, R24, PT ;  /* 0x000000181000720c */ /* 0x000fe20003f44070 */
[----:B------:R-:W-:-:S04]  /*60d0*/  IMAD.HI.U32 R22, R11, R5, RZ ;  /* 0x000000050b167227 */ /* 0x000fc800078e00ff */
[----:B------:R-:W-:-:S04]  /*60e0*/  IMAD.HI.U32 R11, R11, R18, RZ ;  /* 0x000000120b0b7227 */ /* 0x000fc800078e00ff */
[----:B------:R-:W-:Y:S02]  /*60f0*/  IMAD.MOV R11, RZ, RZ, -R11 ;  /* 0x000000ffff0b7224 */ /* 0x000fe400078e0a0b */
[----:B------:R-:W-:Y:S01]  /*6100*/  @!P4 IMAD.IADD R34, R34, 0x1, -R16 ;  /* 0x000000012222c824 */ /* 0x000fe200078e0a10 */
[C---:B------:R-:W-:Y:S01]  /*6110*/  ISETP.GT.U32.AND P4, PT, R16.reuse, R89, PT ;  /* 0x000000591000720c */ /* 0x040fe20003f84070 */
[----:B------:R-:W-:Y:S02]  /*6120*/  IMAD R11, R16, R11, R18 ;  /* 0x0000000b100b7224 */ /* 0x000fe400078e0212 */
[--C-:B------:R-:W-:Y:S01]  /*6130*/  @!P5 IMAD.IADD R30, R30, 0x1, -R16.reuse ;  /* 0x000000011e1ed824 */ /* 0x100fe200078e0a10 */
[----:B------:R-:W-:Y:S01]  /*6140*/  ISETP.GT.U32.AND P5, PT, R16, R91, PT ;  /* 0x0000005b1000720c */ /* 0x000fe20003fa4070 */
[--C-:B------:R-:W-:Y:S01]  /*6150*/  @!P1 IMAD.IADD R26, R26, 0x1, -R16.reuse ;  /* 0x000000011a1a9824 */ /* 0x100fe200078e0a10 */
[----:B------:R-:W-:Y:S01]  /*6160*/  ISETP.GT.U32.AND P1, PT, R16, R25, PT ;  /* 0x000000191000720c */ /* 0x000fe20003f24070 */
[----:B------:R-:W-:Y:S01]  /*6170*/  @!P2 IMAD.IADD R24, R24, 0x1, -R16 ;  /* 0x000000011818a824 */ /* 0x000fe200078e0a10 */
[----:B------:R-:W-:-:S02]  /*6180*/  ISETP.GT.U32.AND P2, PT, R16, R11, PT ;  /* 0x0000000b1000720c */ /* 0x000fc40003f44070 */
[C---:B------:R-:W-:Y:S02]  /*6190*/  ISETP.GT.U32.AND P3, PT, R16.reuse, R33, PT ;  /* 0x000000211000720c */ /* 0x040fe40003f64070 */
[C---:B------:R-:W-:Y:S01]  /*61a0*/  ISETP.GT.U32.AND P0, PT, R16.reuse, R27, PT ;  /* 0x0000001b1000720c */ /* 0x040fe20003f04070 */
[----:B------:R-:W-:Y:S01]  /*61b0*/  @!P4 IMAD.IADD R89, R89, 0x1, -R16 ;  /* 0x000000015959c824 */ /* 0x000fe200078e0a10 */
[C---:B------:R-:W-:Y:S01]  /*61c0*/  ISETP.GT.U32.AND P4, PT, R16.reuse, R26, PT ;  /* 0x0000001a1000720c */ /* 0x040fe20003f84070 */
[----:B------:R-:W-:Y:S01]  /*61d0*/  IMAD.MOV R22, RZ, RZ, -R22 ;  /* 0x000000ffff167224 */ /* 0x000fe200078e0a16 */
[----:B------:R-:W2:Y:S01]  /*61e0*/  LDL R18, [R1+0x2e8] ;  /* 0x0002e80001127983 */ /* 0x000ea20000100800 */
[--C-:B------:R-:W-:Y:S01]  /*61f0*/  @!P5 IMAD.IADD R91, R91, 0x1, -R16.reuse ;  /* 0x000000015b5bd824 */ /* 0x100fe200078e0a10 */
[C---:B------:R-:W-:Y:S01]  /*6200*/  ISETP.GT.U32.AND P5, PT, R16.reuse, R24, PT ;  /* 0x000000181000720c */ /* 0x040fe20003fa4070 */
[--C-:B------:R-:W-:Y:S01]  /*6210*/  @!P1 IMAD.IADD R25, R25, 0x1, -R16.reuse ;  /* 0x0000000119199824 */ /* 0x100fe200078e0a10 */
[C---:B------:R-:W-:Y:S01]  /*6220*/  ISETP.GT.U32.AND P1, PT, R16.reuse, R89, PT ;  /* 0x000000591000720c */ /* 0x040fe20003f24070 */
[----:B------:R-:W-:Y:S01]  /*6230*/  @!P2 IMAD.IADD R11, R11, 0x1, -R16 ;  /* 0x000000010b0ba824 */ /* 0x000fe200078e0a10 */
[----:B------:R-:W-:-:S05]  /*6240*/  ISETP.GT.U32.AND P2, PT, R16, R91, PT ;  /* 0x0000005b1000720c */ /* 0x000fca0003f44070 */
[----:B------:R-:W-:Y:S01]  /*6250*/  @!P4 IMAD.IADD R26, R26, 0x1, -R16 ;  /* 0x000000011a1ac824 */ /* 0x000fe200078e0a10 */
[----:B------:R-:W-:-:S03]  /*6260*/  ISETP.GT.U32.AND P4, PT, R16, R11, PT ;  /* 0x0000000b1000720c */ /* 0x000fc60003f84070 */
[--C-:B------:R-:W-:Y:S01]  /*6270*/  @!P5 IMAD.IADD R24, R24, 0x1, -R16.reuse ;  /* 0x000000011818d824 */ /* 0x100fe200078e0a10 */
[----:B------:R-:W-:Y:S01]  /*6280*/  ISETP.GT.U32.AND P5, PT, R16, R25, PT ;  /* 0x000000191000720c */ /* 0x000fe20003fa4070 */
[--C-:B------:R-:W-:Y:S01]  /*6290*/  @!P1 IMAD.IADD R89, R89, 0x1, -R16.reuse ;  /* 0x0000000159599824 */ /* 0x100fe200078e0a10 */
[----:B------:R-:W-:Y:S01]  /*62a0*/  ISETP.GE.AND P1, PT, R2, RZ, PT ;  /* 0x000000ff0200720c */ /* 0x000fe20003f26270 */
[--C-:B------:R-:W-:Y:S01]  /*62b0*/  @!P2 IMAD.IADD R91, R91, 0x1, -R16.reuse ;  /* 0x000000015b5ba824 */ /* 0x100fe200078e0a10 */
[----:B------:R-:W-:Y:S02]  /*62c0*/  ISETP.GE.AND P2, PT, R181, RZ, PT ;  /* 0x000000ffb500720c */ /* 0x000fe40003f46270 */
[----:B------:R-:W2:Y:S03]  /*62d0*/  LDL R181, [R1+0x2d4] ;  /* 0x0002d40001b57983 */ /* 0x000ea60000100800 */
[----:B------:R-:W-:-:S04]  /*62e0*/  @!P4 IMAD.IADD R11, R11, 0x1, -R16 ;  /* 0x000000010b0bc824 */ /* 0x000fc800078e0a10 */
[----:B------:R-:W-:Y:S02]  /*62f0*/  @!P5 IMAD.IADD R25, R25, 0x1, -R16 ;  /* 0x000000011919d824 */ /* 0x000fe400078e0a10 */
[----:B------:R-:W-:Y:S02]  /*6300*/  @!P1 IMAD.MOV R4, RZ, RZ, -R4 ;  /* 0x000000ffff049224 */ /* 0x000fe400078e0a04 */
[----:B------:R-:W-:Y:S01]  /*6310*/  @!P2 IMAD.MOV R12, RZ, RZ, -R12 ;  /* 0x000000ffff0ca224 */ /* 0x000fe200078e0a0c */
[----:B---3--:R-:W-:Y:S02]  /*6320*/  ISETP.GE.AND P4, PT, R182, RZ, PT ;  /* 0x000000ffb600720c */ /* 0x008fe40003f86270 */
[----:B------:R-:W3:Y:S01]  /*6330*/  LDL R182, [R1+0x3b0] ;  /* 0x0003b00001b67983 */ /* 0x000ee20000100800 */
[----:B----4-:R-:W-:-:S03]  /*6340*/  ISETP.GE.AND P5, PT, R183, RZ, PT ;  /* 0x000000ffb700720c */ /* 0x010fc60003fa6270 */
[----:B------:R-:W4:Y:S01]  /*6350*/  LDL R183, [R1+0x3b4] ;  /* 0x0003b40001b77983 */ /* 0x000f220000100800 */
[----:B------:R-:W-:-:S03]  /*6360*/  ISETP.GE.AND P1, PT, R184, RZ, PT ;  /* 0x000000ffb800720c */ /* 0x000fc60003f26270 */
[----:B------:R-:W4:Y:S01]  /*6370*/  LDL R184, [R1+0x3bc] ;  /* 0x0003bc0001b87983 */ /* 0x000f220000100800 */
[----:B------:R-:W-:-:S03]  /*6380*/  ISETP.GE.AND P2, PT, R185, RZ, PT ;  /* 0x000000ffb900720c */ /* 0x000fc60003f46270 */
[----:B------:R-:W4:Y:S01]  /*6390*/  LDL R185, [R1+0x3c0] ;  /* 0x0003c00001b97983 */ /* 0x000f220000100800 */
[--C-:B------:R-:W-:Y:S01]  /*63a0*/  @!P3 IMAD.IADD R33, R33, 0x1, -R16.reuse ;  /* 0x000000012121b824 */ /* 0x100fe200078e0a10 */
[C---:B------:R-:W-:Y:S01]  /*63b0*/  ISETP.GT.U32.AND P3, PT, R16.reuse, R36, PT ;  /* 0x000000241000720c */ /* 0x040fe20003f64070 */
[C---:B------:R-:W-:Y:S02]  /*63c0*/  IMAD R5, R16.reuse, R22, R5 ;  /* 0x0000001610057224 */ /* 0x040fe400078e0205 */
[--C-:B------:R-:W-:Y:S01]  /*63d0*/  @!P0 IMAD.IADD R27, R27, 0x1, -R16.reuse ;  /* 0x000000011b1b8824 */ /* 0x100fe200078e0a10 */
[----:B------:R-:W-:Y:S01]  /*63e0*/  ISETP.GT.U32.AND P0, PT, R16, R28, PT ;  /* 0x0000001c1000720c */ /* 0x000fe20003f04070 */
[----:B------:R-:W4:Y:S08]  /*63f0*/  LDL R22, [R1+0x3a0] ;  /* 0x0003a00001167983 */ /* 0x000f300000100800 */
[----:B------:R-:W-:Y:S01]  /*6400*/  @!P3 IMAD.IADD R36, R36, 0x1, -R16 ;  /* 0x000000012424b824 */ /* 0x000fe200078e0a10 */
[----:B------:R-:W-:-:S03]  /*6410*/  ISETP.GT.U32.AND P3, PT, R16, R5, PT ;  /* 0x000000051000720c */ /* 0x000fc60003f64070 */
[----:B------:R-:W-:-:S10]  /*6420*/  @!P0 IMAD.IADD R28, R28, 0x1, -R16 ;  /* 0x000000011c1c8824 */ /* 0x000fd400078e0a10 */
[----:B------:R-:W-:Y:S01]  /*6430*/  @!P3 IMAD.IADD R5, R5, 0x1, -R16 ;  /* 0x000000010505b824 */ /* 0x000fe200078e0a10 */
[----:B------:R-:W-:-:S13]  /*6440*/  ISETP.GT.U32.AND P3, PT, R16, R28, PT ;  /* 0x0000001c1000720c */ /* 0x000fda0003f64070 */
[----:B------:R-:W-:Y:S01]  /*6450*/  @!P3 IMAD.IADD R28, R28, 0x1, -R16 ;  /* 0x000000011c1cb824 */ /* 0x000fe200078e0a10 */
[----:B------:R-:W-:-:S13]  /*6460*/  ISETP.GT.U32.AND P3, PT, R16, R93, PT ;  /* 0x0000005d1000720c */ /* 0x000fda0003f64070 */
[----:B------:R-:W-:Y:S01]  /*6470*/  @!P3 IMAD.IADD R93, R93, 0x1, -R16 ;  /* 0x000000015d5db824 */ /* 0x000fe200078e0a10 */
[----:B------:R-:W-:Y:S01]  /*6480*/  ISETP.GE.AND P3, PT, R20, RZ, PT ;  /* 0x000000ff1400720c */ /* 0x000fe20003f66270 */
[----:B------:R-:W-:Y:S01]  /*6490*/  @!P4 IMAD.MOV R7, RZ, RZ, -R7 ;  /* 0x000000ffff07c224 */ /* 0x000fe200078e0a07 */
[----:B------:R-:W-:Y:S01]  /*64a0*/  ISETP.GE.AND P4, PT, R180, RZ, PT ;  /* 0x000000ffb400720c */ /* 0x000fe20003f86270 */
[----:B------:R-:W-:Y:S01]  /*64b0*/  @!P5 IMAD.MOV R8, RZ, RZ, -R8 ;  /* 0x000000ffff08d224 */ /* 0x000fe200078e0a08 */
[----:B------:R-:W4:Y:S01]  /*64c0*/  LDL R180, [R1+0x3c8] ;  /* 0x0003c80001b47983 */ /* 0x000f220000100800 */
[----:B------:R-:W-:Y:S02]  /*64d0*/  @!P2 IMAD.MOV R10, RZ, RZ, -R10 ;  /* 0x000000ffff0aa224 */ /* 0x000fe400078e0a0a */
[----:B------:R-:W-:Y:S01]  /*64e0*/  @!P1 IMAD.MOV R9, RZ, RZ, -R9 ;  /* 0x000000ffff099224 */ /* 0x000fe200078e0a09 */
[----:B------:R-:W4:Y:S05]  /*64f0*/  LDL R20, [R1+0x3e8] ;  /* 0x0003e80001147983 */ /* 0x000f2a0000100800 */
[----:B------:R-:W-:Y:S01]  /*6500*/  @!P3 IMAD.MOV R6, RZ, RZ, -R6 ;  /* 0x000000ffff06b224 */ /* 0x000fe200078e0a06 */
[----:B------:R-:W-:-:S02]  /*6510*/  ISETP.GE.AND P3, PT, R179, RZ, PT ;  /* 0x000000ffb300720c */ /* 0x000fc40003f66270 */
[----:B------:R-:W4:Y:S01]  /*6520*/  LDL R179, [R1+0x3c4] ;  /* 0x0003c40001b37983 */ /* 0x000f220000100800 */
[----:B------:R-:W-:-:S10]  /*6530*/  @!P4 IMAD.MOV R15, RZ, RZ, -R15 ;  /* 0x000000ffff0fc224 */ /* 0x000fd400078e0a0f */
[----:B------:R-:W-:Y:S01]  /*6540*/  @!P3 IMAD.MOV R13, RZ, RZ, -R13 ;  /* 0x000000ffff0db224 */ /* 0x000fe200078e0a0d */
[----:B--2---:R-:W-:Y:S02]  /*6550*/  ISETP.GE.AND P5, PT, R181, RZ, PT ;  /* 0x000000ffb500720c */ /* 0x004fe40003fa6270 */
[----:B------:R-:W2:Y:S11]  /*6560*/  LDL R181, [R1+0x2d8] ;  /* 0x0002d80001b57983 */ /* 0x000eb60000100800 */
[----:B------:R-:W-:Y:S01]  /*6570*/  @!P5 IMAD.MOV R17, RZ, RZ, -R17 ;  /* 0x000000ffff11d224 */ /* 0x000fe200078e0a11 */
[----:B---3--:R-:W-:-:S02]  /*6580*/  ISETP.GE.AND P2, PT, R182, RZ, PT ;  /* 0x000000ffb600720c */ /* 0x008fc40003f46270 */
[----:B------:R-:W3:Y:S01]  /*6590*/  LDL R182, [R1+0x3d0] ;  /* 0x0003d00001b67983 */ /* 0x000ee20000100800 */
[----:B----4-:R-:W-:-:S03]  /*65a0*/  ISETP.GE.AND P3, PT, R183, RZ, PT ;  /* 0x000000ffb700720c */ /* 0x010fc60003f66270 */
[----:B------:R-:W4:Y:S01]  /*65b0*/  LDL R183, [R1+0x3d4] ;  /* 0x0003d40001b77983 */ /* 0x000f220000100800 */
[----:B------:R-:W-:-:S03]  /*65c0*/  ISETP.GE.AND P4, PT, R184, RZ, PT ;  /* 0x000000ffb800720c */ /* 0x000fc60003f86270 */
[----:B------:R-:W4:Y:S01]  /*65d0*/  LDL R184, [R1+0x3d8] ;  /* 0x0003d80001b87983 */ /* 0x000f220000100800 */
[----:B------:R-:W-:-:S03]  /*65e0*/  ISETP.GE.AND P5, PT, R185, RZ, PT ;  /* 0x000000ffb900720c */ /* 0x000fc60003fa6270 */
[----:B------:R-:W4:Y:S01]  /*65f0*/  LDL R185, [R1+0x3dc] ;  /* 0x0003dc0001b97983 */ /* 0x000f220000100800 */
[----:B------:R-:W-:-:S03]  /*6600*/  ISETP.GE.AND P1, PT, R22, RZ, PT ;  /* 0x000000ff1600720c */ /* 0x000fc60003f26270 */
[----:B------:R-:W4:Y:S01]  /*6610*/  LDL R22, [R1+0x3cc] ;  /* 0x0003cc0001167983 */ /* 0x000f220000100800 */
[----:B------:R-:W-:Y:S02]  /*6620*/  @!P2 IMAD.MOV R21, RZ, RZ, -R21 ;  /* 0x000000ffff15a224 */ /* 0x000fe400078e0a15 */
[----:B------:R-:W-:-:S07]  /*6630*/  @!P3 IMAD.MOV R23, RZ, RZ, -R23 ;  /* 0x000000ffff17b224 */ /* 0x000fce00078e0a17 */
[----:B------:R-:W-:Y:S02]  /*6640*/  @!P1 IMAD.MOV R19, RZ, RZ, -R19 ;  /* 0x000000ffff139224 */ /* 0x000fe400078e0a13 */
[----:B------:R-:W-:Y:S01]  /*6650*/  @!P5 IMAD.MOV R155, RZ, RZ, -R155 ;  /* 0x000000ffff9bd224 */ /* 0x000fe200078e0a9b */
[----:B------:R-:W-:Y:S02]  /*6660*/  ISETP.GE.AND P2, PT, R180, RZ, PT ;  /* 0x000000ffb400720c */ /* 0x000fe40003f46270 */
[----:B------:R-:W4:Y:S01]  /*6670*/  LDL R180, [R1+0x3e4] ;  /* 0x0003e40001b47983 */ /* 0x000f220000100800 */
[----:B------:R-:W-:-:S03]  /*6680*/  ISETP.GE.AND P1, PT, R179, RZ, PT ;  /* 0x000000ffb300720c */ /* 0x000fc60003f26270 */
[----:B------:R-:W4:Y:S07]  /*6690*/  LDL R179, [R1+0x3e0] ;  /* 0x0003e00001b37983 */ /* 0x000f2e0000100800 */
[----:B------:R-:W-:-:S03]  /*66a0*/  @!P2 IMAD.MOV R159, RZ, RZ, -R159 ;  /* 0x000000ffff9fa224 */ /* 0x000fc600078e0a9f */
        /* <DEDUP_REMOVED lines=12> */
[----:B------:R-:W-:Y:S01]  /*6770*/  @!P4 IMAD.MOV R153, RZ, RZ, -R153 ;  /* 0x000000ffff99c224 */ /* 0x000fe200078e0a99 */
[----:B------:R-:W-:Y:S01]  /*6780*/  ISETP.GE.AND P4, PT, R22, RZ, PT ;  /* 0x000000ff1600720c */ /* 0x000fe20003f86270 */
[----:B------:R-:W-:Y:S01]  /*6790*/  @!P5 IMAD.MOV R165, RZ, RZ, -R165 ;  /* 0x000000ffffa5d224 */ /* 0x000fe200078e0aa5 */
[----:B------:R-:W4:Y:S01]  /*67a0*/  LDL R22, [R1+0x3fc] ;  /* 0x0003fc0001167983 */ /* 0x000f220000100800 */
[----:B------:R-:W-:-:S10]  /*67b0*/  @!P1 IMAD.MOV R215, RZ, RZ, -R215 ;  /* 0x000000ffffd79224 */ /* 0x000fd400078e0ad7 */
        /* <DEDUP_REMOVED lines=24> */
[----:B------:R-:W-:Y:S01]  /*6940*/  @!P2 IMAD.MOV R227, RZ, RZ, -R227 ;  /* 0x000000ffffe3a224 */ /* 0x000fe200078e0ae3 */
[----:B------:R-:W-:Y:S02]  /*6950*/  ISETP.GE.AND P2, PT, R22, RZ, PT ;  /* 0x000000ff1600720c */ /* 0x000fe40003f46270 */
[----:B------:R-:W4:Y:S01]  /*6960*/  LDL R22, [R1+0x41c] ;  /* 0x00041c0001167983 */ /* 0x000f220000100800 */
[----:B------:R-:W-:Y:S02]  /*6970*/  @!P5 IMAD.MOV R233, RZ, RZ, -R233 ;  /* 0x000000ffffe9d224 */ /* 0x000fe400078e0ae9 */
[----:B------:R-:W-:-:S08]  /*6980*/  @!P1 IMAD.MOV R235, RZ, RZ, -R235 ;  /* 0x000000ffffeb9224 */ /* 0x000fd000078e0aeb */
        /* <DEDUP_REMOVED lines=8> */
[----:B------:R-:W2:Y:S01]  /*6a10*/  LDL R181, [R1+0x424] ;  /* 0x0004240001b57983 */ /* 0x000ea20000100800 */
[----:B---3--:R-:W-:-:S03]  /*6a20*/  ISETP.GE.AND P1, PT, R182, RZ, PT ;  /* 0x000000ffb600720c */ /* 0x008fc60003f26270 */
[----:B------:R-:W3:Y:S01]  /*6a30*/  LDL R182, [R1+0x428] ;  /* 0x0004280001b67983 */ /* 0x000ee20000100800 */
[----:B----4-:R-:W-:-:S03]  /*6a40*/  ISETP.GE.AND P2, PT, R183, RZ, PT ;  /* 0x000000ffb700720c */ /* 0x010fc60003f46270 */
[----:B------:R-:W4:Y:S01]  /*6a50*/  LDL R183, [R1+0x42c] ;  /* 0x00042c0001b77983 */ /* 0x000f220000100800 */
[----:B------:R-:W-:-:S03]  /*6a60*/  ISETP.GE.AND P3, PT, R184, RZ, PT ;  /* 0x000000ffb800720c */ /* 0x000fc60003f66270 */
[----:B------:R-:W4:Y:S01]  /*6a70*/  LDL R184, [R1+0x430] ;  /* 0x0004300001b87983 */ /* 0x000f220000100800 */
[----:B------:R-:W-:-:S03]  /*6a80*/  ISETP.GE.AND P4, PT, R185, RZ, PT ;  /* 0x000000ffb900720c */ /* 0x000fc60003f86270 */
[----:B------:R-:W4:Y:S01]  /*6a90*/  LDL R185, [R1+0x434] ;  /* 0x0004340001b97983 */ /* 0x000f220000100800 */
[----:B------:R-:W-:Y:S01]  /*6aa0*/  ISETP.GT.U32.AND P0, PT, R16, R30, PT ;  /* 0x0000001e1000720c */ /* 0x000fe20003f04070 */
[----:B------:R-:W-:Y:S01]  /*6ab0*/  @!P5 IMAD.MOV R244, RZ, RZ, -R244 ;  /* 0x000000fffff4d224 */ /* 0x000fe200078e0af4 */
[----:B------:R-:W-:Y:S01]  /*6ac0*/  ISETP.GE.AND P5, PT, R20, RZ, PT ;  /* 0x000000ff1400720c */ /* 0x000fe20003fa6270 */
[----:B------:R-:W-:Y:S01]  /*6ad0*/  @!P1 IMAD.MOV R246, RZ, RZ, -R246 ;  /* 0x000000fffff69224 */ /* 0x000fe200078e0af6 */
[----:B------:R-:W4:Y:S09]  /*6ae0*/  LDL R20, [R1+0x43c] ;  /* 0x00043c0001147983 */ /* 0x000f320000100800 */
[----:B------:R-:W-:Y:S01]  /*6af0*/  @!P0 IMAD.IADD R30, R30, 0x1, -R16 ;  /* 0x000000011e1e8824 */ /* 0x000fe200078e0a10 */
[----:B------:R-:W-:Y:S01]  /*6b00*/  ISETP.GT.U32.AND P0, PT, R16, R5, PT ;  /* 0x000000051000720c */ /* 0x000fe20003f04070 */
[----:B------:R-:W-:Y:S01]  /*6b10*/  @!P2 IMAD.MOV R248, RZ, RZ, -R248 ;  /* 0x000000fffff8a224 */ /* 0x000fe200078e0af8 */
[----:B------:R-:W-:Y:S01]  /*6b20*/  ISETP.GE.AND P1, PT, R22, RZ, PT ;  /* 0x000000ff1600720c */ /* 0x000fe20003f26270 */
[----:B------:R-:W-:Y:S01]  /*6b30*/  @!P3 IMAD.MOV R250, RZ, RZ, -R250 ;  /* 0x000000fffffab224 */ /* 0x000fe200078e0afa */
[----:B------:R-:W4:Y:S09]  /*6b40*/  LDL R22, [R1+0x440] ;  /* 0x0004400001167983 */ /* 0x000f320000100800 */
[----:B------:R-:W-:-:S02]  /*6b50*/  @!P0 IMAD.IADD R5, R5, 0x1, -R16 ;  /* 0x0000000105058824 */ /* 0x000fc400078e0a10 */
[----:B------:R-:W4:Y:S01]  /*6b60*/  LDL R16, [R1+0x438] ;  /* 0x0004380001107983 */ /* 0x000f220000100800 */
[----:B------:R-:W-:Y:S02]  /*6b70*/  @!P4 IMAD.MOV R252, RZ, RZ, -R252 ;  /* 0x000000fffffcc224 */ /* 0x000fe400078e0afc */
[----:B------:R-:W-:Y:S02]  /*6b80*/  @!P5 IMAD.MOV R111, RZ, RZ, -R111 ;  /* 0x000000ffff6fd224 */ /* 0x000fe400078e0a6f */
[----:B------:R-:W-:Y:S01]  /*6b90*/  @!P1 IMAD.MOV R110, RZ, RZ, -R110 ;  /* 0x000000ffff6e9224 */ /* 0x000fe200078e0a6e */
[----:B------:R-:W-:Y:S02]  /*6ba0*/  ISETP.GE.AND P3, PT, R180, RZ, PT ;  /* 0x000000ffb400720c */ /* 0x000fe40003f66270 */
[----:B------:R-:W-:Y:S02]  /*6bb0*/  ISETP.GE.AND P2, PT, R179, RZ, PT ;  /* 0x000000ffb300720c */ /* 0x000fe40003f46270 */
[----:B------:R-:W4:Y:S09]  /*6bc0*/  LDL.LU R179, [R1+0x568] ;  /* 0x0005680001b37983 */ /* 0x000f320000300800 */
[----:B------:R-:W-:Y:S01]  /*6bd0*/  @!P3 IMAD.MOV R108, RZ, RZ, -R108 ;  /* 0x000000ffff6cb224 */ /* 0x000fe200078e0a6c */
[----:B------:R-:W4:Y:S01]  /*6be0*/  LDL.LU R180, [R1+0x564] ;  /* 0x0005640001b47983 */ /* 0x000f220000300800 */
[----:B------:R-:W-:Y:S01]  /*6bf0*/  @!P2 IMAD.MOV R109, RZ, RZ, -R109 ;  /* 0x000000ffff6da224 */ /* 0x000fe200078e0a6d */
[----:B--2---:R-:W-:-:S02]  /*6c00*/  ISETP.GE.AND P4, PT, R181, RZ, PT ;  /* 0x000000ffb500720c */ /* 0x004fc40003f86270 */
[----:B------:R-:W2:Y:S01]  /*6c10*/  LDL.LU R181, [R1+0x560] ;  /* 0x0005600001b57983 */ /* 0x000ea20000300800 */
[----:B---3--:R-:W-:-:S03]  /*6c20*/  ISETP.GE.AND P5, PT, R182, RZ, PT ;  /* 0x000000ffb600720c */ /* 0x008fc60003fa6270 */
[----:B------:R-:W3:Y:S01]  /*6c30*/  LDL.LU R182, [R1+0x55c] ;  /* 0x00055c0001b67983 */ /* 0x000ee20000300800 */
[----:B----4-:R-:W-:-:S03]  /*6c40*/  ISETP.GE.AND P1, PT, R183, RZ, PT ;  /* 0x000000ffb700720c */ /* 0x010fc60003f26270 */
[----:B------:R-:W4:Y:S01]  /*6c50*/  LDL.LU R183, [R1+0x558] ;  /* 0x0005580001b77983 */ /* 0x000f220000300800 */
[----:B------:R-:W-:-:S03]  /*6c60*/  ISETP.GE.AND P2, PT, R184, RZ, PT ;  /* 0x000000ffb800720c */ /* 0x000fc60003f46270 */
[----:B------:R-:W4:Y:S01]  /*6c70*/  LDL.LU R184, [R1+0x554] ;  /* 0x0005540001b87983 */ /* 0x000f220000300800 */
[----:B------:R-:W-:-:S03]  /*6c80*/  ISETP.GE.AND P3, PT, R185, RZ, PT ;  /* 0x000000ffb900720c */ /* 0x000fc60003f66270 */
[----:B------:R-:W4:Y:S01]  /*6c90*/  LDL.LU R185, [R1+0x550] ;  /* 0x0005500001b97983 */ /* 0x000f220000300800 */
[----:B------:R-:W-:Y:S02]  /*6ca0*/  @!P4 IMAD.MOV R107, RZ, RZ, -R107 ;  /* 0x000000ffff6bc224 */ /* 0x000fe400078e0a6b */
[----:B------:R-:W-:Y:S01]  /*6cb0*/  @!P5 IMAD.MOV R106, RZ, RZ, -R106 ;  /* 0x000000ffff6ad224 */ /* 0x000fe200078e0a6a */
[----:B------:R-:W-:Y:S01]  /*6cc0*/  ISETP.GE.AND P5, PT, R18, RZ, PT ;  /* 0x000000ff1200720c */ /* 0x000fe20003fa6270 */
[----:B------:R-:W-:Y:S01]  /*6cd0*/  @!P1 IMAD.MOV R105, RZ, RZ, -R105 ;  /* 0x000000ffff699224 */ /* 0x000fe200078e0a69 */
[----:B------:R-:W-:Y:S01]  /*6ce0*/  ISETP.GE.AND P1, PT, R20, RZ, PT ;  /* 0x000000ff1400720c */ /* 0x000fe20003f26270 */
[----:B------:R-:W-:Y:S01]  /*6cf0*/  @!P2 IMAD.MOV R104, RZ, RZ, -R104 ;  /* 0x000000ffff68a224 */ /* 0x000fe200078e0a68 */
[----:B------:R-:W-:Y:S02]  /*6d00*/  ISETP.GE.AND P2, PT, R22, RZ, PT ;  /* 0x000000ff1600720c */ /* 0x000fe40003f46270 */
[----:B------:R-:W-:Y:S01]  /*6d10*/  ISETP.GE.AND P4, PT, R16, RZ, PT ;  /* 0x000000ff1000720c */ /* 0x000fe20003f86270 */
[----:B------:R-:W-:-:S06]  /*6d20*/  @!P3 IMAD.MOV R103, RZ, RZ, -R103 ;  /* 0x000000ffff67b224 */ /* 0x000fcc00078e0a67 */
[----:B------:R-:W-:Y:S02]  /*6d30*/  @!P5 IMAD.MOV R101, RZ, RZ, -R101 ;  /* 0x000000ffff65d224 */ /* 0x000fe400078e0a65 */
[----:B------:R-:W-:Y:S02]  /*6d40*/  @!P1 IMAD.MOV R100, RZ, RZ, -R100 ;  /* 0x000000ffff649224 */ /* 0x000fe400078e0a64 */
[----:B------:R-:W-:Y:S02]  /*6d50*/  @!P2 IMAD.MOV R99, RZ, RZ, -R99 ;  /* 0x000000ffff63a224 */ /* 0x000fe400078e0a63 */
[----:B------:R-:W-:Y:S01]  /*6d60*/  @!P4 IMAD.MOV R102, RZ, RZ, -R102 ;  /* 0x000000ffff66c224 */ /* 0x000fe200078e0a66 */
[----:B------:R-:W-:Y:S01]  /*6d70*/  ISETP.NE.AND P0, PT, R86, RZ, PT ;  /* 0x000000ff5600720c */ /* 0x000fe20003f05270 */
[----:B------:R-:W-:-:S12]  /*6d80*/  @!P6 IMAD.MOV R3, RZ, RZ, -R3 ;  /* 0x000000ffff03e224 */ /* 0x000fd800078e0a03 */
[----:B------:R-:W-:Y:S01]  /*6d90*/  @!P0 LOP3.LUT R3, RZ, R86, RZ, 0x33, !PT ;  /* 0x00000056ff038212 */ /* 0x000fe200078e33ff */
[----:B------:R-:W-:Y:S01]  /*6da0*/  IMAD.MOV.U32 R86, RZ, RZ, R14 ;  /* 0x000000ffff567224 */ /* 0x000fe200078e000e */
[----:B------:R-:W-:Y:S02]  /*6db0*/  ISETP.GE.AND P6, PT, R152, RZ, PT ;  /* 0x000000ff9800720c */ /* 0x000fe40003fc6270 */
[----:B------:R-:W-:Y:S02]  /*6dc0*/  ISETP.NE.AND P0, PT, R87, RZ, PT ;  /* 0x000000ff5700720c */ /* 0x000fe40003f05270 */
[----:B------:R-:W-:Y:S02]  /*6dd0*/  LOP3.LUT R87, RZ, R87, RZ, 0x33, !PT ;  /* 0x00000057ff577212 */ /* 0x000fe400078e33ff */
[----:B--2---:R-:W-:Y:S02]  /*6de0*/  ISETP.GE.AND P2, PT, R181, RZ, PT ;  /* 0x000000ffb500720c */ /* 0x004fe40003f46270 */
[----:B---3--:R-:W-:-:S02]  /*6df0*/  ISETP.GE.AND P1, PT, R182, RZ, PT ;  /* 0x000000ffb600720c */ /* 0x008fc40003f26270 */
[----:B----4-:R-:W-:Y:S02]  /*6e00*/  ISETP.GE.AND P5, PT, R183, RZ, PT ;  /* 0x000000ffb700720c */ /* 0x010fe40003fa6270 */
[----:B------:R-:W-:Y:S02]  /*6e10*/  ISETP.GE.AND P4, PT, R184, RZ, PT ;  /* 0x000000ffb800720c */ /* 0x000fe40003f86270 */
[----:B------:R-:W-:-:S07]  /*6e20*/  ISETP.GE.AND P3, PT, R185, RZ, PT ;  /* 0x000000ffb900720c */ /* 0x000fce0003f66270 */
[----:B------:R-:W-:Y:S01]  /*6e30*/  @!P1 IMAD.MOV R95, RZ, RZ, -R95 ;  /* 0x000000ffff5f9224 */ /* 0x000fe200078e0a5f */
[----:B------:R-:W-:Y:S01]  /*6e40*/  ISETP.GE.AND P1, PT, R177, RZ, PT ;  /* 0x000000ffb100720c */ /* 0x000fe20003f26270 */
[----:B------:R-:W-:Y:S01]  /*6e50*/  @!P2 IMAD.MOV R94, RZ, RZ, -R94 ;  /* 0x000000ffff5ea224 */ /* 0x000fe200078e0a5e */
[----:B------:R-:W-:Y:S01]  /*6e60*/  ISETP.GE.AND P2, PT, R176, RZ, PT ;  /* 0x000000ffb000720c */ /* 0x000fe20003f46270 */
[----:B------:R-:W-:Y:S01]  /*6e70*/  @!P5 IMAD.MOV R96, RZ, RZ, -R96 ;  /* 0x000000ffff60d224 */ /* 0x000fe200078e0a60 */
[----:B------:R-:W-:Y:S01]  /*6e80*/  ISETP.GE.AND P5, PT, R178, RZ, PT ;  /* 0x000000ffb200720c */ /* 0x000fe20003fa6270 */
[----:B------:R-:W-:Y:S01]  /*6e90*/  @!P6 IMAD.MOV R11, RZ, RZ, -R11 ;  /* 0x000000ffff0be224 */ /* 0x000fe200078e0a0b */
[----:B------:R-:W-:Y:S01]  /*6ea0*/  SEL R8, R87, R8, !P0 ;  /* 0x0000000857087207 */ /* 0x000fe20004000000 */
[----:B------:R-:W-:Y:S01]  /*6eb0*/  @!P4 IMAD.MOV R97, RZ, RZ, -R97 ;  /* 0x000000ffff61c224 */ /* 0x000fe200078e0a61 */
[----:B------:R-:W-:Y:S01]  /*6ec0*/  ISETP.GE.AND P4, PT, R179, RZ, PT ;  /* 0x000000ffb300720c */ /* 0x000fe20003f86270 */
[----:B------:R-:W2:Y:S01]  /*6ed0*/  LDL.LU R185, [R1+0x54c] ;  /* 0x00054c0001b97983 */ /* 0x000ea20000300800 */
[----:B------:R-:W-:Y:S01]  /*6ee0*/  @!P3 IMAD.MOV R98, RZ, RZ, -R98 ;  /* 0x000000ffff62b224 */ /* 0x000fe200078e0a62 */
[----:B------:R-:W-:-:S02]  /*6ef0*/  ISETP.GE.AND P3, PT, R180, RZ, PT ;  /* 0x000000ffb400720c */ /* 0x000fc40003f66270 */
[----:B------:R-:W-:Y:S01]  /*6f00*/  @!P1 IMAD.MOV R86, RZ, RZ, -R86 ;  /* 0x000000ffff569224 */ /* 0x000fe200078e0a56 */
[----:B------:R-:W-:Y:S01]  /*6f10*/  ISETP.GE.AND P1, PT, R172, RZ, PT ;  /* 0x000000ffac00720c */ /* 0x000fe20003f26270 */
[----:B------:R-:W-:Y:S01]  /*6f20*/  @!P2 IMAD.MOV R85, RZ, RZ, -R85 ;  /* 0x000000ffff55a224 */ /* 0x000fe200078e0a55 */
[----:B------:R-:W-:Y:S01]  /*6f30*/  ISETP.GE.AND P2, PT, R0, RZ, PT ;  /* 0x000000ff0000720c */ /* 0x000fe20003f46270 */
[----:B------:R-:W-:Y:S01]  /*6f40*/  @!P5 IMAD.MOV R88, RZ, RZ, -R88 ;  /* 0x000000ffff58d224 */ /* 0x000fe200078e0a58 */
[----:B------:R-:W-:Y:S01]  /*6f50*/  ISETP.GE.AND P5, PT, R173, RZ, PT ;  /* 0x000000ffad00720c */ /* 0x000fe20003fa6270 */
[----:B------:R-:W-:Y:S01]  /*6f60*/  IMAD R8, R8, UR4, RZ ;  /* 0x0000000408087c24 */ /* 0x000fe2000f8e02ff */
[----:B------:R-:W-:Y:S01]  /*6f70*/  SEL R21, R87, R21, !P0 ;  /* 0x0000001557157207 */ /* 0x000fe20004000000 */
[----:B------:R-:W-:Y:S01]  /*6f80*/  @!P4 IMAD.MOV R90, RZ, RZ, -R90 ;  /* 0x000000ffff5ac224 */ /* 0x000fe200078e0a5a */
[----:B------:R-:W-:Y:S01]  /*6f90*/  ISETP.GE.AND P4, PT, R174, RZ, PT ;  /* 0x000000ffae00720c */ /* 0x000fe20003f86270 */
[----:B------:R-:W3:Y:S01]  /*6fa0*/  LDL.LU R184, [R1+0x548] ;  /* 0x0005480001b87983 */ /* 0x000ee20000300800 */
[----:B------:R-:W-:Y:S01]  /*6fb0*/  @!P3 IMAD.MOV R92, RZ, RZ, -R92 ;  /* 0x000000ffff5cb224 */ /* 0x000fe200078e0a5c */
[----:B------:R-:W-:-:S02]  /*6fc0*/  ISETP.GE.AND P3, PT, R175, RZ, PT ;  /* 0x000000ffaf00720c */ /* 0x000fc40003f66270 */
[----:B------:R-:W-:Y:S01]  /*6fd0*/  @!P1 IMAD.MOV R81, RZ, RZ, -R81 ;  /* 0x000000ffff519224 */ /* 0x000fe200078e0a51 */
[----:B------:R-:W-:Y:S01]  /*6fe0*/  ISETP.GE.AND P1, PT, R245, RZ, PT ;  /* 0x000000fff500720c */ /* 0x000fe20003f26270 */
[----:B------:R-:W-:Y:S01]  /*6ff0*/  @!P2 IMAD.MOV R80, RZ, RZ, -R80 ;  /* 0x000000ffff50a224 */ /* 0x000fe200078e0a50 */
[----:B------:R-:W-:Y:S01]  /*7000*/  ISETP.GE.AND P2, PT, R243, RZ, PT ;  /* 0x000000fff300720c */ /* 0x000fe20003f46270 */
[----:B------:R-:W-:Y:S01]  /*7010*/  @!P5 IMAD.MOV R82, RZ, RZ, -R82 ;  /* 0x000000ffff52d224 */ /* 0x000fe200078e0a52 */
[----:B------:R-:W-:Y:S02]  /*7020*/  ISETP.GE.AND P5, PT, R247, RZ, PT ;  /* 0x000000fff700720c */ /* 0x000fe40003fa6270 */
[----:B------:R-:W-:Y:S01]  /*7030*/  SEL R9, R87, R9, !P0 ;  /* 0x0000000957097207 */ /* 0x000fe20004000000 */
[----:B------:R-:W-:Y:S01]  /*7040*/  @!P4 IMAD.MOV R83, RZ, RZ, -R83 ;  /* 0x000000ffff53c224 */ /* 0x000fe200078e0a53 */
[----:B------:R-:W-:Y:S02]  /*7050*/  ISETP.GE.AND P4, PT, R249, RZ, PT ;  /* 0x000000fff900720c */ /* 0x000fe40003f86270 */
[----:B------:R-:W-:Y:S01]  /*7060*/  SEL R131, R87, R4, !P0 ;  /* 0x0000000457837207 */ /* 0x000fe20004000000 */
[----:B------:R-:W-:Y:S01]  /*7070*/  @!P3 IMAD.MOV R84, RZ, RZ, -R84 ;  /* 0x000000ffff54b224 */ /* 0x000fe200078e0a54 */
[----:B------:R-:W-:Y:S01]  /*7080*/  ISETP.GE.AND P3, PT, R251, RZ, PT ;  /* 0x000000fffb00720c */ /* 0x000fe20003f66270 */
        /* <DEDUP_REMOVED lines=10> */
[----:B------:R-:W4:Y:S02]  /*7130*/  LDL.LU R183, [R1+0x544] ;  /* 0x0005440001b77983 */ /* 0x000f240000300800 */
[----:B------:R-:W-:Y:S01]  /*7140*/  @!P3 IMAD.MOV R79, RZ, RZ, -R79 ;  /* 0x000000ffff4fb224 */ /* 0x000fe200078e0a4f */
[----:B------:R-:W-:Y:S01]  /*7150*/  ISETP.GE.AND P3, PT, R241, RZ, PT ;  /* 0x000000fff100720c */ /* 0x000fe20003f66270 */
[----:B------:R-:W-:Y:S01]  /*7160*/  @!P1 IMAD.MOV R71, RZ, RZ, -R71 ;  /* 0x000000ffff479224 */ /* 0x000fe200078e0a47 */
[----:B------:R-:W-:Y:S01]  /*7170*/  ISETP.GE.AND P1, PT, R226, RZ, PT ;  /* 0x000000ffe200720c */ /* 0x000fe20003f26270 */
[----:B------:R-:W-:Y:S01]  /*7180*/  @!P2 IMAD.MOV R70, RZ, RZ, -R70 ;  /* 0x000000ffff46a224 */ /* 0x000fe200078e0a46 */
[----:B------:R-:W-:Y:S01]  /*7190*/  ISETP.GE.AND P2, PT, R224, RZ, PT ;  /* 0x000000ffe000720c */ /* 0x000fe20003f46270 */
[----:B------:R-:W-:Y:S01]  /*71a0*/  @!P5 IMAD.MOV R72, RZ, RZ, -R72 ;  /* 0x000000ffff48d224 */ /* 0x000fe200078e0a48 */
[----:B------:R-:W-:-:S02]  /*71b0*/  ISETP.GE.AND P5, PT, R228, RZ, PT ;  /* 0x000000ffe400720c */ /* 0x000fc40003fa6270 */
[C---:B------:R-:W-:Y:S01]  /*71c0*/  SEL R7, R87.reuse, R7, !P0 ;  /* 0x0000000757077207 */ /* 0x040fe20004000000 */
        /* <DEDUP_REMOVED lines=110> */
[C---:B------:R-:W-:Y:S01]  /*78b0*/  SEL R225, R87.reuse, R225, !P0 ;  /* 0x000000e157e17207 */ /* 0x040fe20004000000 */
[----:B------:R-:W-:Y:S01]  /*78c0*/  @!P3 IMAD.MOV R32, RZ, RZ, -R32 ;  /* 0x000000ffff20b224 */ /* 0x000fe200078e0a20 */
[----:B------:R-:W-:Y:S01]  /*78d0*/  ISETP.GE.AND P3, PT, R162, RZ, PT ;  /* 0x000000ffa200720c */ /* 0x000fe20003f66270 */
[----:B------:R-:W-:Y:S01]  /*78e0*/  @!P1 IMAD.MOV R93, RZ, RZ, -R93 ;  /* 0x000000ffff5d9224 */ /* 0x000fe200078e0a5d */
[C---:B------:R-:W-:Y:S01]  /*78f0*/  SEL R4, R87.reuse, R12, !P0 ;  /* 0x0000000c57047207 */ /* 0x040fe20004000000 */
[----:B------:R-:W-:Y:S01]  /*7900*/  @!P2 IMAD.MOV R25, RZ, RZ, -R25 ;  /* 0x000000ffff19a224 */ /* 0x000fe200078e0a19 */
[C---:B------:R-:W-:Y:S01]  /*7910*/  SEL R227, R87.reuse, R227, !P0 ;  /* 0x000000e357e37207 */ /* 0x040fe20004000000 */
[----:B------:R-:W-:Y:S01]  /*7920*/  @!P5 IMAD.MOV R91, RZ, RZ, -R91 ;  /* 0x000000ffff5bd224 */ /* 0x000fe200078e0a5b */
[----:B------:R-:W-:-:S02]  /*7930*/  SEL R229, R87, R229, !P0 ;  /* 0x000000e557e57207 */ /* 0x000fc40004000000 */
[C---:B------:R-:W-:Y:S01]  /*7940*/  SEL R231, R87.reuse, R231, !P0 ;  /* 0x000000e757e77207 */ /* 0x040fe20004000000 */
[----:B------:R-:W-:Y:S01]  /*7950*/  @!P4 IMAD.MOV R89, RZ, RZ, -R89 ;  /* 0x000000ffff59c224 */ /* 0x000fe200078e0a59 */
[C---:B------:R-:W-:Y:S02]  /*7960*/  SEL R233, R87.reuse, R233, !P0 ;  /* 0x000000e957e97207 */ /* 0x040fe40004000000 */
[C---:B------:R-:W-:Y:S01]  /*7970*/  SEL R235, R87.reuse, R235, !P0 ;  /* 0x000000eb57eb7207 */ /* 0x040fe20004000000 */
[----:B------:R-:W-:Y:S01]  /*7980*/  @!P3 IMAD.MOV R5, RZ, RZ, -R5 ;  /* 0x000000ffff05b224 */ /* 0x000fe200078e0a05 */
[C---:B------:R-:W-:Y:S02]  /*7990*/  SEL R237, R87.reuse, R237, !P0 ;  /* 0x000000ed57ed7207 */ /* 0x040fe40004000000 */
[C---:B------:R-:W-:Y:S02]  /*79a0*/  SEL R240, R87.reuse, R240, !P0 ;  /* 0x000000f057f07207 */ /* 0x040fe40004000000 */
[----:B------:R-:W-:-:S02]  /*79b0*/  SEL R242, R87, R242, !P0 ;  /* 0x000000f257f27207 */ /* 0x000fc40004000000 */
[C---:B------:R-:W-:Y:S02]  /*79c0*/  SEL R244, R87.reuse, R244, !P0 ;  /* 0x000000f457f47207 */ /* 0x040fe40004000000 */
[C---:B------:R-:W-:Y:S02]  /*79d0*/  SEL R246, R87.reuse, R246, !P0 ;  /* 0x000000f657f67207 */ /* 0x040fe40004000000 */
[C---:B------:R-:W-:Y:S02]  /*79e0*/  SEL R248, R87.reuse, R248, !P0 ;  /* 0x000000f857f87207 */ /* 0x040fe40004000000 */
        /* <DEDUP_REMOVED lines=27> */
[----:B------:R-:W-:Y:S01]  /*7ba0*/  SEL R80, R87, R80, !P0 ;  /* 0x0000005057507207 */ /* 0x000fe20004000000 */
[----:B------:R-:W-:Y:S01]  /*7bb0*/  IMAD R9, R9, UR4, RZ ;  /* 0x0000000409097c24 */ /* 0x000fe2000f8e02ff */
[C---:B------:R-:W-:Y:S01]  /*7bc0*/  SEL R84, R87.reuse, R84, !P0 ;  /* 0x0000005457547207 */ /* 0x040fe20004000000 */
[----:B------:R-:W4:Y:S01]  /*7bd0*/  LDL.LU R182, [R1+0x540] ;  /* 0x0005400001b67983 */ /* 0x000f220000300800 */
        /* <DEDUP_REMOVED lines=60> */
[----:B------:R-:W-:Y:S02]  /*7fa0*/  SEL R25, R87, R25, !P0 ;  /* 0x0000001957197207 */ /* 0x000fe40004000000 */
[----:B------:R-:W-:Y:S01]  /*7fb0*/  SHF.R.S32.HI R16, RZ, 0x1f, R8 ;  /* 0x0000001fff107819 */ /* 0x000fe20000011408 */
[----:B------:R-:W-:Y:S01]  /*7fc0*/  IMAD R163, R163, UR4, RZ ;  /* 0x00000004a3a37c24 */ /* 0x000fe2000f8e02ff */
[----:B------:R-:W-:Y:S01]  /*7fd0*/  SEL R87, R87, R11, !P0 ;  /* 0x0000000b57577207 */ /* 0x000fe20004000000 */
[----:B------:R-:W-:Y:S01]  /*7fe0*/  IMAD R23, R23, UR4, RZ ;  /* 0x0000000417177c24 */ /* 0x000fe2000f8e02ff */
[----:B------:R-:W-:-:S02]  /*7ff0*/  IADD3 R8, P0, R8, UR6, RZ ;  /* 0x0000000608087c10 */ /* 0x000fc4000ff1e0ff */
[----:B------:R-:W-:Y:S01]  /*8000*/  SHF.R.S32.HI R158, RZ, 0x1f, R21 ;  /* 0x0000001fff9e7819 */ /* 0x000fe20000011415 */
[----:B------:R-:W-:Y:S01]  /*8010*/  IMAD R10, R10, UR4, RZ ;  /* 0x000000040a0a7c24 */ /* 0x000fe2000f8e02ff */
[----:B------:R-:W-:Y:S01]  /*8020*/  IADD3.X R16, R16, UR7, RZ, P0, !PT ;  /* 0x0000000710107c10 */ /* 0x000fe200087fe4ff */
[----:B------:R-:W-:Y:S01]  /*8030*/  IMAD R225, R225, UR4, RZ ;  /* 0x00000004e1e17c24 */ /* 0x000fe2000f8e02ff */
[----:B------:R-:W-:Y:S01]  /*8040*/  SHF.R.S32.HI R18, RZ, 0x1f, R9 ;  /* 0x0000001fff127819 */ /* 0x000fe20000011409 */
[----:B------:R-:W-:Y:S01]  /*8050*/  IMAD R165, R165, UR4, RZ ;  /* 0x00000004a5a57c24 */ /* 0x000fe2000f8e02ff */
[----:B------:R-:W-:Y:S01]  /*8060*/  IADD3 R21, P0, R21, UR6, RZ ;  /* 0x0000000615157c10 */ /* 0x000fe2000ff1e0ff */
[----:B------:R-:W-:Y:S01]  /*8070*/  IMAD R153, R153, UR4, RZ ;  /* 0x0000000499997c24 */ /* 0x000fe2000f8e02ff */
[----:B------:R-:W-:Y:S01]  /*8080*/  IADD3 R9, P1, R9, UR6, RZ ;  /* 0x0000000609097c10 */ /* 0x000fe2000ff3e0ff */
[----:B------:R-:W-:Y:S01]  /*8090*/  IMAD R13, R13, UR4, RZ ;  /* 0x000000040d0d7c24 */ /* 0x000fe2000f8e02ff */
[----:B------:R-:W-:Y:S01]  /*80a0*/  SHF.R.S32.HI R169, RZ, 0x1f, R163 ;  /* 0x0000001fffa97819 */ /* 0x000fe200000114a3 */
[----:B------:R-:W-:Y:S01]  /*80b0*/  IMAD R4, R4, UR4, RZ ;  /* 0x0000000404047c24 */ /* 0x000fe2000f8e02ff */
[----:B------:R-:W-:Y:S01]  /*80c0*/  IADD3.X R158, R158, UR7, RZ, P0, !PT ;  /* 0x000000079e9e7c10 */ /* 0x000fe200087fe4ff */
[----:B------:R-:W-:Y:S01]  /*80d0*/  IMAD R240, R240, UR4, RZ ;  /* 0x00000004f0f07c24 */ /* 0x000fe2000f8e02ff */
[----:B------:R-:W-:Y:S01]  /*80e0*/  SHF.R.S32.HI R160, RZ, 0x1f, R23 ;  /* 0x0000001fffa07819 */ /* 0x000fe20000011417 */
[----:B------:R-:W-:Y:S01]  /*80f0*/  IMAD R227, R227, UR4, RZ ;  /* 0x00000004e3e37c24 */ /* 0x000fe2000f8e02ff */
[----:B------:R-:W-:Y:S01]  /*8100*/  IADD3.X R18, R18, UR7, RZ, P1, !PT ;  /* 0x0000000712127c10 */ /* 0x000fe20008ffe4ff */
[----:B------:R-:W-:Y:S01]  /*8110*/  IMAD R215, R215, UR4, RZ ;  /* 0x00000004d7d77c24 */ /* 0x000fe2000f8e02ff */
[----:B------:R-:W-:Y:S01]  /*8120*/  IADD3 R163, P0, R163, UR6, RZ ;  /* 0x00000006a3a37c10 */ /* 0x000fe2000ff1e0ff */
[----:B------:R-:W-:Y:S01]  /*8130*/  IMAD R155, R155, UR4, RZ ;  /* 0x000000049b9b7c24 */ /* 0x000fe2000f8e02ff */
[----:B------:R-:W-:Y:S01]  /*8140*/  SHF.R.S32.HI R20, RZ, 0x1f, R10 ;  /* 0x0000001fff147819 */ /* 0x000fe2000001140a */
[----:B------:R-:W-:Y:S01]  /*8150*/  IMAD R15, R15, UR4, RZ ;  /* 0x000000040f0f7c24 */ /* 0x000fe2000f8e02ff */
[----:B------:R-:W-:Y:S01]  /*8160*/  IADD3 R23, P1, R23, UR6, RZ ;  /* 0x0000000617177c10 */ /* 0x000fe2000ff3e0ff */
[----:B------:R-:W4:Y:S01]  /*8170*/  LDL.LU R181, [R1+0x53c] ;  /* 0x00053c0001b57983 */ /* 0x000f220000300800 */
[----:B------:R-:W-:-:S02]  /*8180*/  IADD3 R10, P2, R10, UR6, RZ ;  /* 0x000000060a0a7c10 */ /* 0x000fc4000ff5e0ff */
[----:B------:R-:W-:Y:S01]  /*8190*/  SHF.R.S32.HI R224, RZ, 0x1f, R225 ;  /* 0x0000001fffe07819 */ /* 0x000fe200000114e1 */
[----:B------:R-:W-:Y:S01]  /*81a0*/  IMAD R6, R6, UR4, RZ ;  /* 0x0000000406067c24 */ /* 0x000fe2000f8e02ff */
[----:B------:R-:W-:Y:S01]  /*81b0*/  IADD3.X R169, R169, UR7, RZ, P0, !PT ;  /* 0x00000007a9a97c10 */ /* 0x000fe200087fe4ff */
[----:B------:R-:W4:Y:S01]  /*81c0*/  LDL.LU R180, [R1+0x538] ;  /* 0x0005380001b47983 */ /* 0x000f220000300800 */
[----:B------:R-:W-:Y:S02]  /*81d0*/  SHF.R.S32.HI R170, RZ, 0x1f, R165 ;  /* 0x0000001fffaa7819 */ /* 0x000fe400000114a5 */
[----:B------:R-:W-:Y:S01]  /*81e0*/  IADD3.X R160, R160, UR7, RZ, P1, !PT ;  /* 0x00000007a0a07c10 */ /* 0x000fe20008ffe4ff */
[----:B------:R-:W-:Y:S01]  /*81f0*/  IMAD R242, R242, UR4, RZ ;  /* 0x00000004f2f27c24 */ /* 0x000fe2000f8e02ff */
[----:B------:R-:W-:Y:S01]  /*8200*/  IADD3 R225, P0, R225, UR6, RZ ;  /* 0x00000006e1e17c10 */ /* 0x000fe2000ff1e0ff */
[----:B------:R-:W-:Y:S01]  /*8210*/  IMAD R111, R111, UR4, RZ ;  /* 0x000000046f6f7c24 */ /* 0x000fe2000f8e02ff */
[----:B------:R-:W-:Y:S01]  /*8220*/  SHF.R.S32.HI R162, RZ, 0x1f, R153 ;  /* 0x0000001fffa27819 */ /* 0x000fe20000011499 */
[----:B------:R-:W4:Y:S01]  /*8230*/  LDL.LU R179, [R1+0x534] ;  /* 0x0005340001b37983 */ /* 0x000f220000300800 */
[----:B------:R-:W-:-:S02]  /*8240*/  IADD3.X R20, R20, UR7, RZ, P2, !PT ;  /* 0x0000000714147c10 */ /* 0x000fc400097fe4ff */
[----:B------:R-:W-:Y:S01]  /*8250*/  IADD3 R165, P1, R165, UR6, RZ ;  /* 0x00000006a5a57c10 */ /* 0x000fe2000ff3e0ff */
[----:B------:R-:W-:Y:S01]  /*8260*/  IMAD R229, R229, UR4, RZ ;  /* 0x00000004e5e57c24 */ /* 0x000fe2000f8e02ff */
[----:B------:R-:W-:Y:S01]  /*8270*/  SHF.R.S32.HI R22, RZ, 0x1f, R13 ;  /* 0x0000001fff167819 */ /* 0x000fe2000001140d */
[----:B------:R-:W4:Y:S01]  /*8280*/  LDL.LU R178, [R1+0x530] ;  /* 0x0005300001b27983 */ /* 0x000f220000300800 */
[----:B------:R-:W-:Y:S02]  /*8290*/  IADD3 R153, P2, R153, UR6, RZ ;  /* 0x0000000699997c10 */ /* 0x000fe4000ff5e0ff */
        /* <DEDUP_REMOVED lines=32> */
[----:B------:R-:W-:Y:S01]  /*84a0*/  IADD3.X R239, R239, UR7, RZ, P0, !PT ;  /* 0x00000007efef7c10 */ /* 0x000fe200087fe4ff */
[----:B------:R-:W-:Y:S01]  /*84b0*/  IMAD R219, R219, UR4, RZ ;  /* 0x00000004dbdb7c24 */ /* 0x000fe2000f8e02ff */
[----:B------:R-:W-:Y:S01]  /*84c0*/  IADD3 R6, P5, R6, UR6, RZ ;  /* 0x0000000606067c10 */ /* 0x000fe2000ffbe0ff */
[----:B------:R0:W5:Y:S01]  /*84d0*/  LDL.LU R0, [R1+0x514] ;  /* 0x0005140001007983 */ /* 0x0001620000300800 */
[----:B------:R-:W-:-:S02]  /*84e0*/  SHF.R.S32.HI R241, RZ, 0x1f, R242 ;  /* 0x0000001ffff17819 */ /* 0x000fc400000114f2 */
[----:B------:R-:W-:Y:S02]  /*84f0*/  IADD3.X R226, R226, UR7, RZ, P1, !PT ;  /* 0x00000007e2e27c10 */ /* 0x000fe40008ffe4ff */
[----:B------:R-:W-:Y:S02]  /*8500*/  IADD3 R171, P0, R111, UR6, RZ ;  /* 0x000000066fab7c10 */ /* 0x000fe4000ff1e0ff */
[----:B------:R-:W-:Y:S02]  /*8510*/  SHF.R.S32.HI R228, RZ, 0x1f, R229 ;  /* 0x0000001fffe47819 */ /* 0x000fe400000114e5 */
[----:B------:R-:W-:Y:S02]  /*8520*/  IADD3.X R214, R214, UR7, RZ, P2, !PT ;  /* 0x00000007d6d67c10 */ /* 0x000fe400097fe4ff */
[----:B------:R-:W-:Y:S02]  /*8530*/  IADD3 R242, P1, R242, UR6, RZ ;  /* 0x00000006f2f27c10 */ /* 0x000fe4000ff3e0ff */
[----:B------:R-:W-:-:S02]  /*8540*/  SHF.R.S32.HI R216, RZ, 0x1f, R217 ;  /* 0x0000001fffd87819 */ /* 0x000fc400000114d9 */
[----:B------:R-:W-:Y:S02]  /*8550*/  IADD3.X R164, R164, UR7, RZ, P3, !PT ;  /* 0x00000007a4a47c10 */ /* 0x000fe40009ffe4ff */
[----:B------:R-:W-:Y:S01]  /*8560*/  IADD3 R229, P2, R229, UR6, RZ ;  /* 0x00000006e5e57c10 */ /* 0x000fe2000ff5e0ff */
[----:B------:R-:W-:Y:S01]  /*8570*/  IMAD R19, R19, UR4, RZ ;  /* 0x0000000413137c24 */ /* 0x000fe2000f8e02ff */
[----:B------:R-:W-:Y:S01]  /*8580*/  SHF.R.S32.HI R166, RZ, 0x1f, R157 ;  /* 0x0000001fffa67819 */ /* 0x000fe2000001149d */
[----:B------:R-:W-:Y:S01]  /*8590*/  IMAD R159, R159, UR4, RZ ;  /* 0x000000049f9f7c24 */ /* 0x000fe2000f8e02ff */
[----:B------:R-:W-:Y:S02]  /*85a0*/  IADD3.X R152, R152, UR7, RZ, P4, !PT ;  /* 0x0000000798987c10 */ /* 0x000fe4000a7fe4ff */
[----:B------:R-:W-:Y:S01]  /*85b0*/  IADD3 R217, P3, R217, UR6, RZ ;  /* 0x00000006d9d97c10 */ /* 0x000fe2000ff7e0ff */
[----:B------:R1:W-:Y:S01]  /*85c0*/  STL [R1+0x4], R171 ;  /* 0x000004ab01007387 */ /* 0x0003e20000100800 */
[----:B------:R-:W-:-:S02]  /*85d0*/  SHF.R.S32.HI R14, RZ, 0x1f, R7 ;  /* 0x0000001fff0e7819 */ /* 0x000fc40000011407 */
[----:B------:R-:W-:Y:S02]  /*85e0*/  SHF.R.S32.HI R154, RZ, 0x1f, R17 ;  /* 0x0000001fff9a7819 */ /* 0x000fe40000011411 */
[----:B------:R-:W-:Y:S02]  /*85f0*/  IADD3.X R12, R12, UR7, RZ, P5, !PT ;  /* 0x000000070c0c7c10 */ /* 0x000fe4000affe4ff */
[----:B------:R-:W-:Y:S02]  /*8600*/  IADD3 R157, P4, R157, UR6, RZ ;  /* 0x000000069d9d7c10 */ /* 0x000fe4000ff9e0ff */
[----:B------:R-:W-:Y:S02]  /*8610*/  IADD3 R7, P6, R7, UR6, RZ ;  /* 0x0000000607077c10 */ /* 0x000fe4000ffde0ff */
[----:B------:R-:W-:Y:S02]  /*8620*/  IADD3 R17, P5, R17, UR6, RZ ;  /* 0x0000000611117c10 */ /* 0x000fe4000ffbe0ff */
[----:B------:R-:W-:Y:S01]  /*8630*/  IADD3.X R241, R241, UR7, RZ, P1, !PT ;  /* 0x00000007f1f17c10 */ /* 0x000fe20008ffe4ff */
[----:B------:R-:W-:Y:S01]  /*8640*/  IMAD R246, R246, UR4, RZ ;  /* 0x00000004f6f67c24 */ /* 0x000fe2000f8e02ff */
[----:B------:R-:W-:Y:S01]  /*8650*/  SHF.R.S32.HI R243, RZ, 0x1f, R244 ;  /* 0x0000001ffff37819 */ /* 0x000fe200000114f4 */
[----:B------:R-:W-:Y:S01]  /*8660*/  IMAD R109, R109, UR4, RZ ;  /* 0x000000046d6d7c24 */ /* 0x000fe2000f8e02ff */
[----:B------:R-:W-:-:S02]  /*8670*/  IADD3.X R228, R228, UR7, RZ, P2, !PT ;  /* 0x00000007e4e47c10 */ /* 0x000fc400097fe4ff */
[----:B-1----:R-:W-:Y:S01]  /*8680*/  IADD3 R171, P1, R110, UR6, RZ ;  /* 0x000000066eab7c10 */ /* 0x002fe2000ff3e0ff */
[----:B------:R-:W-:Y:S01]  /*8690*/  IMAD R233, R233, UR4, RZ ;  /* 0x00000004e9e97c24 */ /* 0x000fe2000f8e02ff */
[----:B------:R-:W-:Y:S02]  /*86a0*/  SHF.R.S32.HI R230, RZ, 0x1f, R231 ;  /* 0x0000001fffe67819 */ /* 0x000fe400000114e7 */
[----:B------:R-:W-:Y:S02]  /*86b0*/  IADD3.X R216, R216, UR7, RZ, P3, !PT ;  /* 0x00000007d8d87c10 */ /* 0x000fe40009ffe4ff */
[----:B------:R-:W-:Y:S01]  /*86c0*/  IADD3 R244, P2, R244, UR6, RZ ;  /* 0x00000006f4f47c10 */ /* 0x000fe2000ff5e0ff */
[----:B------:R-:W-:Y:S01]  /*86d0*/  IMAD R161, R161, UR4, RZ ;  /* 0x00000004a1a17c24 */ /* 0x000fe2000f8e02ff */
[----:B------:R-:W-:Y:S01]  /*86e0*/  SHF.R.S32.HI R218, RZ, 0x1f, R219 ;  /* 0x0000001fffda7819 */ /* 0x000fe200000114db */
[----:B------:R-:W-:Y:S01]  /*86f0*/  IMAD R221, R221, UR4, RZ ;  /* 0x00000004dddd7c24 */ /* 0x000fe2000f8e02ff */
[----:B------:R-:W-:-:S02]  /*8700*/  IADD3.X R166, R166, UR7, RZ, P4, !PT ;  /* 0x00000007a6a67c10 */ /* 0x000fc4000a7fe4ff */
[----:B------:R-:W-:Y:S02]  /*8710*/  IADD3 R231, P3, R231, UR6, RZ ;  /* 0x00000006e7e77c10 */ /* 0x000fe4000ff7e0ff */
[----:B------:R-:W-:Y:S02]  /*8720*/  SHF.R.S32.HI R156, RZ, 0x1f, R19 ;  /* 0x0000001fff9c7819 */ /* 0x000fe40000011413 */
[----:B------:R-:W-:Y:S02]  /*8730*/  IADD3.X R14, R14, UR7, RZ, P6, !PT ;  /* 0x000000070e0e7c10 */ /* 0x000fe4000b7fe4ff */
[----:B------:R-:W-:Y:S02]  /*8740*/  SHF.R.S32.HI R167, RZ, 0x1f, R159 ;  /* 0x0000001fffa77819 */ /* 0x000fe4000001149f */
[----:B------:R-:W-:Y:S02]  /*8750*/  IADD3.X R154, R154, UR7, RZ, P5, !PT ;  /* 0x000000079a9a7c10 */ /* 0x000fe4000affe4ff */
[----:B------:R-:W-:Y:S01]  /*8760*/  IADD3 R219, P4, R219, UR6, RZ ;  /* 0x00000006dbdb7c10 */ /* 0x000fe2000ff9e0ff */
[----:B------:R1:W-:Y:S01]  /*8770*/  STL [R1+0xc], R171 ;  /* 0x00000cab01007387 */ /* 0x0003e20000100800 */
[----:B------:R-:W-:-:S02]  /*8780*/  IADD3 R19, P6, R19, UR6, RZ ;  /* 0x0000000613137c10 */ /* 0x000fc4000ffde0ff */
[----:B------:R-:W-:Y:S02]  /*8790*/  IADD3 R159, P5, R159, UR6, RZ ;  /* 0x000000069f9f7c10 */ /* 0x000fe4000ffbe0ff */
[----:B------:R-:W-:Y:S01]  /*87a0*/  IADD3.X R243, R243, UR7, RZ, P2, !PT ;  /* 0x00000007f3f37c10 */ /* 0x000fe200097fe4ff */
[----:B------:R-:W-:Y:S01]  /*87b0*/  IMAD R248, R248, UR4, RZ ;  /* 0x00000004f8f87c24 */ /* 0x000fe2000f8e02ff */
[----:B------:R-:W-:Y:S01]  /*87c0*/  SHF.R.S32.HI R245, RZ, 0x1f, R246 ;  /* 0x0000001ffff57819 */ /* 0x000fe200000114f6 */
[----:B------:R-:W-:Y:S01]  /*87d0*/  IMAD R108, R108, UR4, RZ ;  /* 0x000000046c6c7c24 */ /* 0x000fe2000f8e02ff */
[----:B------:R-:W-:Y:S02]  /*87e0*/  IADD3.X R230, R230, UR7, RZ, P3, !PT ;  /* 0x00000007e6e67c10 */ /* 0x000fe40009ffe4ff */
[----:B-1----:R-:W-:Y:S01]  /*87f0*/  IADD3 R171, P2, R109, UR6, RZ ;  /* 0x000000066dab7c10 */ /* 0x002fe2000ff5e0ff */
        /* <DEDUP_REMOVED lines=9> */
[----:B------:R-:W-:-:S02]  /*8890*/  IADD3 R233, P4, R233, UR6, RZ ;  /* 0x00000006e9e97c10 */ /* 0x000fc4000ff9e0ff */
[----:B------:R-:W-:Y:S02]  /*88a0*/  IADD3 R161, P6, R161, UR6, RZ ;  /* 0x00000006a1a17c10 */ /* 0x000fe4000ffde0ff */
[----:B------:R-:W-:Y:S01]  /*88b0*/  IADD3 R221, P5, R221, UR6, RZ ;  /* 0x00000006dddd7c10 */ /* 0x000fe2000ffbe0ff */
[----:B------:R1:W-:Y:S01]  /*88c0*/  STL [R1+0x14], R171 ;  /* 0x000014ab01007387 */ /* 0x0003e20000100800 */
[----:B------:R-:W-:Y:S01]  /*88d0*/  IADD3.X R245, R245, UR7, RZ, P3, !PT ;  /* 0x00000007f5f57c10 */ /* 0x000fe20009ffe4ff */
[----:B------:R-:W-:Y:S01]  /*88e0*/  IMAD R237, R237, UR4, RZ ;  /* 0x00000004eded7c24 */ /* 0x000fe2000f8e02ff */
[----:B------:R-:W-:Y:S01]  /*88f0*/  SHF.R.S32.HI R247, RZ, 0x1f, R248 ;  /* 0x0000001ffff77819 */ /* 0x000fe200000114f8 */
[----:B------:R-:W-:Y:S01]  /*8900*/  IMAD R250, R250, UR4, RZ ;  /* 0x00000004fafa7c24 */ /* 0x000fe2000f8e02ff */
[----:B------:R-:W-:Y:S01]  /*8910*/  IADD3.X R232, R232, UR7, RZ, P4, !PT ;  /* 0x00000007e8e87c10 */ /* 0x000fe2000a7fe4ff */
[----:B------:R-:W-:Y:S01]  /*8920*/  IMAD R107, R107, UR4, RZ ;  /* 0x000000046b6b7c24 */ /* 0x000fe2000f8e02ff */
[----:B------:R-:W-:-:S02]  /*8930*/  SHF.R.S32.HI R222, RZ, 0x1f, R223 ;  /* 0x0000001fffde7819 */ /* 0x000fc400000114df */
[----:B------:R-:W-:Y:S02]  /*8940*/  IADD3.X R168, R168, UR7, RZ, P6, !PT ;  /* 0x00000007a8a87c10 */ /* 0x000fe4000b7fe4ff */
[----:B-1----:R-:W-:Y:S02]  /*8950*/  IADD3 R171, P3, R108, UR6, RZ ;  /* 0x000000066cab7c10 */ /* 0x002fe4000ff7e0ff */
[----:B------:R-:W-:Y:S02]  /*8960*/  SHF.R.S32.HI R234, RZ, 0x1f, R235 ;  /* 0x0000001fffea7819 */ /* 0x000fe400000114eb */
[----:B------:R-:W-:Y:S02]  /*8970*/  IADD3.X R220, R220, UR7, RZ, P5, !PT ;  /* 0x00000007dcdc7c10 */ /* 0x000fe4000affe4ff */
[----:B------:R-:W-:Y:S02]  /*8980*/  IADD3 R248, P4, R248, UR6, RZ ;  /* 0x00000006f8f87c10 */ /* 0x000fe4000ff9e0ff */
[----:B------:R-:W-:-:S02]  /*8990*/  IADD3 R223, P6, R223, UR6, RZ ;  /* 0x00000006dfdf7c10 */ /* 0x000fc4000ffde0ff */
[----:B------:R-:W-:Y:S01]  /*89a0*/  IADD3 R235, P5, R235, UR6, RZ ;  /* 0x00000006ebeb7c10 */ /* 0x000fe2000ffbe0ff */
[----:B------:R1:W-:Y:S01]  /*89b0*/  STL [R1+0x1c], R171 ;  /* 0x00001cab01007387 */ /* 0x0003e20000100800 */
[----:B------:R-:W-:Y:S01]  /*89c0*/  IADD3.X R247, R247, UR7, RZ, P4, !PT ;  /* 0x00000007f7f77c10 */ /* 0x000fe2000a7fe4ff */
[----:B------:R-:W-:Y:S01]  /*89d0*/  IMAD R252, R252, UR4, RZ ;  /* 0x00000004fcfc7c24 */ /* 0x000fe2000f8e02ff */
[----:B------:R-:W-:Y:S01]  /*89e0*/  SHF.R.S32.HI R236, RZ, 0x1f, R237 ;  /* 0x0000001fffec7819 */ /* 0x000fe200000114ed */
[----:B------:R-:W-:Y:S01]  /*89f0*/  IMAD R106, R106, UR4, RZ ;  /* 0x000000046a6a7c24 */ /* 0x000fe2000f8e02ff */
[----:B------:R-:W-:Y:S02]  /*8a00*/  IADD3.X R222, R222, UR7, RZ, P6, !PT ;  /* 0x00000007dede7c10 */ /* 0x000fe4000b7fe4ff */
[----:B------:R-:W-:Y:S02]  /*8a10*/  SHF.R.S32.HI R249, RZ, 0x1f, R250 ;  /* 0x0000001ffff97819 */ /* 0x000fe400000114fa */
[----:B------:R-:W-:-:S02]  /*8a20*/  IADD3.X R234, R234, UR7, RZ, P5, !PT ;  /* 0x00000007eaea7c10 */ /* 0x000fc4000affe4ff */
[----:B-1----:R-:W-:Y:S02]  /*8a30*/  IADD3 R171, P4, R107, UR6, RZ ;  /* 0x000000066bab7c10 */ /* 0x002fe4000ff9e0ff */
[----:B------:R-:W-:Y:S02]  /*8a40*/  IADD3 R237, P6, R237, UR6, RZ ;  /* 0x00000006eded7c10 */ /* 0x000fe4000ffde0ff */
[----:B------:R-:W-:Y:S01]  /*8a50*/  IADD3 R250, P5, R250, UR6, RZ ;  /* 0x00000006fafa7c10 */ /* 0x000fe2000ffbe0ff */
[----:B------:R1:W-:Y:S01]  /*8a60*/  STL [R1+0x24], R171 ;  /* 0x000024ab01007387 */ /* 0x0003e20000100800 */
[----:B------:R-:W-:Y:S01]  /*8a70*/  SHF.R.S32.HI R251, RZ, 0x1f, R252 ;  /* 0x0000001ffffb7819 */ /* 0x000fe200000114fc */
[----:B------:R-:W-:Y:S01]  /*8a80*/  IMAD R105, R105, UR4, RZ ;  /* 0x0000000469697c24 */ /* 0x000fe2000f8e02ff */
[----:B------:R-:W-:Y:S02]  /*8a90*/  IADD3.X R236, R236, UR7, RZ, P6, !PT ;  /* 0x00000007ecec7c10 */ /* 0x000fe4000b7fe4ff */
[----:B------:R-:W-:-:S02]  /*8aa0*/  IADD3.X R249, R249, UR7, RZ, P5, !PT ;  /* 0x00000007f9f97c10 */ /* 0x000fc4000affe4ff */
[----:B------:R-:W-:Y:S02]  /*8ab0*/  IADD3 R252, P6, R252, UR6, RZ ;  /* 0x00000006fcfc7c10 */ /* 0x000fe4000ffde0ff */
[----:B-1----:R-:W-:Y:S02]  /*8ac0*/  IADD3 R171, P5, R106, UR6, RZ ;  /* 0x000000066aab7c10 */ /* 0x002fe4000ffbe0ff */
[----:B------:R-:W-:Y:S02]  /*8ad0*/  SHF.R.S32.HI R112, RZ, 0x1f, R111 ;  /* 0x0000001fff707819 */ /* 0x000fe4000001146f */
[----:B------:R-:W-:Y:S01]  /*8ae0*/  IADD3.X R251, R251, UR7, RZ, P6, !PT ;  /* 0x00000007fbfb7c10 */ /* 0x000fe2000b7fe4ff */
[----:B------:R1:W-:Y:S01]  /*8af0*/  STL [R1+0x2c], R171 ;  /* 0x00002cab01007387 */ /* 0x0003e20000100800 */
[----:B------:R-:W-:Y:S01]  /*8b00*/  IADD3 R186, P6, R105, UR6, RZ ;  /* 0x0000000669ba7c10 */ /* 0x000fe2000ffde0ff */
[----:B------:R-:W-:Y:S01]  /*8b10*/  IMAD R104, R104, UR4, RZ ;  /* 0x0000000468687c24 */ /* 0x000fe2000f8e02ff */
[----:B------:R-:W-:Y:S01]  /*8b20*/  SHF.R.S32.HI R111, RZ, 0x1f, R110 ;  /* 0x0000001fff6f7819 */ /* 0x000fe2000001146e */
[----:B------:R-:W-:-:S02]  /*8b30*/  IMAD R103, R103, UR4, RZ ;  /* 0x0000000467677c24 */ /* 0x000fc4000f8e02ff */
[----:B------:R2:W-:Y:S01]  /*8b40*/  STL [R1+0x34], R186 ;  /* 0x000034ba01007387 */ /* 0x0005e20000100800 */
[----:B-1----:R-:W-:Y:S02]  /*8b50*/  IADD3.X R171, R112, UR7, RZ, P0, !PT ;  /* 0x0000000770ab7c10 */ /* 0x002fe400087fe4ff */
[----:B------:R-:W-:-:S03]  /*8b60*/  SHF.R.S32.HI R110, RZ, 0x1f, R109 ;  /* 0x0000001fff6e7819 */ /* 0x000fc6000001146d */
[----:B------:R1:W-:Y:S01]  /*8b70*/  STL [R1], R171 ;  /* 0x000000ab01007387 */ /* 0x0003e20000100800 */
[----:B--2---:R-:W-:Y:S01]  /*8b80*/  IADD3 R186, P0, R104, UR6, RZ ;  /* 0x0000000668ba7c10 */ /* 0x004fe2000ff1e0ff */
[----:B------:R-:W-:-:S04]  /*8b90*/  IMAD R102, R102, UR4, RZ ;  /* 0x0000000466667c24 */ /* 0x000fc8000f8e02ff */
[----:B------:R2:W-:Y:S01]  /*8ba0*/  STL [R1+0x3c], R186 ;  /* 0x00003cba01007387 */ /* 0x0005e20000100800 */
[----:B-1----:R-:W-:Y:S02]  /*8bb0*/  IADD3.X R171, R111, UR7, RZ, P1, !PT ;  /* 0x000000076fab7c10 */ /* 0x002fe40008ffe4ff */
[----:B------:R-:W-:-:S03]  /*8bc0*/  SHF.R.S32.HI R109, RZ, 0x1f, R108 ;  /* 0x0000001fff6d7819 */ /* 0x000fc6000001146c */
[----:B------:R1:W-:Y:S01]  /*8bd0*/  STL [R1+0x8], R171 ;  /* 0x000008ab01007387 */ /* 0x0003e20000100800 */
        /* <DEDUP_REMOVED lines=445> */
[----:B------:R-:W-:Y:S01]  /*a7b0*/  IMAD R89, R89, UR4, RZ ;  /* 0x0000000459597c24 */ /* 0x000fe2000f8e02ff */
[----:B------:R-:W-:-:S03]  /*a7c0*/  SHF.R.S32.HI R34, RZ, 0x1f, R32 ;  /* 0x0000001fff227819 */ /* 0x000fc60000011420 */
[----:B------:R2:W-:Y:S01]  /*a7d0*/  STL [R1+0x294], R186 ;  /* 0x000294ba01007387 */ /* 0x0005e20000100800 */
[----:B-1----:R-:W-:Y:S01]  /*a7e0*/  IADD3.X R171, R38, UR7, RZ, P6, !PT ;  /* 0x0000000726ab7c10 */ /* 0x002fe2000b7fe4ff */
[----:B------:R-:W-:-:S04]  /*a7f0*/  IMAD R91, R91, UR4, RZ ;  /* 0x000000045b5b7c24 */ /* 0x000fc8000f8e02ff */
[----:B------:R1:W-:Y:S01]  /*a800*/  STL [R1+0x260], R171 ;  /* 0x000260ab01007387 */ /* 0x0003e20000100800 */
[----:B--2---:R-:W-:Y:S02]  /*a810*/  IADD3 R186, P6, R5, UR6, RZ ;  /* 0x0000000605ba7c10 */ /* 0x004fe4000ffde0ff */
[----:B------:R-:W-:-:S03]  /*a820*/  SHF.R.S32.HI R32, RZ, 0x1f, R30 ;  /* 0x0000001fff207819 */ /* 0x000fc6000001141e */
[----:B------:R2:W-:Y:S01]  /*a830*/  STL [R1+0x29c], R186 ;  /* 0x00029cba01007387 */ /* 0x0005e20000100800 */
[----:B-1----:R-:W-:Y:S02]  /*a840*/  IADD3.X R171, R36, UR7, RZ, P0, !PT ;  /* 0x0000000724ab7c10 */ /* 0x002fe400087fe4ff */
[----:B------:R-:W-:-:S03]  /*a850*/  IADD3 R187, P0, R89, UR6, RZ ;  /* 0x0000000659bb7c10 */ /* 0x000fc6000ff1e0ff */
[----:B------:R1:W-:Y:S01]  /*a860*/  STL [R1+0x268], R171 ;  /* 0x000268ab01007387 */ /* 0x0003e20000100800 */
[----:B--2---:R-:W-:Y:S02]  /*a870*/  IADD3.X R186, R34, UR7, RZ, P1, !PT ;  /* 0x0000000722ba7c10 */ /* 0x004fe40008ffe4ff */
[----:B------:R-:W-:Y:S01]  /*a880*/  SHF.R.S32.HI R30, RZ, 0x1f, R28 ;  /* 0x0000001fff1e7819 */ /* 0x000fe2000001141c */
[----:B------:R2:W-:Y:S01]  /*a890*/  STL [R1+0x2a4], R187 ;  /* 0x0002a4bb01007387 */ /* 0x0005e20000100800 */
[----:B------:R-:W-:Y:S02]  /*a8a0*/  SHF.R.S32.HI R28, RZ, 0x1f, R26 ;  /* 0x0000001fff1c7819 */ /* 0x000fe4000001141a */
[----:B-1----:R-:W-:Y:S01]  /*a8b0*/  IADD3 R171, P1, R91, UR6, RZ ;  /* 0x000000065bab7c10 */ /* 0x002fe2000ff3e0ff */
[----:B------:R1:W-:Y:S01]  /*a8c0*/  STL [R1+0x270], R186 ;  /* 0x000270ba01007387 */ /* 0x0003e20000100800 */
[----:B------:R-:W-:Y:S02]  /*a8d0*/  SHF.R.S32.HI R26, RZ, 0x1f, R24 ;  /* 0x0000001fff1a7819 */ /* 0x000fe40000011418 */
[----:B--2---:R-:W-:Y:S01]  /*a8e0*/  IADD3.X R187, R32, UR7, RZ, P2, !PT ;  /* 0x0000000720bb7c10 */ /* 0x004fe200097fe4ff */
[----:B------:R2:W-:Y:S01]  /*a8f0*/  STL [R1+0x2ac], R171 ;  /* 0x0002acab01007387 */ /* 0x0005e20000100800 */
[----:B------:R-:W-:-:S02]  /*a900*/  SHF.R.S32.HI R24, RZ, 0x1f, R5 ;  /* 0x0000001fff187819 */ /* 0x000fc40000011405 */
[----:B------:R-:W-:Y:S02]  /*a910*/  SHF.R.S32.HI R5, RZ, 0x1f, R89 ;  /* 0x0000001fff057819 */ /* 0x000fe40000011459 */
[----:B-1----:R-:W-:Y:S01]  /*a920*/  IADD3.X R186, R30, UR7, RZ, P3, !PT ;  /* 0x000000071eba7c10 */ /* 0x002fe20009ffe4ff */
[----:B------:R1:W-:Y:S01]  /*a930*/  STL [R1+0x278], R187 ;  /* 0x000278bb01007387 */ /* 0x0003e20000100800 */
[----:B--2---:R-:W-:-:S03]  /*a940*/  IADD3.X R171, R28, UR7, RZ, P4, !PT ;  /* 0x000000071cab7c10 */ /* 0x004fc6000a7fe4ff */
[----:B------:R2:W-:Y:S01]  /*a950*/  STL [R1+0x280], R186 ;  /* 0x000280ba01007387 */ /* 0x0005e20000100800 */
[----:B------:R-:W-:-:S03]  /*a960*/  IMAD R93, R93, UR4, RZ ;  /* 0x000000045d5d7c24 */ /* 0x000fc6000f8e02ff */
[----:B------:R3:W-:Y:S01]  /*a970*/  STL [R1+0x288], R171 ;  /* 0x000288ab01007387 */ /* 0x0007e20000100800 */
[----:B-1----:R-:W-:Y:S02]  /*a980*/  IADD3.X R187, R26, UR7, RZ, P5, !PT ;  /* 0x000000071abb7c10 */ /* 0x002fe4000affe4ff */
[----:B--2---:R-:W-:-:S03]  /*a990*/  IADD3.X R186, R24, UR7, RZ, P6, !PT ;  /* 0x0000000718ba7c10 */ /* 0x004fc6000b7fe4ff */
[----:B------:R-:W-:Y:S01]  /*a9a0*/  STL [R1+0x290], R187 ;  /* 0x000290bb01007387 */ /* 0x000fe20000100800 */
[----:B---3--:R-:W-:Y:S01]  /*a9b0*/  IADD3.X R171, R5, UR7, RZ, P0, !PT ;  /* 0x0000000705ab7c10 */ /* 0x008fe200087fe4ff */
[----:B------:R-:W-:Y:S01]  /*a9c0*/  ULDC.64 UR6, c[0x0][0x218] ;  /* 0x0000860000067ab9 */ /* 0x000fe20000000a00 */
[----:B------:R-:W-:Y:S01]  /*a9d0*/  SHF.R.S32.HI R5, RZ, 0x1f, R91 ;  /* 0x0000001fff057819 */ /* 0x000fe2000001145b */
[----:B------:R1:W-:Y:S01]  /*a9e0*/  STL [R1+0x298], R186 ;  /* 0x000298ba01007387 */ /* 0x0003e20000100800 */
[----:B------:R-:W-:-:S03]  /*a9f0*/  IMAD R25, R25, UR4, RZ ;  /* 0x0000000419197c24 */ /* 0x000fc6000f8e02ff */
[----:B------:R2:W-:Y:S01]  /*aa00*/  STL [R1+0x2a0], R171 ;  /* 0x0002a0ab01007387 */ /* 0x0005e20000100800 */
[----:B------:R-:W-:Y:S02]  /*aa10*/  SHF.R.S32.HI R24, RZ, 0x1f, R93 ;  /* 0x0000001fff187819 */ /* 0x000fe4000001145d */
[----:B-1----:R-:W-:Y:S02]  /*aa20*/  IADD3 R186, P0, R93, UR6, RZ ;  /* 0x000000065dba7c10 */ /* 0x002fe4000ff1e0ff */
[----:B--2---:R-:W-:Y:S01]  /*aa30*/  IADD3.X R171, R5, UR7, RZ, P1, !PT ;  /* 0x0000000705ab7c10 */ /* 0x004fe20008ffe4ff */
[----:B------:R-:W-:Y:S01]  /*aa40*/  IMAD R5, R87, UR4, RZ ;  /* 0x0000000457057c24 */ /* 0x000fe2000f8e02ff */
[----:B------:R-:W-:Y:S01]  /*aa50*/  ULDC.64 UR6, c[0x0][0x218] ;  /* 0x0000860000067ab9 */ /* 0x000fe20000000a00 */
[----:B------:R1:W-:Y:S01]  /*aa60*/  STL [R1+0x2b4], R186 ;  /* 0x0002b4ba01007387 */ /* 0x0003e20000100800 */
[----:B------:R-:W-:-:S03]  /*aa70*/  IADD3.X R187, R24, UR7, RZ, P0, !PT ;  /* 0x0000000718bb7c10 */ /* 0x000fc600087fe4ff */
[----:B------:R2:W-:Y:S01]  /*aa80*/  STL [R1+0x2a8], R171 ;  /* 0x0002a8ab01007387 */ /* 0x0005e20000100800 */
[----:B------:R-:W-:Y:S01]  /*aa90*/  SHF.R.S32.HI R26, RZ, 0x1f, R25 ;  /* 0x0000001fff1a7819 */ /* 0x000fe20000011419 */
[----:B------:R-:W-:Y:S01]  /*aaa0*/  IMAD R131, R131, UR4, RZ ;  /* 0x0000000483837c24 */ /* 0x000fe2000f8e02ff */
[----:B-1----:R-:W-:Y:S02]  /*aab0*/  IADD3 R186, P2, R5, UR8, RZ ;  /* 0x0000000805ba7c10 */ /* 0x002fe4000ff5e0ff */
[----:B--2---:R-:W-:Y:S01]  /*aac0*/  IADD3 R171, P1, R25, UR6, RZ ;  /* 0x0000000619ab7c10 */ /* 0x004fe2000ff3e0ff */
[----:B------:R-:W-:Y:S01]  /*aad0*/  ULDC.64 UR6, c[0x0][0x218] ;  /* 0x0000860000067ab9 */ /* 0x000fe20000000a00 */
[----:B------:R-:W-:-:S03]  /*aae0*/  SHF.R.S32.HI R5, RZ, 0x1f, R5 ;  /* 0x0000001fff057819 */ /* 0x000fc60000011405 */
[----:B------:R1:W-:Y:S01]  /*aaf0*/  STL [R1+0x2bc], R171 ;  /* 0x0002bcab01007387 */ /* 0x0003e20000100800 */
[----:B------:R-:W-:Y:S01]  /*ab00*/  IADD3.X R5, R5, UR7, RZ, P2, !PT ;  /* 0x0000000705057c10 */ /* 0x000fe200097fe4ff */
[----:B------:R-:W-:Y:S01]  /*ab10*/  IMAD R3, R3, UR5, RZ ;  /* 0x0000000503037c24 */ /* 0x000fe2000f8e02ff */
[----:B------:R-:W-:Y:S01]  /*ab20*/  ULDC.64 UR4, c[0x0][0x210] ;  /* 0x0000840000047ab9 */ /* 0x000fe20000000a00 */
[----:B------:R-:W-:Y:S01]  /*ab30*/  STL [R1+0x2b0], R187 ;  /* 0x0002b0bb01007387 */ /* 0x000fe20000100800 */
[----:B------:R-:W-:Y:S01]  /*ab40*/  SHF.R.S32.HI R113, RZ, 0x1f, R132 ;  /* 0x0000001fff717819 */ /* 0x000fe20000011484 */
[----:B------:R-:W-:Y:S02]  /*ab50*/  ULDC UR7, c[0x0][0x238] ;  /* 0x00008e0000077ab9 */ /* 0x000fe40000000800 */
[----:B------:R2:W-:Y:S01]  /*ab60*/  STL [R1+0x2c4], R186 ;  /* 0x0002c4ba01007387 */ /* 0x0005e20000100800 */
[----:B-1----:R-:W-:Y:S02]  /*ab70*/  IADD3.X R171, R26, UR9, RZ, P1, !PT ;  /* 0x000000091aab7c10 */ /* 0x002fe40008ffe4ff */
[----:B--2---:R-:W-:-:S03]  /*ab80*/  IADD3 R186, P1, R131, UR6, RZ ;  /* 0x0000000683ba7c10 */ /* 0x004fc6000ff3e0ff */
[----:B------:R-:W-:Y:S01]  /*ab90*/  STL [R1+0x2b8], R171 ;  /* 0x0002b8ab01007387 */ /* 0x000fe20000100800 */
[----:B------:R-:W-:-:S03]  /*aba0*/  SHF.R.S32.HI R131, RZ, 0x1f, R131 ;  /* 0x0000001fff837819 */ /* 0x000fc60000011483 */
[----:B------:R-:W-:Y:S04]  /*abb0*/  STL [R1+0x2cc], R186 ;  /* 0x0002ccba01007387 */ /* 0x000fe80000100800 */
[----:B------:R1:W-:Y:S02]  /*abc0*/  STL [R1+0x2c0], R5 ;  /* 0x0002c00501007387 */ /* 0x0003e40000100800 */
[----:B-1----:R-:W-:Y:S02]  /*abd0*/  IMAD.SHL.U32 R5, R185, 0x8, RZ ;  /* 0x00000008b9057824 */ /* 0x002fe400078e00ff */
[----:B------:R-:W-:Y:S02]  /*abe0*/  IMAD R185, R134, UR10, RZ ;  /* 0x0000000a86b97c24 */ /* 0x000fe4000f8e02ff */
[----:B------:R-:W-:-:S02]  /*abf0*/  IMAD R185, R137, UR20, RZ ;  /* 0x0000001489b97c24 */ /* 0x000fc4000f8e02ff */
[----:B------:R-:W-:Y:S02]  /*ac00*/  IMAD R185, R140, UR23, RZ ;  /* 0x000000178cb97c24 */ /* 0x000fe4000f8e02ff */
[----:B------:R-:W-:Y:S01]  /*ac10*/  IMAD R185, R142, UR25, RZ ;  /* 0x000000198eb97c24 */ /* 0x000fe2000f8e02ff */
[----:B------:R-:W-:Y:S01]  /*ac20*/  IADD3.X R185, R131, UR18, RZ, P1, !PT ;  /* 0x0000001283b97c10 */ /* 0x000fe20008ffe4ff */
[----:B------:R1:W-:Y:S01]  /*ac30*/  STL [R1+0x4ac], R5 ;  /* 0x0004ac0501007387 */ /* 0x0003e20000100800 */
[----:B------:R-:W-:Y:S02]  /*ac40*/  IADD3 R171, P0, R3, UR4, RZ ;  /* 0x0000000403ab7c10 */ /* 0x000fe4000ff1e0ff */
[----:B------:R-:W-:Y:S01]  /*ac50*/  LEA.HI R132, R113, R132, RZ, 0x6 ;  /* 0x0000008471847211 */ /* 0x000fe200078f30ff */
[----:B------:R0:W-:Y:S01]  /*ac60*/  STL [R1+0x2c8], R185 ;  /* 0x0002c8b901007387 */ /* 0x0001e20000100800 */
[----:B------:R-:W-:Y:S01]  /*ac70*/  UIADD3 UR4, UR12, 0x4000, URZ ;  /* 0x000040000c047890 */ /* 0x000fe2000fffe03f */
[----:B------:R-:W-:Y:S01]  /*ac80*/  LEA.HI.X.SX32 R3, R3, UR5, 0x1, P0 ;  /* 0x0000000503037c11 */ /* 0x000fe200080f0eff */
[----:B------:R-:W-:-:S02]  /*ac90*/  USHF.R.U32.HI UR5, URZ, 0x4, UR12 ;  /* 0x000000043f057899 */ /* 0x000fc4000801160c */
[----:B------:R-:W-:Y:S01]  /*aca0*/  USHF.R.U32.HI UR6, URZ, 0x4, UR4 ;  /* 0x000000043f067899 */ /* 0x000fe20008011604 */
[----:B-1----:R-:W-:Y:S01]  /*acb0*/  IMAD R5, R135, UR11, RZ ;  /* 0x0000000b87057c24 */ /* 0x002fe2000f8e02ff */
[----:B------:R-:W-:Y:S01]  /*acc0*/  USGXT.U32 UR4, UR5, 0xe ;  /* 0x0000000e0504789a */ /* 0x000fe20008000000 */
[----:B------:R-:W-:Y:S01]  /*acd0*/  IMAD R186, R133, UR7, RZ ;  /* 0x0000000785ba7c24 */ /* 0x000fe2000f8e02ff */
[----:B------:R-:W-:Y:S01]  /*ace0*/  UMOV UR8, 0xfffffffe ;  /* 0xfffffffe00087882 */ /* 0x000fe20000000000 */
[----:B------:R-:W-:Y:S01]  /*acf0*/  IMAD R5, R138, UR21, RZ ;  /* 0x000000158a057c24 */ /* 0x000fe2000f8e02ff */
[----:B------:R-:W-:Y:S01]  /*ad00*/  USGXT.U32 UR6, UR6, 0xe ;  /* 0x0000000e0606789a */ /* 0x000fe20008000000 */
[----:B------:R-:W-:Y:S01]  /*ad10*/  IMAD R186, R136, UR19, RZ ;  /* 0x0000001388ba7c24 */ /* 0x000fe2000f8e02ff */
[----:B------:R-:W-:Y:S01]  /*ad20*/  UMOV UR9, 0x7fffffdf ;  /* 0x7fffffdf00097882 */ /* 0x000fe20000000000 */
[----:B------:R-:W-:Y:S01]  /*ad30*/  IMAD R5, R141, UR24, RZ ;  /* 0x000000188d057c24 */ /* 0x000fe2000f8e02ff */
[----:B------:R-:W-:Y:S01]  /*ad40*/  SHF.R.S32.HI R5, RZ, 0x6, R132 ;  /* 0x00000006ff057819 */ /* 0x000fe20000011484 */
[----:B------:R-:W-:Y:S01]  /*ad50*/  IMAD R186, R139, UR22, RZ ;  /* 0x000000168bba7c24 */ /* 0x000fe2000f8e02ff */
        /* <DEDUP_REMOVED lines=53> */
[----:B------:R-:W-:Y:S01]  /*b0b0*/  UMOV UR5, URZ ;  /* 0x0000003f00057c82 */ /* 0x000fe20008000000 */
        /* <DEDUP_REMOVED lines=10> */
[----:B------:R-:W-:Y:S01]  /*b160*/  CS2R R150, SRZ ;  /* 0x0000000000967805 */ /* 0x000fe2000001ff00 */
[----:B------:R-:W-:Y:S01]  /*b170*/  IMAD R184, R184, UR26, RZ ;  /* 0x0000001ab8b87c24 */ /* 0x000fe2000f8e02ff */
[----:B------:R-:W-:Y:S01]  /*b180*/  UMOV UR7, URZ ;  /* 0x0000003f00077c82 */ /* 0x000fe20008000000 */
[----:B----4-:R-:W-:Y:S02]  /*b190*/  IMAD R183, R183, UR27, RZ ;  /* 0x0000001bb7b77c24 */ /* 0x010fe4000f8e02ff */
[----:B------:R-:W-:Y:S02]  /*b1a0*/  IMAD R182, R182, UR28, RZ ;  /* 0x0000001cb6b67c24 */ /* 0x000fe4000f8e02ff */
[----:B------:R-:W-:-:S02]  /*b1b0*/  IMAD R181, R181, UR29, RZ ;  /* 0x0000001db5b57c24 */ /* 0x000fc4000f8e02ff */
[----:B------:R-:W-:Y:S02]  /*b1c0*/  IMAD R180, R180, UR30, RZ ;  /* 0x0000001eb4b47c24 */ /* 0x000fe4000f8e02ff */
[----:B------:R-:W-:Y:S02]  /*b1d0*/  IMAD R179, R179, UR31, RZ ;  /* 0x0000001fb3b37c24 */ /* 0x000fe4000f8e02ff */
[----:B------:R-:W-:Y:S02]  /*b1e0*/  IMAD R178, R178, UR32, RZ ;  /* 0x00000020b2b27c24 */ /* 0x000fe4000f8e02ff */
[----:B------:R-:W-:Y:S02]  /*b1f0*/  IMAD R177, R177, UR33, RZ ;  /* 0x00000021b1b17c24 */ /* 0x000fe4000f8e02ff */
[----:B------:R-:W-:Y:S02]  /*b200*/  IMAD R176, R176, UR34, RZ ;  /* 0x00000022b0b07c24 */ /* 0x000fe4000f8e02ff */
[----:B------:R-:W-:-:S02]  /*b210*/  IMAD R175, R175, UR35, RZ ;  /* 0x00000023afaf7c24 */ /* 0x000fc4000f8e02ff */
[----:B------:R-:W-:Y:S02]  /*b220*/  IMAD R174, R174, UR36, RZ ;  /* 0x00000024aeae7c24 */ /* 0x000fe4000f8e02ff */
[----:B------:R-:W-:Y:S02]  /*b230*/  IMAD R173, R173, UR37, RZ ;  /* 0x00000025adad7c24 */ /* 0x000fe4000f8e02ff */
[----:B------:R-:W-:Y:S01]  /*b240*/  IMAD R172, R172, UR38, RZ ;  /* 0x00000026acac7c24 */ /* 0x000fe2000f8e02ff */
[----:B------:R-:W-:Y:S02]  /*b250*/  UIADD3.64 UR10, UR4, -UR8, URZ ;  /* 0x80000008040a7297 */ /* 0x000fe4000fffe03f */
[----:B------:R-:W-:Y:S02]  /*b260*/  USHF.L.U32 UR13, UR13, 0x6, URZ ;  /* 0x000000060d0d7899 */ /* 0x000fe4000800063f */
[----:B------:R-:W-:Y:S01]  /*b270*/  UIADD3.64 UR8, UR6, -UR8, URZ ;  /* 0x8000000806087297 */ /* 0x000fe2000fffe03f */
[----:B0-----:R-:W-:-:S11]  /*b280*/  ULDC UR18, c[0x0][0x23c] ;  /* 0x00008f0000127ab9 */ /* 0x001fd60000000800 */
.L_x_2:
[C---:B-----5:R-:W-:Y:S01]  /*b290*/  LOP3.LUT R172, R0.reuse, 0x2, RZ, 0xfc, !PT ;  /* 0x0000000200ac7812 */ /* 0x060fe200078efcff */
[----:B------:R-:W-:Y:S01]  /*b2a0*/  ULDC UR20, c[0x0][0x238] ;  /* 0x00008e0000147ab9 */ /* 0x000fe20000000800 */
[C---:B------:R-:W-:Y:S01]  /*b2b0*/  LOP3.LUT R195, R0.reuse, 0x4, RZ, 0xfc, !PT ;  /* 0x0000000400c37812 */ /* 0x040fe200078efcff */
[----:B------:R-:W-:Y:S01]  /*b2c0*/  ULDC UR19, c[0x0][0x238] ;  /* 0x00008e0000137ab9 */ /* 0x000fe20000000800 */
[----:B------:R-:W-:Y:S01]  /*b2d0*/  LOP3.LUT R173, R0, 0x2, RZ, 0xfc, !PT ;  /* 0x0000000200ad7812 */ /* 0x000fe200078efcff */
[----:B------:R-:W-:Y:S01]  /*b2e0*/  IMAD R172, R172, UR20, RZ ;  /* 0x00000014acac7c24 */ /* 0x000fe2000f8e02ff */
[----:B------:R-:W-:Y:S01]  /*b2f0*/  PRMT R182, RZ, 0x7610, R182 ;  /* 0x00007610ffb67816 */ /* 0x000fe200000000b6 */
[----:B------:R-:W-:Y:S01]  /*b300*/  IMAD R195, R195, UR19, RZ ;  /* 0x00000013c3c37c24 */ /* 0x000fe2000f8e02ff */
[----:B------:R-:W-:Y:S01]  /*b310*/  ISETP.GE.AND P1, PT, R173, UR16, PT ;  /* 0x00000010ad007c0c */ /* 0x000fe2000bf26270 */
[----:B------:R-:W-:Y:S01]  /*b320*/  ULDC UR19, c[0x0][0x238] ;  /* 0x00008e0000137ab9 */ /* 0x000fe20000000800 */
[----:B------:R-:W-:Y:S01]  /*b330*/  IADD3 R174, P0, R172, R171, RZ ;  /* 0x000000abacae7210 */ /* 0x000fe20007f1e0ff */
[----:B------:R0:W-:Y:S01]  /*b340*/  STL [R1+0x514], R2 ;  /* 0x0005140201007387 */ /* 0x0001e20000100800 */
[----:B------:R-:W-:Y:S01]  /*b350*/  LOP3.LUT R173, R0, 0x4, RZ, 0xfc, !PT ;  /* 0x0000000400ad7812 */ /* 0x000fe200078efcff */
[----:B------:R-:W-:Y:S01]  /*b360*/  ULDC UR20, c[0x0][0x238] ;  /* 0x00008e0000147ab9 */ /* 0x000fe20000000800 */
[----:B------:R-:W-:-:S02]  /*b370*/  LEA.HI.X.SX32 R175, R172, R3, 0x1, P0 ;  /* 0x00000003acaf7211 */ /* 0x000fc400000f0eff */
[----:B------:R-:W-:Y:S02]  /*b380*/  IADD3 R172, P0, R195, R171, RZ ;  /* 0x000000abc3ac7210 */ /* 0x000fe40007f1e0ff */
[----:B------:R-:W-:Y:S02]  /*b390*/  ISETP.GE.AND P2, PT, R173, UR16, PT ;  /* 0x00000010ad007c0c */ /* 0x000fe4000bf46270 */
[----:B------:R-:W-:Y:S01]  /*b3a0*/  LEA.HI.X.SX32 R173, R195, R3, 0x1, P0 ;  /* 0x00000003c3ad7211 */ /* 0x000fe200000f0eff */
[----:B------:R-:W2:Y:S01]  /*b3b0*/  @!P1 LDG.E.U8 R182, desc[UR14][R174.64] ;  /* 0x0000000eaeb69981 */ /* 0x000ea2000c1e1100 */
[C---:B------:R-:W-:Y:S02]  /*b3c0*/  LOP3.LUT R195, R0.reuse, 0x6, RZ, 0xfc, !PT ;  /* 0x0000000600c37812 */ /* 0x040fe400078efcff */
[----:B------:R-:W-:Y:S02]  /*b3d0*/  LOP3.LUT R238, R0, 0x6, RZ, 0xfc, !PT ;  /* 0x0000000600ee7812 */ /* 0x000fe400078efcff */
[----:B------:R-:W-:Y:S01]  /*b3e0*/  PRMT R189, RZ, 0x7610, R189 ;  /* 0x00007610ffbd7816 */ /* 0x000fe200000000bd */
[----:B------:R-:W-:Y:S01]  /*b3f0*/  IMAD R195, R195, UR19, RZ ;  /* 0x00000013c3c37c24 */ /* 0x000fe2000f8e02ff */
[----:B------:R-:W-:Y:S01]  /*b400*/  ISETP.GE.AND P1, PT, R238, UR16, PT ;  /* 0x00000010ee007c0c */ /* 0x000fe2000bf26270 */
[----:B------:R-:W-:Y:S01]  /*b410*/  ULDC UR19, c[0x0][0x238] ;  /* 0x00008e0000137ab9 */ /* 0x000fe20000000800 */
[----:B0-----:R-:W-:-:S02]  /*b420*/  LOP3.LUT R2, R0, 0x8, RZ, 0xfc, !PT ;  /* 0x0000000800027812 */ /* 0x001fc400078efcff */
[----:B------:R0:W3:Y:S01]  /*b430*/  @!P2 LDG.E.U8 R189, desc[UR14][R172.64] ;  /* 0x0000000eacbda981 */ /* 0x0000e2000c1e1100 */
[----:B------:R-:W-:Y:S02]  /*b440*/  PRMT R188, RZ, 0x7610, R188 ;  /* 0x00007610ffbc7816 */ /* 0x000fe400000000bc */
[----:B------:R-:W-:Y:S01]  /*b450*/  IMAD R2, R2, UR19, RZ ;  /* 0x0000001302027c24 */ /* 0x000fe2000f8e02ff */
[----:B------:R-:W-:Y:S01]  /*b460*/  ULDC UR19, c[0x0][0x238] ;  /* 0x00008e0000137ab9 */ /* 0x000fe20000000800 */
[----:B0-----:R-:W-:-:S04]  /*b470*/  IADD3 R172, P0, R195, R171, RZ ;  /* 0x000000abc3ac7210 */ /* 0x001fc80007f1e0ff */
[----:B------:R-:W-:Y:S02]  /*b480*/  LEA.HI.X.SX32 R173, R195, R3, 0x1, P0 ;  /* 0x00000003c3ad7211 */ /* 0x000fe400000f0eff */
[----:B------:R-:W-:-:S03]  /*b490*/  LOP3.LUT R195, R0, 0x8, RZ, 0xfc, !PT ;  /* 0x0000000800c37812 */ /* 0x000fc600078efcff */
[----:B------:R0:W4:Y:S01]  /*b4a0*/  @!P1 LDG.E.U8 R188, desc[UR14][R172.64] ;  /* 0x0000000eacbc9981 */ /* 0x000122000c1e1100 */
[----:B------:R-:W-:Y:S02]  /*b4b0*/  ISETP.GE.AND P1, PT, R195, UR16, PT ;  /* 0x00000010c3007c0c */ /* 0x000fe4000bf26270 */
[----:B------:R-:W-:Y:S02]  /*b4c0*/  PRMT R191, RZ, 0x7610, R191 ;  /* 0x00007610ffbf7816 */ /* 0x000fe400000000bf */
[----:B------:R-:W-:Y:S02]  /*b4d0*/  LOP3.LUT R195, R0, 0xa, RZ, 0xfc, !PT ;  /* 0x0000000a00c37812 */ /* 0x000fe400078efcff */
[----:B0-----:R-:W-:-:S04]  /*b4e0*/  IADD3 R172, P0, R2, R171, RZ ;  /* 0x000000ab02ac7210 */ /* 0x001fc80007f1e0ff */
[----:B------:R-:W-:Y:S02]  /*b4f0*/  LEA.HI.X.SX32 R173, R2, R3, 0x1, P0 ;  /* 0x0000000302ad7211 */ /* 0x000fe400000f0eff */
[----:B------:R-:W-:-:S03]  /*b500*/  LOP3.LUT R2, R0, 0xa, RZ, 0xfc, !PT ;  /* 0x0000000a00027812 */ /* 0x000fc600078efcff */
[----:B------:R0:W4:Y:S02]  /*b510*/  @!P1 LDG.E.U8 R191, desc[UR14][R172.64] ;  /* 0x0000000eacbf9981 */ /* 0x000124000c1e1100 */
[----:B------:R-:W-:Y:S01]  /*b520*/  IMAD R2, R2, UR19, RZ ;  /* 0x0000001302027c24 */ /* 0x000fe2000f8e02ff */
[----:B------:R-:W-:Y:S01]  /*b530*/  ISETP.GE.AND P1, PT, R195, UR16, PT ;  /* 0x00000010c3007c0c */ /* 0x000fe2000bf26270 */
[----:B------:R-:W-:-:S03]  /*b540*/  ULDC UR19, c[0x0][0x238] ;  /* 0x00008e0000137ab9 */ /* 0x000fc60000000800 */
[----:B0-----:R-:W-:-:S04]  /*b550*/  IADD3 R172, P0, R2, R171, RZ ;  /* 0x000000ab02ac7210 */ /* 0x001fc80007f1e0ff */
[----:B------:R-:W-:Y:S02]  /*b560*/  LEA.HI.X.SX32 R173, R2, R3, 0x1, P0 ;  /* 0x0000000302ad7211 */ /* 0x000fe400000f0eff */
[----:B------:R-:W-:Y:S02]  /*b570*/  LOP3.LUT R2, R0, 0xc, RZ, 0xfc, !PT ;  /* 0x0000000c00027812 */ /* 0x000fe400078efcff */
[----:B------:R-:W-:-:S03]  /*b580*/  PRMT R184, RZ, 0x7610, R184 ;  /* 0x00007610ffb87816 */ /* 0x000fc600000000b8 */
[----:B------:R-:W-:Y:S01]  /*b590*/  IMAD R2, R2, UR19, RZ ;  /* 0x0000001302027c24 */ /* 0x000fe2000f8e02ff */
[----:B------:R-:W-:Y:S01]  /*b5a0*/  LOP3.LUT R174, R0, 0xc, RZ, 0xfc, !PT ;  /* 0x0000000c00ae7812 */ /* 0x000fe200078efcff */
[----:B------:R-:W-:Y:S01]  /*b5b0*/  ULDC UR19, c[0x0][0x238] ;  /* 0x00008e0000137ab9 */ /* 0x000fe20000000800 */
[----:B------:R0:W4:Y:S02]  /*b5c0*/  @!P1 LDG.E.U8 R184, desc[UR14][R172.64] ;  /* 0x0000000eacb89981 */ /* 0x000124000c1e1100 */
[----:B------:R-:W-:Y:S02]  /*b5d0*/  ISETP.GE.AND P1, PT, R174, UR16, PT ;  /* 0x00000010ae007c0c */ /* 0x000fe4000bf26270 */
        /* <DEDUP_REMOVED lines=20> */
[C---:B------:R-:W-:Y:S02]  /*b720*/  LOP3.LUT R2, R0.reuse, 0x14, RZ, 0xfc, !PT ;  /* 0x0000001400027812 */ /* 0x040fe400078efcff */
[----:B------:R-:W-:Y:S02]  /*b730*/  PRMT R210, RZ, 0x7610, R210 ;  /* 0x00007610ffd27816 */ /* 0x000fe400000000d2 */
[----:B------:R-:W-:Y:S01]  /*b740*/  LOP3.LUT R174, R0, 0x14, RZ, 0xfc, !PT ;  /* 0x0000001400ae7812 */ /* 0x000fe200078efcff */
[----:B------:R-:W-:Y:S01]  /*b750*/  IMAD R2, R2, UR19, RZ ;  /* 0x0000001302027c24 */ /* 0x000fe2000f8e02ff */
[----:B------:R-:W-:Y:S01]  /*b760*/  PRMT R198, RZ, 0x7610, R198 ;  /* 0x00007610ffc67816 */ /* 0x000fe200000000c6 */
[----:B------:R-:W-:Y:S01]  /*b770*/  ULDC UR19, c[0x0][0x238] ;  /* 0x00008e0000137ab9 */ /* 0x000fe20000000800 */
[----:B------:R0:W4:Y:S01]  /*b780*/  @!P1 LDG.E.U8 R210, desc[UR14][R172.64] ;  /* 0x0000000eacd29981 */ /* 0x000122000c1e1100 */
[----:B------:R-:W-:-:S02]  /*b790*/  ISETP.GE.AND P1, PT, R174, UR16, PT ;  /* 0x00000010ae007c0c */ /* 0x000fc4000bf26270 */
[----:B0-----:R-:W-:-:S04]  /*b7a0*/  IADD3 R172, P0, R2, R171, RZ ;  /* 0x000000ab02ac7210 */ /* 0x001fc80007f1e0ff */
[----:B------:R-:W-:Y:S02]  /*b7b0*/  LEA.HI.X.SX32 R173, R2, R3, 0x1, P0 ;  /* 0x0000000302ad7211 */ /* 0x000fe400000f0eff */
[C---:B------:R-:W-:Y:S02]  /*b7c0*/  LOP3.LUT R2, R0.reuse, 0x16, RZ, 0xfc, !PT ;  /* 0x0000001600027812 */ /* 0x040fe400078efcff */
[----:B------:R-:W-:-:S03]  /*b7d0*/  LOP3.LUT R174, R0, 0x16, RZ, 0xfc, !PT ;  /* 0x0000001600ae7812 */ /* 0x000fc600078efcff */
[----:B------:R0:W4:Y:S01]  /*b7e0*/  @!P1 LDG.E.U8 R198, desc[UR14][R172.64] ;  /* 0x0000000eacc69981 */ /* 0x000122000c1e1100 */
[----:B------:R-:W-:Y:S01]  /*b7f0*/  IMAD R2, R2, UR19, RZ ;  /* 0x0000001302027c24 */ /* 0x000fe2000f8e02ff */
[----:B------:R-:W-:Y:S01]  /*b800*/  ISETP.GE.AND P1, PT, R174, UR16, PT ;  /* 0x00000010ae007c0c */ /* 0x000fe2000bf26270 */
[----:B------:R-:W-:-:S03]  /*b810*/  ULDC UR19, c[0x0][0x238] ;  /* 0x00008e0000137ab9 */ /* 0x000fc60000000800 */
[C---:B0-----:R-:W-:Y:S02]  /*b820*/  IADD3 R172, P0, R2.reuse, R171, RZ ;  /* 0x000000ab02ac7210 */ /* 0x041fe40007f1e0ff */
[----:B------:R-:W-:Y:S02]  /*b830*/  PRMT R199, RZ, 0x7610, R199 ;  /* 0x00007610ffc77816 */ /* 0x000fe400000000c7 */
[----:B------:R-:W-:Y:S02]  /*b840*/  LEA.HI.X.SX32 R173, R2, R3, 0x1, P0 ;  /* 0x0000000302ad7211 */ /* 0x000fe400000f0eff */
[C---:B------:R-:W-:Y:S02]  /*b850*/  LOP3.LUT R2, R0.reuse, 0x18, RZ, 0xfc, !PT ;  /* 0x0000001800027812 */ /* 0x040fe400078efcff */
[----:B------:R-:W-:Y:S01]  /*b860*/  LOP3.LUT R174, R0, 0x18, RZ, 0xfc, !PT ;  /* 0x0000001800ae7812 */ /* 0x000fe200078efcff */
[----:B------:R0:W4:Y:S02]  /*b870*/  @!P1 LDG.E.U8 R199, desc[UR14][R172.64] ;  /* 0x0000000eacc79981 */ /* 0x000124000c1e1100 */
[----:B------:R-:W-:Y:S01]  /*b880*/  IMAD R2, R2, UR19, RZ ;  /* 0x0000001302027c24 */ /* 0x000fe2000f8e02ff */
[----:B------:R-:W-:Y:S01]  /*b890*/  ISETP.GE.AND P1, PT, R174, UR16, PT ;  /* 0x00000010ae007c0c */ /* 0x000fe2000bf26270 */
[----:B------:R-:W-:Y:S01]  /*b8a0*/  ULDC UR19, c[0x0][0x238] ;  /* 0x00008e0000137ab9 */ /* 0x000fe20000000800 */
[----:B------:R-:W-:-:S02]  /*b8b0*/  PRMT R200, RZ, 0x7610, R200 ;  /* 0x00007610ffc87816 */ /* 0x000fc400000000c8 */
[----:B0-----:R-:W-:-:S04]  /*b8c0*/  IADD3 R172, P0, R2, R171, RZ ;  /* 0x000000ab02ac7210 */ /* 0x001fc80007f1e0ff */
        /* <DEDUP_REMOVED lines=19> */
[----:B------:R-:W-:-:S03]  /*ba00*/  LOP3.LUT R174, R0, 0x20, RZ, 0xfc, !PT ;  /* 0x0000002000ae7812 */ /* 0x000fc600078efcff */
[----:B------:R0:W4:Y:S02]  /*ba10*/  @!P1 LDG.E.U8 R202, desc[UR14][R172.64] ;  /* 0x0000000eacca9981 */ /* 0x000124000c1e1100 */
[----:B------:R-:W-:Y:S01]  /*ba20*/  IMAD R174, R174, UR20, RZ ;  /* 0x00000014aeae7c24 */ /* 0x000fe2000f8e02ff */
[C---:B------:R-:W-:Y:S01]  /*ba30*/  LOP3.LUT R2, R0.reuse, 0x22, RZ, 0xfc, !PT ;  /* 0x0000002200027812 */ /* 0x040fe200078efcff */
[----:B------:R-:W-:Y:S01]  /*ba40*/  ULDC UR20, c[0x0][0x238] ;  /* 0x00008e0000147ab9 */ /* 0x000fe20000000800 */
[----:B0-----:R-:W-:-:S04]  /*ba50*/  LOP3.LUT R172, R0, 0x20, RZ, 0xfc, !PT ;  /* 0x0000002000ac7812 */ /* 0x001fc800078efcff */
[----:B------:R-:W-:Y:S02]  /*ba60*/  ISETP.GE.AND P1, PT, R172, UR16, PT ;  /* 0x00000010ac007c0c */ /* 0x000fe4000bf26270 */
[----:B------:R-:W-:-:S04]  /*ba70*/  LOP3.LUT R172, R0, 0x22, RZ, 0xfc, !PT ;  /* 0x0000002200ac7812 */ /* 0x000fc800078efcff */
[----:B------:R-:W-:Y:S02]  /*ba80*/  ISETP.GE.AND P2, PT, R172, UR16, PT ;  /* 0x00000010ac007c0c */ /* 0x000fe4000bf46270 */
[----:B------:R-:W-:Y:S02]  /*ba90*/  IADD3 R172, P0, R174, R171, RZ ;  /* 0x000000abaeac7210 */ /* 0x000fe40007f1e0ff */
[----:B------:R-:W-:Y:S01]  /*baa0*/  PRMT R204, RZ, 0x7610, R204 ;  /* 0x00007610ffcc7816 */ /* 0x000fe200000000cc */
[----:B------:R-:W-:Y:S01]  /*bab0*/  IMAD R2, R2, UR19, RZ ;  /* 0x0000001302027c24 */ /* 0x000fe2000f8e02ff */
[----:B------:R-:W-:Y:S01]  /*bac0*/  LEA.HI.X.SX32 R173, R174, R3, 0x1, P0 ;  /* 0x00000003aead7211 */ /* 0x000fe200000f0eff */
[----:B------:R-:W-:-:S04]  /*bad0*/  ULDC UR19, c[0x0][0x238] ;  /* 0x00008e0000137ab9 */ /* 0x000fc80000000800 */
[----:B------:R0:W4:Y:S01]  /*bae0*/  @!P1 LDG.E.U8 R204, desc[UR14][R172.64] ;  /* 0x0000000eaccc9981 */ /* 0x000122000c1e1100 */
[----:B------:R-:W-:Y:S02]  /*baf0*/  PRMT R205, RZ, 0x7610, R205 ;  /* 0x00007610ffcd7816 */ /* 0x000fe400000000cd */
        /* <DEDUP_REMOVED lines=38> */
[----:B------:R-:W-:-:S03]  /*bd60*/  ISETP.GE.AND P0, PT, R0, UR16, PT ;  /* 0x0000001000007c0c */ /* 0x000fc6000bf06270 */
[----:B------:R0:W4:Y:S01]  /*bd70*/  @!P2 LDG.E.U8 R209, desc[UR14][R172.64] ;  /* 0x0000000eacd1a981 */ /* 0x000122000c1e1100 */
[----:B------:R-:W-:Y:S01]  /*bd80*/  PRMT R176, RZ, 0x7610, R176 ;  /* 0x00007610ffb07816 */ /* 0x000fe200000000b0 */
[----:B0-----:R-:W-:-:S05]  /*bd90*/  IMAD R173, R0, UR17, RZ ;  /* 0x0000001100ad7c24 */ /* 0x001fca000f8e02ff */
[----:B------:R-:W-:-:S04]  /*bda0*/  IADD3 R172, P1, R173, R171, RZ ;  /* 0x000000abadac7210 */ /* 0x000fc80007f3e0ff */
[----:B------:R-:W-:Y:S02]  /*bdb0*/  LEA.HI.X.SX32 R173, R173, R3, 0x1, P1 ;  /* 0x00000003adad7211 */ /* 0x000fe400008f0eff */
[----:B------:R-:W-:-:S03]  /*bdc0*/  LOP3.LUT R174, R0, 0x2c, RZ, 0xfc, !PT ;  /* 0x0000002c00ae7812 */ /* 0x000fc600078efcff */
[----:B------:R0:W2:Y:S02]  /*bdd0*/  @!P0 LDG.E.U8 R176, desc[UR14][R172.64] ;  /* 0x0000000eacb08981 */ /* 0x0000a4000c1e1100 */
        /* <DEDUP_REMOVED lines=19> */
[----:B0-----:R-:W-:-:S04]  /*bf10*/  LOP3.LUT R172, R0, 0x32, RZ, 0xfc, !PT ;  /* 0x0000003200ac7812 */ /* 0x001fc800078efcff */
[----:B------:R-:W-:Y:S02]  /*bf20*/  ISETP.GE.AND P1, PT, R172, UR16, PT ;  /* 0x00000010ac007c0c */ /* 0x000fe4000bf26270 */
[C---:B------:R-:W-:Y:S02]  /*bf30*/  LOP3.LUT R172, R0.reuse, 0x34, RZ, 0xfc, !PT ;  /* 0x0000003400ac7812 */ /* 0x040fe400078efcff */
[----:B------:R-:W-:Y:S02]  /*bf40*/  LOP3.LUT R2, R0, 0x34, RZ, 0xfc, !PT ;  /* 0x0000003400027812 */ /* 0x000fe400078efcff */
[----:B------:R-:W-:Y:S02]  /*bf50*/  ISETP.GE.AND P2, PT, R172, UR16, PT ;  /* 0x00000010ac007c0c */ /* 0x000fe4000bf46270 */
[----:B------:R-:W-:Y:S02]  /*bf60*/  IADD3 R172, P0, R174, R171, RZ ;  /* 0x000000abaeac7210 */ /* 0x000fe40007f1e0ff */
[----:B------:R-:W-:Y:S01]  /*bf70*/  PRMT R193, RZ, 0x7610, R193 ;  /* 0x00007610ffc17816 */ /* 0x000fe200000000c1 */
[----:B------:R-:W-:Y:S01]  /*bf80*/  IMAD R2, R2, UR19, RZ ;  /* 0x0000001302027c24 */ /* 0x000fe2000f8e02ff */
[----:B------:R-:W-:-:S02]  /*bf90*/  LEA.HI.X.SX32 R173, R174, R3, 0x1, P0 ;  /* 0x00000003aead7211 */ /* 0x000fc400000f0eff */
[----:B------:R-:W3:Y:S04]  /*bfa0*/  LDL R174, [R1+0x2cc] ;  /* 0x0002cc0001ae7983 */ /* 0x000ee80000100800 */
[----:B------:R0:W4:Y:S02]  /*bfb0*/  @!P1 LDG.E.U8 R193, desc[UR14][R172.64] ;  /* 0x0000000eacc19981 */ /* 0x000124000c1e1100 */
[----:B0-----:R-:W-:-:S04]  /*bfc0*/  IADD3 R172, P0, R2, R171, RZ ;  /* 0x000000ab02ac7210 */ /* 0x001fc80007f1e0ff */
[----:B------:R-:W-:Y:S02]  /*bfd0*/  LEA.HI.X.SX32 R173, R2, R3, 0x1, P0 ;  /* 0x0000000302ad7211 */ /* 0x000fe400000f0eff */
[----:B------:R-:W2:Y:S01]  /*bfe0*/  LDL.LU R2, [R1+0x2c8] ;  /* 0x0002c80001027983 */ /* 0x000ea20000300800 */
[----:B------:R-:W0:Y:S01]  /*bff0*/  S2R R238, SR_TID.X ;  /* 0x0000000000ee7919 */ /* 0x000e220000002100 */
[----:B------:R-:W-:-:S06]  /*c000*/  PRMT R192, RZ, 0x7610, R192 ;  /* 0x00007610ffc07816 */ /* 0x000fcc00000000c0 */
[----:B------:R0:W4:Y:S01]  /*c010*/  @!P2 LDG.E.U8 R192, desc[UR14][R172.64] ;  /* 0x0000000eacc0a981 */ /* 0x000122000c1e1100 */
[----:B------:R-:W-:Y:S02]  /*c020*/  PRMT R211, RZ, 0x7610, R211 ;  /* 0x00007610ffd37816 */ /* 0x000fe400000000d3 */
[----:B0-----:R-:W-:-:S04]  /*c030*/  LEA.HI R173, R238, 0xe, RZ, 0x1a ;  /* 0x0000000eeead7811 */ /* 0x001fc800078fd0ff */
[C---:B------:R-:W-:Y:S01]  /*c040*/  ISETP.GE.AND P1, PT, R173.reuse, UR16, PT ;  /* 0x00000010ad007c0c */ /* 0x040fe2000bf26270 */
[----:B------:R-:W-:-:S05]  /*c050*/  IMAD R173, R173, UR17, RZ ;  /* 0x00000011adad7c24 */ /* 0x000fca000f8e02ff */
[----:B------:R-:W-:-:S04]  /*c060*/  IADD3 R172, P0, R173, R171, RZ ;  /* 0x000000abadac7210 */ /* 0x000fc80007f1e0ff */
[----:B------:R-:W-:-:S05]  /*c070*/  LEA.HI.X.SX32 R173, R173, R3, 0x1, P0 ;  /* 0x00000003adad7211 */ /* 0x000fca00000f0eff */
[----:B------:R0:W4:Y:S02]  /*c080*/  @!P1 LDG.E.U8 R211, desc[UR14][R172.64] ;  /* 0x0000000eacd39981 */ /* 0x000124000c1e1100 */
[----:B0-----:R-:W-:-:S04]  /*c090*/  LEA.HI R173, R238, 0x3e, RZ, 0x1a ;  /* 0x0000003eeead7811 */ /* 0x001fc800078fd0ff */
[C---:B------:R-:W-:Y:S01]  /*c0a0*/  ISETP.GE.AND P1, PT, R173.reuse, UR16, PT ;  /* 0x00000010ad007c0c */ /* 0x040fe2000bf26270 */
[----:B------:R-:W-:Y:S01]  /*c0b0*/  IMAD R173, R173, UR17, RZ ;  /* 0x00000011adad7c24 */ /* 0x000fe2000f8e02ff */
[----:B------:R-:W-:-:S04]  /*c0c0*/  PRMT R180, RZ, 0x7610, R180 ;  /* 0x00007610ffb47816 */ /* 0x000fc800000000b4 */
        /* <DEDUP_REMOVED lines=17> */
[----:B0-----:R-:W-:-:S04]  /*c1e0*/  LOP3.LUT R173, R0, 0x3c, RZ, 0xfc, !PT ;  /* 0x0000003c00ad7812 */ /* 0x001fc800078efcff */
        /* <DEDUP_REMOVED lines=26> */
[----:B------:R0:W4:Y:S01]  /*c390*/  @!P1 LDG.E.U8 R186, desc[UR14][R172.64] ;  /* 0x0000000eacba9981 */ /* 0x000122000c1e1100 */
[----:B------:R-:W-:-:S04]  /*c3a0*/  LOP3.LUT R195, R238, 0x3f, RZ, 0xc0, !PT ;  /* 0x0000003feec37812 */ /* 0x000fc800078ec0ff */
[C---:B------:R-:W-:Y:S01]  /*c3b0*/  ISETP.GE.AND P0, PT, R195.reuse, UR16, PT ;  /* 0x00000010c3007c0c */ /* 0x040fe2000bf06270 */
[----:B0-----:R-:W-:Y:S01]  /*c3c0*/  IMAD R173, R195, UR18, RZ ;  /* 0x00000012c3ad7c24 */ /* 0x001fe2000f8e02ff */
[----:B------:R-:W-:-:S04]  /*c3d0*/  PRMT R179, RZ, 0x7610, R179 ;  /* 0x00007610ffb37816 */ /* 0x000fc800000000b3 */
[----:B------:R-:W-:Y:S02]  /*c3e0*/  SHF.R.S32.HI R172, RZ, 0x1f, R173 ;  /* 0x0000001fffac7819 */ /* 0x000fe400000114ad */
[----:B---3--:R-:W-:Y:S02]  /*c3f0*/  IADD3 R174, P1, R173, R174, RZ ;  /* 0x000000aeadae7210 */ /* 0x008fe40007f3e0ff */
[----:B------:R-:W-:-:S03]  /*c400*/  PRMT R213, RZ, 0x7610, R213 ;  /* 0x00007610ffd57816 */ /* 0x000fc600000000d5 */
[----:B--2---:R-:W-:Y:S01]  /*c410*/  IMAD.X R175, R172, 0x1, R2, P1 ;  /* 0x00000001acaf7824 */ /* 0x004fe200008e0602 */
[----:B------:R-:W-:Y:S06]  /*c420*/  BAR.SYNC.DEFER_BLOCKING 0x0 ;  /* 0x0000000000007b1d */ /* 0x000fec0000010000 */
[----:B------:R0:W-:Y:S04]  /*c430*/  STL [R1+0x518], R2 ;  /* 0x0005180201007387 */ /* 0x0001e80000100800 */
[----:B0-----:R-:W2:Y:S04]  /*c440*/  LDL R2, [R1+0x2a8] ;  /* 0x0002a80001027983 */ /* 0x001ea80000100800 */
[----:B------:R0:W3:Y:S02]  /*c450*/  @!P0 LDG.E.U8 R179, desc[UR14][R174.64] ;  /* 0x0000000eaeb38981 */ /* 0x0000e4000c1e1100 */
[----:B0-----:R-:W-:-:S05]  /*c460*/  IADD3 R174, P1, R173, R4, RZ ;  /* 0x00000004adae7210 */ /* 0x001fca0007f3e0ff */
[----:B------:R-:W-:-:S05]  /*c470*/  IMAD.X R175, R172, 0x1, R11, P1 ;  /* 0x00000001acaf7824 */ /* 0x000fca00008e060b */
[----:B------:R0:W3:Y:S04]  /*c480*/  @!P0 LDG.E.U8 R213, desc[UR14][R174.64] ;  /* 0x0000000eaed58981 */ /* 0x0000e8000c1e1100 */
[----:B------:R-:W0:Y:S01]  /*c490*/  LDL R175, [R1+0x2ac] ;  /* 0x0002ac0001af7983 */ /* 0x000e220000100800 */
[----:B------:R-:W-:Y:S02]  /*c4a0*/  PRMT R178, RZ, 0x7610, R178 ;  /* 0x00007610ffb27816 */ /* 0x000fe400000000b2 */
[----:B0-----:R-:W-:-:S05]  /*c4b0*/  IADD3 R174, P1, R173, R175, RZ ;  /* 0x000000afadae7210 */ /* 0x001fca0007f3e0ff */
[----:B--2---:R-:W-:-:S05]  /*c4c0*/  IMAD.X R175, R172, 0x1, R2, P1 ;  /* 0x00000001acaf7824 */ /* 0x004fca00008e0602 */
[----:B------:R0:W2:Y:S04]  /*c4d0*/  @!P0 LDG.E.U8 R178, desc[UR14][R174.64] ;  /* 0x0000000eaeb28981 */ /* 0x0000a8000c1e1100 */
[----:B------:R-:W4:Y:S01]  /*c4e0*/  LDL R175, [R1+0x28c] ;  /* 0x00028c0001af7983 */ /* 0x000f220000100800 */
[----:B0-----:R-:W-:-:S03]  /*c4f0*/  IMAD.SHL.U32 R174, R238, 0x8, RZ ;  /* 0x00000008eeae7824 */ /* 0x001fc600078e00ff */
[----:B------:R-:W3:Y:S02]  /*c500*/  LDL R238, [R1+0x248] ;  /* 0x0002480001ee7983 */ /* 0x000ee40000100800 */
[----:B------:R-:W-:Y:S02]  /*c510*/  LOP3.LUT R174, R174, 0x30, RZ, 0xc0, !PT ;  /* 0x00000030aeae7812 */ /* 0x000fe400078ec0ff */
[----:B------:R-:W2:Y:S03]  /*c520*/  LDL.LU R2, [R1+0x2a0] ;  /* 0x0002a00001027983 */ /* 0x000ea60000300800 */
[----:B------:R-:W-:Y:S01]  /*c530*/  IMAD R195, R195, 0x40, R174 ;  /* 0x00000040c3c37824 */ /* 0x000fe200078e02ae */
[----:B----4-:R-:W-:Y:S02]  /*c540*/  IADD3 R174, P1, R173, R175, RZ ;  /* 0x000000afadae7210 */ /* 0x010fe40007f3e0ff */
[----:B------:R-:W4:Y:S01]  /*c550*/  LDL R175, [R1+0x288] ;  /* 0x0002880001af7983 */ /* 0x000f220000100800 */
[----:B------:R-:W-:-:S02]  /*c560*/  PRMT R177, RZ, 0x7610, R177 ;  /* 0x00007610ffb17816 */ /* 0x000fc400000000b1 */
[----:B----4-:R-:W-:-:S05]  /*c570*/  IMAD.X R175, R172, 0x1, R175, P1 ;  /* 0x00000001acaf7824 */ /* 0x010fca00008e06af */
[----:B------:R0:W4:Y:S04]  /*c580*/  @!P0 LDG.E.U8 R177, desc[UR14][R174.64] ;  /* 0x0000000eaeb18981 */ /* 0x000128000c1e1100 */
[----:B------:R-:W0:Y:S01]  /*c590*/  LDL R175, [R1+0x26c] ;  /* 0x00026c0001af7983 */ /* 0x000e220000100800 */
[----:B------:R-:W-:-:S03]  /*c5a0*/  LOP3.LUT R195, R195, R0, RZ, 0xfc, !PT ;  /* 0x00000000c3c37212 */ /* 0x000fc600078efcff */
[----:B------:R-:W2:Y:S01]  /*c5b0*/  LDL.LU R0, [R1+0x2c0] ;  /* 0x0002c00001007983 */ /* 0x000ea20000300800 */
[----:B0-----:R-:W-:-:S03]  /*c5c0*/  IADD3 R174, P1, R173, R175, RZ ;  /* 0x000000afadae7210 */ /* 0x001fc60007f3e0ff */
[----:B------:R-:W3:Y:S04]  /*c5d0*/  LDL R175, [R1+0x268] ;  /* 0x0002680001af7983 */ /* 0x000ee80000100800 */
[----:B------:R0:W-:Y:S02]  /*c5e0*/  STS.U8 [R195+UR12+0x4000], R176 ;  /* 0x004000b0c3007988 */ /* 0x0001e4000800000c */
[----:B0-----:R-:W-:Y:S01]  /*c5f0*/  PRMT R176, RZ, 0x7610, R176 ;  /* 0x00007610ffb07816 */ /* 0x001fe200000000b0 */
[----:B---3--:R-:W-:-:S05]  /*c600*/  IMAD.X R175, R172, 0x1, R175, P1 ;  /* 0x00000001acaf7824 */ /* 0x008fca00008e06af */
[----:B------:R0:W3:Y:S04]  /*c610*/  @!P0 LDG.E.U8 R176, desc[UR14][R174.64] ;  /* 0x0000000eaeb08981 */ /* 0x0000e8000c1e1100 */
[----:B------:R-:W0:Y:S04]  /*c620*/  LDL R175, [R1+0x24c] ;  /* 0x00024c0001af7983 */ /* 0x000e280000100800 */
[----:B------:R1:W-:Y:S02]  /*c630*/  STS.U8 [R195+UR12+0x4002], R182 ;  /* 0x004002b6c3007988 */ /* 0x0003e4000800000c */
[----:B-1----:R-:W-:-:S02]  /*c640*/  PRMT R182, RZ, 0x7610, R182 ;  /* 0x00007610ffb67816 */ /* 0x002fc400000000b6 */
[----:B0-----:R-:W-:-:S05]  /*c650*/  IADD3 R174, P1, R173, R175, RZ ;  /* 0x000000afadae7210 */ /* 0x001fca0007f3e0ff */
[----:B------:R-:W-:Y:S01]  /*c660*/  IMAD.X R175, R172, 0x1, R238, P1 ;  /* 0x00000001acaf7824 */ /* 0x000fe200008e06ee */
[----:B------:R0:W-:Y:S04]  /*c670*/  STS.U8 [R195+UR12+0x4004], R189 ;  /* 0x004004bdc3007988 */ /* 0x0001e8000800000c */
[----:B------:R1:W3:Y:S04]  /*c680*/  @!P0 LDG.E.U8 R182, desc[UR14][R174.64] ;  /* 0x0000000eaeb68981 */ /* 0x0002e8000c1e1100 */
[----:B------:R4:W-:Y:S04]  /*c690*/  STS.U8 [R195+UR12+0x4006], R188 ;  /* 0x004006bcc3007988 */ /* 0x0009e8000800000c */
[----:B------:R2:W-:Y:S04]  /*c6a0*/  STS.U8 [R195+UR12+0x4008], R191 ;  /* 0x004008bfc3007988 */ /* 0x0005e8000800000c */
[----:B------:R-:W1:Y:S04]  /*c6b0*/  LDL R175, [R1+0x22c] ;  /* 0x00022c0001af7983 */ /* 0x000e680000100800 */
[----:B------:R-:W3:Y:S01]  /*c6c0*/  LDL R238, [R1+0x1c8] ;  /* 0x0001c80001ee7983 */ /* 0x000ee20000100800 */
[----:B-1----:R-:W-:-:S03]  /*c6d0*/  IADD3 R174, P1, R173, R175, RZ ;  /* 0x000000afadae7210 */ /* 0x002fc60007f3e0ff */
[----:B------:R-:W4:Y:S01]  /*c6e0*/  LDL R175, [R1+0x228] ;  /* 0x0002280001af7983 */ /* 0x000f220000100800 */
[----:B0-----:R-:W-:Y:S01]  /*c6f0*/  PRMT R189, RZ, 0x7610, R189 ;  /* 0x00007610ffbd7816 */ /* 0x001fe200000000bd */
[----:B----4-:R-:W-:-:S05]  /*c700*/  IMAD.X R175, R172, 0x1, R175, P1 ;  /* 0x00000001acaf7824 */ /* 0x010fca00008e06af */
[----:B------:R0:W4:Y:S04]  /*c710*/  @!P0 LDG.E.U8 R189, desc[UR14][R174.64] ;  /* 0x0000000eaebd8981 */ /* 0x000128000c1e1100 */
[----:B------:R-:W0:Y:S02]  /*c720*/  LDL R175, [R1+0x20c] ;  /* 0x00020c0001af7983 */ /* 0x000e240000100800 */
[----:B0-----:R-:W-:Y:S02]  /*c730*/  IADD3 R174, P1, R173, R175, RZ ;  /* 0x000000afadae7210 */ /* 0x001fe40007f3e0ff */
[----:B------:R-:W2:Y:S01]  /*c740*/  LDL R175, [R1+0x208] ;  /* 0x0002080001af7983 */ /* 0x000ea20000100800 */
[----:B------:R-:W-:Y:S02]  /*c750*/  PRMT R188, RZ, 0x7610, R188 ;  /* 0x00007610ffbc7816 */ /* 0x000fe400000000bc */
[----:B--2---:R-:W-:-:S05]  /*c760*/  IMAD.X R175, R172, 0x1, R175, P1 ;  /* 0x00000001acaf7824 */ /* 0x004fca00008e06af */
[----:B------:R0:W2:Y:S04]  /*c770*/  @!P0 LDG.E.U8 R188, desc[UR14][R174.64] ;  /* 0x0000000eaebc8981 */ /* 0x0000a8000c1e1100 */
[----:B------:R-:W0:Y:S02]  /*c780*/  LDL R175, [R1+0x1ec] ;  /* 0x0001ec0001af7983 */ /* 0x000e240000100800 */
[----:B0-----:R-:W-:Y:S02]  /*c790*/  IADD3 R174, P1, R173, R175, RZ ;  /* 0x000000afadae7210 */ /* 0x001fe40007f3e0ff */
[----:B------:R-:W3:Y:S01]  /*c7a0*/  LDL R175, [R1+0x1e8] ;  /* 0x0001e80001af7983 */ /* 0x000ee20000100800 */
[----:B------:R-:W-:Y:S02]  /*c7b0*/  PRMT R191, RZ, 0x7610, R191 ;  /* 0x00007610ffbf7816 */ /* 0x000fe400000000bf */
        /* <DEDUP_REMOVED lines=10> */
[----:B------:R-:W2:Y:S04]  /*c860*/  LDL R238, [R1+0x168] ;  /* 0x0001680001ee7983 */ /* 0x000ea80000100800 */
[----:B------:R-:W1:Y:S02]  /*c870*/  LDL R175, [R1+0x1ac] ;  /* 0x0001ac0001af7983 */ /* 0x000e640000100800 */
[----:B-1----:R-:W-:-:S02]  /*c880*/  IADD3 R174, P1, R173, R175, RZ ;  /* 0x000000afadae7210 */ /* 0x002fc40007f3e0ff */
[----:B------:R-:W4:Y:S01]  /*c890*/  LDL R175, [R1+0x1a8] ;  /* 0x0001a80001af7983 */ /* 0x000f220000100800 */
[----:B0-----:R-:W-:Y:S02]  /*c8a0*/  PRMT R187, RZ, 0x7610, R187 ;  /* 0x00007610ffbb7816 */ /* 0x001fe400000000bb */
[----:B----4-:R-:W-:-:S05]  /*c8b0*/  IMAD.X R175, R172, 0x1, R175, P1 ;  /* 0x00000001acaf7824 */ /* 0x010fca00008e06af */
[----:B------:R0:W4:Y:S04]  /*c8c0*/  @!P0 LDG.E.U8 R187, desc[UR14][R174.64] ;  /* 0x0000000eaebb8981 */ /* 0x000128000c1e1100 */
[----:B------:R-:W0:Y:S01]  /*c8d0*/  LDL R175, [R1+0x18c] ;  /* 0x00018c0001af7983 */ /* 0x000e220000100800 */
[----:B------:R-:W-:Y:S02]  /*c8e0*/  LOP3.LUT R211, R195, 0x10, RZ, 0x3c, !PT ;  /* 0x00000010c3d37812 */ /* 0x000fe400078e3cff */
[----:B0-----:R-:W-:Y:S02]  /*c8f0*/  IADD3 R174, P1, R173, R175, RZ ;  /* 0x000000afadae7210 */ /* 0x001fe40007f3e0ff */
[----:B------:R-:W3:Y:S04]  /*c900*/  LDL R175, [R1+0x188] ;  /* 0x0001880001af7983 */ /* 0x000ee80000100800 */
[----:B------:R0:W-:Y:S02]  /*c910*/  STS.U8 [R211+UR12+0x4000], R190 ;  /* 0x004000bed3007988 */ /* 0x0001e4000800000c */
[----:B0-----:R-:W-:Y:S01]  /*c920*/  PRMT R190, RZ, 0x7610, R190 ;  /* 0x00007610ffbe7816 */ /* 0x001fe200000000be */
[----:B---3--:R-:W-:-:S05]  /*c930*/  IMAD.X R175, R172, 0x1, R175, P1 ;  /* 0x00000001acaf7824 */ /* 0x008fca00008e06af */
[----:B------:R0:W3:Y:S04]  /*c940*/  @!P0 LDG.E.U8 R190, desc[UR14][R174.64] ;  /* 0x0000000eaebe8981 */ /* 0x0000e8000c1e1100 */
[----:B------:R-:W0:Y:S01]  /*c950*/  LDL R175, [R1+0x16c] ;  /* 0x00016c0001af7983 */ /* 0x000e220000100800 */
[----:B------:R-:W-:Y:S02]  /*c960*/  PRMT R212, RZ, 0x7610, R212 ;  /* 0x00007610ffd47816 */ /* 0x000fe400000000d4 */
[----:B0-----:R-:W-:-:S05]  /*c970*/  IADD3 R174, P1, R173, R175, RZ ;  /* 0x000000afadae7210 */ /* 0x001fca0007f3e0ff */
[----:B--2---:R-:W-:Y:S01]  /*c980*/  IMAD.X R175, R172, 0x1, R238, P1 ;  /* 0x00000001acaf7824 */ /* 0x004fe200008e06ee */
[----:B------:R0:W-:Y:S04]  /*c990*/  STS.U8 [R211+UR12+0x4004], R198 ;  /* 0x004004c6d3007988 */ /* 0x0001e8000800000c */
[----:B------:R1:W2:Y:S04]  /*c9a0*/  @!P0 LDG.E.U8 R212, desc[UR14][R174.64] ;  /* 0x0000000eaed48981 */ /* 0x0002a8000c1e1100 */
[----:B------:R4:W-:Y:S04]  /*c9b0*/  STS.U8 [R211+UR12+0x4006], R199 ;  /* 0x004006c7d3007988 */ /* 0x0009e8000800000c */
[----:B------:R3:W-:Y:S04]  /*c9c0*/  STS.U8 [R211+UR12+0x4008], R200 ;  /* 0x004008c8d3007988 */ /* 0x0007e8000800000c */
[----:B------:R-:W1:Y:S04]  /*c9d0*/  LDL R175, [R1+0x14c] ;  /* 0x00014c0001af7983 */ /* 0x000e680000100800 */
[----:B------:R-:W2:Y:S01]  /*c9e0*/  LDL R238, [R1+0xec] ;  /* 0x0000ec0001ee7983 */ /* 0x000ea20000100800 */
[----:B-1----:R-:W-:-:S03]  /*c9f0*/  IADD3 R174, P1, R173, R175, RZ ;  /* 0x000000afadae7210 */ /* 0x002fc60007f3e0ff */
[----:B------:R-:W4:Y:S01]  /*ca00*/  LDL R175, [R1+0x148] ;  /* 0x0001480001af7983 */ /* 0x000f220000100800 */
[----:B0-----:R-:W-:Y:S01]  /*ca10*/  PRMT R198, RZ, 0x7610, R198 ;  /* 0x00007610ffc67816 */ /* 0x001fe200000000c6 */
[----:B----4-:R-:W-:-:S05]  /*ca20*/  IMAD.X R175, R172, 0x1, R175, P1 ;  /* 0x00000001acaf7824 */ /* 0x010fca00008e06af */
[----:B------:R0:W4:Y:S04]  /*ca30*/  @!P0 LDG.E.U8 R198, desc[UR14][R174.64] ;  /* 0x0000000eaec68981 */ /* 0x000128000c1e1100 */
[----:B------:R-:W0:Y:S02]  /*ca40*/  LDL R175, [R1+0x12c] ;  /* 0x00012c0001af7983 */ /* 0x000e240000100800 */
[----:B0-----:R-:W-:Y:S02]  /*ca50*/  IADD3 R174, P1, R173, R175, RZ ;  /* 0x000000afadae7210 */ /* 0x001fe40007f3e0ff */
[----:B------:R-:W3:Y:S01]  /*ca60*/  LDL R175, [R1+0x128] ;  /* 0x0001280001af7983 */ /* 0x000ee20000100800 */
[----:B------:R-:W-:Y:S02]  /*ca70*/  PRMT R199, RZ, 0x7610, R199 ;  /* 0x00007610ffc77816 */ /* 0x000fe400000000c7 */
[----:B---3--:R-:W-:-:S05]  /*ca80*/  IMAD.X R175, R172, 0x1, R175, P1 ;  /* 0x00000001acaf7824 */ /* 0x008fca00008e06af */
[----:B------:R0:W3:Y:S04]  /*ca90*/  @!P0 LDG.E.U8 R199, desc[UR14][R174.64] ;  /* 0x0000000eaec78981 */ /* 0x0000e8000c1e1100 */
[----:B------:R-:W0:Y:S02]  /*caa0*/  LDL R175, [R1+0x10c] ;  /* 0x00010c0001af7983 */ /* 0x000e240000100800 */
[----:B0-----:R-:W-:Y:S02]  /*cab0*/  IADD3 R174, P1, R173, R175, RZ ;  /* 0x000000afadae7210 */ /* 0x001fe40007f3e0ff */
[----:B------:R-:W2:Y:S01]  /*cac0*/  LDL R175, [R1+0x108] ;  /* 0x0001080001af7983 */ /* 0x000ea20000100800 */
[----:B------:R-:W-:Y:S02]  /*cad0*/  PRMT R200, RZ, 0x7610, R200 ;  /* 0x00007610ffc87816 */ /* 0x000fe400000000c8 */
[----:B--2---:R-:W-:-:S05]  /*cae0*/  IMAD.X R175, R172, 0x1, R175, P1 ;  /* 0x00000001acaf7824 */ /* 0x004fca00008e06af */
[----:B------:R0:W2:Y:S04]  /*caf0*/  @!P0 LDG.E.U8 R200, desc[UR14][R174.64] ;  /* 0x0000000eaec88981 */ /* 0x0000a8000c1e1100 */
[----:B------:R-:W4:Y:S01]  /*cb00*/  LDL R175, [R1+0xe8] ;  /* 0x0000e80001af7983 */ /* 0x000f220000100800 */
[----:B0-----:R-:W-:-:S03]  /*cb10*/  IADD3 R174, P1, R173, R238, RZ ;  /* 0x000000eeadae7210 */ /* 0x001fc60007f3e0ff */
[----:B------:R0:W-:Y:S04]  /*cb20*/  STS.U8 [R211+UR12+0x400a], R201 ;  /* 0x00400ac9d3007988 */ /* 0x0001e8000800000c */
[----:B------:R1:W-:Y:S04]  /*cb30*/  STS.U8 [R211+UR12+0x400c], R202 ;  /* 0x00400ccad3007988 */ /* 0x0003e8000800000c */
[----:B------:R-:W-:Y:S01]  /*cb40*/  STS.U8 [R211+UR12+0x4002], R210 ;  /* 0x004002d2d3007988 */ /* 0x000fe2000800000c */
[----:B0-----:R-:W-:-:S03]  /*cb50*/  PRMT R201, RZ, 0x7610, R201 ;  /* 0x00007610ffc97816 */ /* 0x001fc600000000c9 */
[----:B------:R0:W-:Y:S04]  /*cb60*/  STS.U8 [R211+UR12+0x400e], R203 ;  /* 0x00400ecbd3007988 */ /* 0x0001e8000800000c */
[----:B------:R-:W3:Y:S01]  /*cb70*/  LDL R238, [R1+0x88] ;  /* 0x0000880001ee7983 */ /* 0x000ee20000100800 */
[----:B----4-:R-:W-:Y:S01]  /*cb80*/  IMAD.X R175, R172, 0x1, R175, P1 ;  /* 0x00000001acaf7824 */ /* 0x010fe200008e06af */
[----:B-1----:R-:W-:Y:S02]  /*cb90*/  PRMT R202, RZ, 0x7610, R202 ;  /* 0x00007610ffca7816 */ /* 0x002fe400000000ca */
[----:B0-----:R-:W4:Y:S04]  /*cba0*/  LDL R211, [R1+0xa8] ;  /* 0x0000a80001d37983 */ /* 0x001f280000100800 */
[----:B------:R0:W2:Y:S04]  /*cbb0*/  @!P0 LDG.E.U8 R201, desc[UR14][R174.64] ;  /* 0x0000000eaec98981 */ /* 0x0000a8000c1e1100 */
[----:B------:R-:W0:Y:S02]  /*cbc0*/  LDL R175, [R1+0xcc] ;  /* 0x0000cc0001af7983 */ /* 0x000e240000100800 */
[----:B0-----:R-:W-:-:S02]  /*cbd0*/  IADD3 R174, P1, R173, R175, RZ ;  /* 0x000000afadae7210 */ /* 0x001fc40007f3e0ff */
[----:B------:R-:W3:Y:S03]  /*cbe0*/  LDL R175, [R1+0xc8] ;  /* 0x0000c80001af7983 */ /* 0x000ee60000100800 */
[----:B---3--:R-:W-:-:S05]  /*cbf0*/  IMAD.X R175, R172, 0x1, R175, P1 ;  /* 0x00000001acaf7824 */ /* 0x008fca00008e06af */
[----:B------:R0:W3:Y:S04]  /*cc00*/  @!P0 LDG.E.U8 R202, desc[UR14][R174.64] ;  /* 0x0000000eaeca8981 */ /* 0x0000e8000c1e1100 */
[----:B------:R-:W0:Y:S01]  /*cc10*/  LDL R175, [R1+0xac] ;  /* 0x0000ac0001af7983 */ /* 0x000e220000100800 */
[----:B------:R-:W-:Y:S02]  /*cc20*/  PRMT R203, RZ, 0x7610, R203 ;  /* 0x00007610ffcb7816 */ /* 0x000fe400000000cb */
[----:B0-----:R-:W-:-:S05]  /*cc30*/  IADD3 R174, P1, R173, R175, RZ ;  /* 0x000000afadae7210 */ /* 0x001fca0007f3e0ff */
[----:B----4-:R-:W-:-:S05]  /*cc40*/  IMAD.X R175, R172, 0x1, R211, P1 ;  /* 0x00000001acaf7824 */ /* 0x010fca00008e06d3 */
[----:B------:R0:W4:Y:S04]  /*cc50*/  @!P0 LDG.E.U8 R203, desc[UR14][R174.64] ;  /* 0x0000000eaecb8981 */ /* 0x000128000c1e1100 */
[----:B------:R-:W0:Y:S01]  /*cc60*/  LDL R175, [R1+0x8c] ;  /* 0x00008c0001af7983 */ /* 0x000e220000100800 */
[----:B------:R-:W-:-:S05]  /*cc70*/  LOP3.LUT R211, R195, 0x20, RZ, 0x3c, !PT ;  /* 0x00000020c3d37812 */ /* 0x000fca00078e3cff */
[----:B------:R1:W-:Y:S02]  /*cc80*/  STS.U8 [R211+UR12+0x4000], R204 ;  /* 0x004000ccd3007988 */ /* 0x0003e4000800000c */
[----:B-1----:R-:W-:Y:S02]  /*cc90*/  PRMT R204, RZ, 0x7610, R204 ;  /* 0x00007610ffcc7816 */ /* 0x002fe400000000cc */
[----:B0-----:R-:W-:-:S05]  /*cca0*/  IADD3 R174, P1, R173, R175, RZ ;  /* 0x000000afadae7210 */ /* 0x001fca0007f3e0ff */
[----:B------:R-:W-:Y:S01]  /*ccb0*/  IMAD.X R175, R172, 0x1, R238, P1 ;  /* 0x00000001acaf7824 */ /* 0x000fe200008e06ee */
[----:B------:R0:W-:Y:S04]  /*ccc0*/  STS.U8 [R211+UR12+0x4002], R205 ;  /* 0x004002cdd3007988 */ /* 0x0001e8000800000c */
[----:B------:R1:W4:Y:S04]  /*ccd0*/  @!P0 LDG.E.U8 R204, desc[UR14][R174.64] ;  /* 0x0000000eaecc8981 */ /* 0x000328000c1e1100 */
[----:B------:R2:W-:Y:S04]  /*cce0*/  STS.U8 [R211+UR12+0x4004], R206 ;  /* 0x004004ced3007988 */ /* 0x0005e8000800000c */
[----:B------:R3:W-:Y:S04]  /*ccf0*/  STS.U8 [R211+UR12+0x4006], R207 ;  /* 0x004006cfd3007988 */ /* 0x0007e8000800000c */
[----:B------:R-:W1:Y:S04]  /*cd00*/  LDL R175, [R1+0x6c] ;  /* 0x00006c0001af7983 */ /* 0x000e680000100800 */
[----:B------:R-:W4:Y:S01]  /*cd10*/  LDL R238, [R1+0x8] ;  /* 0x0000080001ee7983 */ /* 0x000f220000100800 */
[----:B-1----:R-:W-:-:S03]  /*cd20*/  IADD3 R174, P1, R173, R175, RZ ;  /* 0x000000afadae7210 */ /* 0x002fc60007f3e0ff */
[----:B------:R-:W2:Y:S01]  /*cd30*/  LDL R175, [R1+0x68] ;  /* 0x0000680001af7983 */ /* 0x000ea20000100800 */
[----:B0-----:R-:W-:Y:S01]  /*cd40*/  PRMT R205, RZ, 0x7610, R205 ;  /* 0x00007610ffcd7816 */ /* 0x001fe200000000cd */
        /* <DEDUP_REMOVED lines=10> */
[----:B------:R-:W4:Y:S01]  /*cdf0*/  LDL R175, [R1+0x28] ;  /* 0x0000280001af7983 */ /* 0x000f220000100800 */
[----:B------:R-:W-:Y:S02]  /*ce00*/  PRMT R207, RZ, 0x7610, R207 ;  /* 0x00007610ffcf7816 */ /* 0x000fe400000000cf */
[----:B----4-:R-:W-:-:S05]  /*ce10*/  IMAD.X R175, R172, 0x1, R175, P1 ;  /* 0x00000001acaf7824 */ /* 0x010fca00008e06af */
[----:B------:R0:W4:Y:S04]  /*ce20*/  @!P0 LDG.E.U8 R207, desc[UR14][R174.64] ;  /* 0x0000000eaecf8981 */ /* 0x000128000c1e1100 */
[----:B------:R-:W0:Y:S04]  /*ce30*/  LDL R175, [R1+0xc] ;  /* 0x00000c0001af7983 */ /* 0x000e280000100800 */
[----:B------:R1:W-:Y:S04]  /*ce40*/  STS.U8 [R211+UR12+0x4008], R208 ;  /* 0x004008d0d3007988 */ /* 0x0003e8000800000c */
[----:B------:R2:W-:Y:S04]  /*ce50*/  STS.U8 [R211+UR12+0x400a], R209 ;  /* 0x00400ad1d3007988 */ /* 0x0005e8000800000c */
[----:B------:R-:W-:Y:S04]  /*ce60*/  STS.U8 [R211+UR12+0x400c], R197 ;  /* 0x00400cc5d3007988 */ /* 0x000fe8000800000c */
[----:B------:R3:W-:Y:S04]  /*ce70*/  STS.U8 [R211+UR12+0x400e], R196 ;  /* 0x00400ec4d3007988 */ /* 0x0007e8000800000c */
[----:B------:R-:W-:Y:S01]  /*ce80*/  STL [R1+0x58c], R247 ;  /* 0x00058cf701007387 */ /* 0x000fe20000100800 */
[----:B-1----:R-:W-:-:S02]  /*ce90*/  PRMT R208, RZ, 0x7610, R208 ;  /* 0x00007610ffd07816 */ /* 0x002fc400000000d0 */
[----:B--2---:R-:W-:Y:S02]  /*cea0*/  PRMT R209, RZ, 0x7610, R209 ;  /* 0x00007610ffd17816 */ /* 0x004fe400000000d1 */
[----:B------:R-:W-:Y:S02]  /*ceb0*/  PRMT R210, RZ, 0x7610, R210 ;  /* 0x00007610ffd27816 */ /* 0x000fe400000000d2 */
[----:B---3--:R-:W-:Y:S02]  /*cec0*/  PRMT R211, RZ, 0x7610, R211 ;  /* 0x00007610ffd37816 */ /* 0x008fe400000000d3 */
[----:B------:R-:W-:Y:S02]  /*ced0*/  PRMT R197, RZ, 0x7610, R197 ;  /* 0x00007610ffc57816 */ /* 0x000fe400000000c5 */
[----:B------:R-:W-:Y:S02]  /*cee0*/  PRMT R196, RZ, 0x7610, R196 ;  /* 0x00007610ffc47816 */ /* 0x000fe400000000c4 */
[----:B0-----:R-:W-:-:S05]  /*cef0*/  IADD3 R174, P1, R173, R175, RZ ;  /* 0x000000afadae7210 */ /* 0x001fca0007f3e0ff */
[----:B------:R-:W-:Y:S01]  /*cf00*/  IMAD.X R175, R172, 0x1, R238, P1 ;  /* 0x00000001acaf7824 */ /* 0x000fe200008e06ee */
[----:B------:R-:W-:-:S04]  /*cf10*/  LOP3.LUT R238, R195, 0x30, RZ, 0x3c, !PT ;  /* 0x00000030c3ee7812 */ /* 0x000fc800078e3cff */
[----:B------:R0:W2:Y:S04]  /*cf20*/  @!P0 LDG.E.U8 R208, desc[UR14][R174.64] ;  /* 0x0000000eaed08981 */ /* 0x0000a8000c1e1100 */
[----:B------:R1:W-:Y:S04]  /*cf30*/  STS.U8 [R238+UR12+0x4008], R185 ;  /* 0x004008b9ee007988 */ /* 0x0003e8000800000c */
[----:B-1----:R-:W3:Y:S04]  /*cf40*/  LDL R185, [R1+0x2c4] ;  /* 0x0002c40001b97983 */ /* 0x002ee80000100800 */
[----:B------:R1:W-:Y:S04]  /*cf50*/  STS.U8 [R238+UR12+0x400c], R183 ;  /* 0x00400cb7ee007988 */ /* 0x0003e8000800000c */
[----:B-1----:R-:W4:Y:S01]  /*cf60*/  LDL R183, [R1+0x2a4] ;  /* 0x0002a40001b77983 */ /* 0x002f220000100800 */
[----:B0-----:R-:W-:-:S05]  /*cf70*/  IADD3 R174, P1, R173, R248, RZ ;  /* 0x000000f8adae7210 */ /* 0x001fca0007f3e0ff */
[----:B------:R-:W-:Y:S01]  /*cf80*/  IMAD.X R175, R172, 0x1, R247, P1 ;  /* 0x00000001acaf7824 */ /* 0x000fe200008e06f7 */
[----:B------:R-:W-:Y:S01]  /*cf90*/  PRMT R195, RZ, 0x7610, R195 ;  /* 0x00007610ffc37816 */ /* 0x000fe200000000c3 */
[----:B------:R0:W-:Y:S04]  /*cfa0*/  STS.U8 [R238+UR12+0x4000], R194 ;  /* 0x004000c2ee007988 */ /* 0x0001e8000800000c */
[----:B------:R1:W2:Y:S04]  /*cfb0*/  @!P0 LDG.E.U8 R209, desc[UR14][R174.64] ;  /* 0x0000000eaed18981 */ /* 0x0002a8000c1e1100 */
[----:B------:R0:W-:Y:S04]  /*cfc0*/  STS.U8 [R238+UR12+0x4002], R193 ;  /* 0x004002c1ee007988 */ /* 0x0001e8000800000c */
[----:B------:R0:W-:Y:S01]  /*cfd0*/  STS.U8 [R238+UR12+0x4004], R192 ;  /* 0x004004c0ee007988 */ /* 0x0001e2000800000c */
[----:B-1----:R-:W-:-:S03]  /*cfe0*/  IADD3 R174, P1, R173, R240, RZ ;  /* 0x000000f0adae7210 */ /* 0x002fc60007f3e0ff */
[----:B------:R1:W-:Y:S02]  /*cff0*/  STS.U8 [R238+UR12+0x4006], R186 ;  /* 0x004006baee007988 */ /* 0x0003e4000800000c */
[----:B------:R-:W-:Y:S02]  /*d000*/  IMAD.X R175, R172, 0x1, R239, P1 ;  /* 0x00000001acaf7824 */ /* 0x000fe400008e06ef */
[----:B------:R-:W2:Y:S04]  /*d010*/  LDL R247, [R1+0x280] ;  /* 0x0002800001f77983 */ /* 0x000ea80000100800 */
[----:B------:R0:W2:Y:S02]  /*d020*/  @!P0 LDG.E.U8 R210, desc[UR14][R174.64] ;  /* 0x0000000eaed28981 */ /* 0x0000a4000c1e1100 */
[----:B0-----:R-:W-:-:S05]  /*d030*/  IADD3 R174, P1, R173, R231, RZ ;  /* 0x000000e7adae7210 */ /* 0x001fca0007f3e0ff */
[----:B------:R-:W-:-:S05]  /*d040*/  IMAD.X R175, R172, 0x1, R230, P1 ;  /* 0x00000001acaf7824 */ /* 0x000fca00008e06e6 */
        /* <DEDUP_REMOVED lines=9> */
[----:B------:R0:W2:Y:S01]  /*d0e0*/  @!P0 LDG.E.U8 R195, desc[UR14][R174.64] ;  /* 0x0000000eaec38981 */ /* 0x0000a2000c1e1100 */
[----:B------:R-:W-:Y:S02]  /*d0f0*/  PRMT R194, RZ, 0x7610, R194 ;  /* 0x00007610ffc27816 */ /* 0x000fe400000000c2 */
        /* <DEDUP_REMOVED lines=11> */
[----:B-1----:R-:W-:-:S03]  /*d1b0*/  PRMT R186, RZ, 0x7610, R186 ;  /* 0x00007610ffba7816 */ /* 0x002fc600000000ba */
[----:B------:R0:W-:Y:S04]  /*d1c0*/  STL [R1+0x51c], R0 ;  /* 0x00051c0001007387 */ /* 0x0001e80000100800 */
[----:B------:R-:W-:Y:S04]  /*d1d0*/  STS.U8 [R238+UR12+0x400a], R181 ;  /* 0x00400ab5ee007988 */ /* 0x000fe8000800000c */
[----:B------:R1:W-:Y:S01]  /*d1e0*/  STS.U8 [R238+UR12+0x400e], R180 ;  /* 0x00400eb4ee007988 */ /* 0x0003e2000800000c */
[----:B---3--:R-:W-:-:S05]  /*d1f0*/  IADD3 R174, P1, R173, R185, RZ ;  /* 0x000000b9adae7210 */ /* 0x008fca0007f3e0ff */
[----:B------:R-:W-:Y:S02]  /*d200*/  IMAD.X R175, R172, 0x1, R0, P1 ;  /* 0x00000001acaf7824 */ /* 0x000fe400008e0600 */
[----:B0-----:R-:W3:Y:S04]  /*d210*/  LDL R0, [R1+0x264] ;  /* 0x0002640001007983 */ /* 0x001ee80000100800 */
[----:B------:R4:W3:Y:S04]  /*d220*/  @!P0 LDG.E.U8 R186, desc[UR14][R174.64] ;  /* 0x0000000eaeba8981 */ /* 0x0008e8000c1e1100 */
[----:B-1----:R-:W3:Y:S01]  /*d230*/  LDL.LU R238, [R1+0x2b8] ;  /* 0x0002b80001ee7983 */ /* 0x002ee20000300800 */
[----:B----4-:R-:W-:-:S03]  /*d240*/  IADD3 R174, P1, R173, R183, RZ ;  /* 0x000000b7adae7210 */ /* 0x010fc60007f3e0ff */
[----:B------:R-:W4:Y:S02]  /*d250*/  LDL R183, [R1+0x240] ;  /* 0x0002400001b77983 */ /* 0x000f240000100800 */
[----:B------:R-:W-:Y:S02]  /*d260*/  IMAD.X R175, R172, 0x1, R2, P1 ;  /* 0x00000001acaf7824 */ /* 0x000fe400008e0602 */
[----:B------:R0:W-:Y:S04]  /*d270*/  STL [R1+0x520], R2 ;  /* 0x0005200201007387 */ /* 0x0001e80000100800 */
[----:B0-----:R-:W2:Y:S01]  /*d280*/  LDL R2, [R1+0x284] ;  /* 0x0002840001027983 */ /* 0x001ea20000100800 */
[----:B------:R-:W-:-:S06]  /*d290*/  PRMT R181, RZ, 0x7610, R181 ;  /* 0x00007610ffb57816 */ /* 0x000fcc00000000b5 */
[----:B------:R2:W4:Y:S01]  /*d2a0*/  @!P0 LDG.E.U8 R181, desc[UR14][R174.64] ;  /* 0x0000000eaeb58981 */ /* 0x000522000c1e1100 */
[----:B------:R-:W-:Y:S01]  /*d2b0*/  PRMT R180, RZ, 0x7610, R180 ;  /* 0x00007610ffb47816 */ /* 0x000fe200000000b4 */
[----:B------:R-:W0:Y:S01]  /*d2c0*/  S2R R185, SR_TID.X ;  /* 0x0000000000b97919 */ /* 0x000e220000002100 */
[----:B--2---:R-:W-:Y:S02]  /*d2d0*/  IADD3 R174, P1, R173, R2, RZ ;  /* 0x00000002adae7210 */ /* 0x004fe40007f3e0ff */
[----:B0-----:R-:W-:Y:S01]  /*d2e0*/  LOP3.LUT R185, R185, 0x7f, RZ, 0xc0, !PT ;  /* 0x0000007fb9b97812 */ /* 0x001fe200078ec0ff */
[----:B------:R-:W2:Y:S02]  /*d2f0*/  LDL R2, [R1+0x204] ;  /* 0x0002040001027983 */ /* 0x000ea40000100800 */
[----:B------:R-:W-:Y:S02]  /*d300*/  IMAD.X R175, R172, 0x1, R247, P1 ;  /* 0x00000001acaf7824 */ /* 0x000fe400008e06f7 */
[----:B------:R0:W-:Y:S04]  /*d310*/  STS.U8 [R185+UR12], R179 ;  /* 0x000000b3b9007988 */ /* 0x0001e8000800000c */
[----:B------:R3:W2:Y:S04]  /*d320*/  @!P0 LDG.E.U8 R180, desc[UR14][R174.64] ;  /* 0x0000000eaeb48981 */ /* 0x0006a8000c1e1100 */
[----:B------:R1:W-:Y:S04]  /*d330*/  STS.U8 [R185+UR12+0x200], R178 ;  /* 0x000200b2b9007988 */ /* 0x0003e8000800000c */
[----:B------:R-:W2:Y:S04]  /*d340*/  LDL R247, [R1+0x220] ;  /* 0x0002200001f77983 */ /* 0x000ea80000100800 */
[----:B------:R-:W4:Y:S01]  /*d350*/  LDL R175, [R1+0x260] ;  /* 0x0002600001af7983 */ /* 0x000f220000100800 */
[----:B---3--:R-:W-:-:S02]  /*d360*/  IADD3 R174, P1, R173, R0, RZ ;  /* 0x00000000adae7210 */ /* 0x008fc40007f3e0ff */
[----:B0-----:R-:W-:Y:S01]  /*d370*/  PRMT R179, RZ, 0x7610, R179 ;  /* 0x00007610ffb37816 */ /* 0x001fe200000000b3 */
[----:B------:R-:W3:Y:S02]  /*d380*/  LDL R0, [R1+0x200] ;  /* 0x0002000001007983 */ /* 0x000ee40000100800 */
[----:B----4-:R-:W-:-:S05]  /*d390*/  IMAD.X R175, R172, 0x1, R175, P1 ;  /* 0x00000001acaf7824 */ /* 0x010fca00008e06af */
[----:B------:R0:W4:Y:S04]  /*d3a0*/  @!P0 LDG.E.U8 R179, desc[UR14][R174.64] ;  /* 0x0000000eaeb38981 */ /* 0x000128000c1e1100 */
[----:B------:R-:W0:Y:S01]  /*d3b0*/  LDL R175, [R1+0x244] ;  /* 0x0002440001af7983 */ /* 0x000e220000100800 */
[----:B-1----:R-:W-:Y:S02]  /*d3c0*/  PRMT R178, RZ, 0x7610, R178 ;  /* 0x00007610ffb27816 */ /* 0x002fe400000000b2 */
[----:B0-----:R-:W-:-:S05]  /*d3d0*/  IADD3 R174, P1, R173, R175, RZ ;  /* 0x000000afadae7210 */ /* 0x001fca0007f3e0ff */
[----:B------:R-:W-:Y:S02]  /*d3e0*/  IMAD.X R175, R172, 0x1, R183, P1 ;  /* 0x00000001acaf7824 */ /* 0x000fe400008e06b7 */
[----:B------:R-:W4:Y:S04]  /*d3f0*/  LDL R183, [R1+0x1e4] ;  /* 0x0001e40001b77983 */ /* 0x000f280000100800 */
[----:B------:R0:W4:Y:S04]  /*d400*/  @!P0 LDG.E.U8 R178, desc[UR14][R174.64] ;  /* 0x0000000eaeb28981 */ /* 0x000128000c1e1100 */
[----:B------:R-:W0:Y:S04]  /*d410*/  LDL R175, [R1+0x224] ;  /* 0x0002240001af7983 */ /* 0x000e280000100800 */
[----:B------:R1:W-:Y:S02]  /*d420*/  STS.U8 [R185+UR12+0x400], R177 ;  /* 0x000400b1b9007988 */ /* 0x0003e4000800000c */
[----:B-1----:R-:W-:-:S02]  /*d430*/  PRMT R177, RZ, 0x7610, R177 ;  /* 0x00007610ffb17816 */ /* 0x002fc400000000b1 */
[----:B------:R-:W-:Y:S01]  /*d440*/  STS.U8 [R185+UR12+0x800], R182 ;  /* 0x000800b6b9007988 */ /* 0x000fe2000800000c */
[----:B0-----:R-:W-:-:S05]  /*d450*/  IADD3 R174, P1, R173, R175, RZ ;  /* 0x000000afadae7210 */ /* 0x001fca0007f3e0ff */
[----:B--2---:R-:W-:Y:S01]  /*d460*/  IMAD.X R175, R172, 0x1, R247, P1 ;  /* 0x00000001acaf7824 */ /* 0x004fe200008e06f7 */
[----:B------:R0:W-:Y:S04]  /*d470*/  STS.U8 [R185+UR12+0x600], R176 ;  /* 0x000600b0b9007988 */ /* 0x0001e8000800000c */
[----:B------:R1:W2:Y:S04]  /*d480*/  @!P0 LDG.E.U8 R177, desc[UR14][R174.64] ;  /* 0x0000000eaeb18981 */ /* 0x0002a8000c1e1100 */
[----:B------:R4:W-:Y:S04]  /*d490*/  STS.U8 [R185+UR12+0xa00], R189 ;  /* 0x000a00bdb9007988 */ /* 0x0009e8000800000c */
[----:B------:R-:W2:Y:S01]  /*d4a0*/  LDL R247, [R1+0x1a0] ;  /* 0x0001a00001f77983 */ /* 0x000ea20000100800 */
[----:B-1----:R-:W-:-:S02]  /*d4b0*/  IADD3 R174, P1, R173, R2, RZ ;  /* 0x00000002adae7210 */ /* 0x002fc40007f3e0ff */
[----:B0-----:R-:W-:Y:S01]  /*d4c0*/  PRMT R176, RZ, 0x7610, R176 ;  /* 0x00007610ffb07816 */ /* 0x001fe200000000b0 */
[----:B------:R-:W2:Y:S02]  /*d4d0*/  LDL R2, [R1+0x184] ;  /* 0x0001840001027983 */ /* 0x000ea40000100800 */
[C---:B---3--:R-:W-:Y:S01]  /*d4e0*/  IMAD.X R175, R172.reuse, 0x1, R0, P1 ;  /* 0x00000001acaf7824 */ /* 0x048fe200008e0600 */
[----:B----4-:R-:W-:Y:S01]  /*d4f0*/  IADD3 R182, P1, R173, R183, RZ ;  /* 0x000000b7adb67210 */ /* 0x010fe20007f3e0ff */
[----:B------:R-:W3:Y:S04]  /*d500*/  LDL R189, [R1+0x1a4] ;  /* 0x0001a40001bd7983 */ /* 0x000ee80000100800 */
[----:B------:R-:W4:Y:S04]  /*d510*/  LDL R183, [R1+0x1e0] ;  /* 0x0001e00001b77983 */ /* 0x000f280000100800 */
[----:B------:R0:W2:Y:S04]  /*d520*/  @!P0 LDG.E.U8 R176, desc[UR14][R174.64] ;  /* 0x0000000eaeb08981 */ /* 0x0000a8000c1e1100 */
[----:B------:R-:W2:Y:S01]  /*d530*/  LDL R0, [R1+0x180] ;  /* 0x0001800001007983 */ /* 0x000ea20000100800 */
[----:B0-----:R-:W-:Y:S01]  /*d540*/  PRMT R175, RZ, 0x7610, R175 ;  /* 0x00007610ffaf7816 */ /* 0x001fe200000000af */
[----:B----4-:R-:W-:-:S05]  /*d550*/  IMAD.X R183, R172, 0x1, R183, P1 ;  /* 0x00000001acb77824 */ /* 0x010fca00008e06b7 */
[----:B------:R0:W4:Y:S04]  /*d560*/  @!P0 LDG.E.U8 R175, desc[UR14][R182.64] ;  /* 0x0000000eb6af8981 */ /* 0x000128000c1e1100 */
[----:B------:R-:W0:Y:S02]  /*d570*/  LDL R183, [R1+0x1c4] ;  /* 0x0001c40001b77983 */ /* 0x000e240000100800 */
[----:B0-----:R-:W-:Y:S02]  /*d580*/  IADD3 R182, P1, R173, R183, RZ ;  /* 0x000000b7adb67210 */ /* 0x001fe40007f3e0ff */
[----:B------:R-:W3:Y:S01]  /*d590*/  LDL R183, [R1+0x1c0] ;  /* 0x0001c00001b77983 */ /* 0x000ee20000100800 */
[----:B------:R-:W-:-:S03]  /*d5a0*/  PRMT R174, RZ, 0x7610, R174 ;  /* 0x00007610ffae7816 */ /* 0x000fc600000000ae */
[----:B------:R0:W-:Y:S01]  /*d5b0*/  STS.U8 [R185+UR12+0xc00], R188 ;  /* 0x000c00bcb9007988 */ /* 0x0001e2000800000c */
[----:B---3--:R-:W-:Y:S01]  /*d5c0*/  IMAD.X R183, R172, 0x1, R183, P1 ;  /* 0x00000001acb77824 */ /* 0x008fe200008e06b7 */
[----:B0-----:R-:W-:-:S04]  /*d5d0*/  IADD3 R188, P1, R173, R189, RZ ;  /* 0x000000bdadbc7210 */ /* 0x001fc80007f3e0ff */
[----:B------:R0:W3:Y:S01]  /*d5e0*/  @!P0 LDG.E.U8 R174, desc[UR14][R182.64] ;  /* 0x0000000eb6ae8981 */ /* 0x0000e2000c1e1100 */
[----:B--2---:R-:W-:-:S03]  /*d5f0*/  IMAD.X R189, R172, 0x1, R247, P1 ;  /* 0x00000001acbd7824 */ /* 0x004fc600008e06f7 */
[----:B------:R1:W-:Y:S04]  /*d600*/  STS.U8 [R185+UR12+0x1000], R184 ;  /* 0x001000b8b9007988 */ /* 0x0003e8000800000c */
[----:B------:R2:W-:Y:S01]  /*d610*/  STS.U8 [R185+UR12+0xe00], R191 ;  /* 0x000e00bfb9007988 */ /* 0x0005e2000800000c */
[----:B0-----:R-:W-:Y:S02]  /*d620*/  PRMT R182, RZ, 0x7610, R182 ;  /* 0x00007610ffb67816 */ /* 0x001fe400000000b6 */
[----:B------:R-:W-:Y:S01]  /*d630*/  PRMT R183, RZ, 0x7610, R183 ;  /* 0x00007610ffb77816 */ /* 0x000fe200000000b7 */
[----:B------:R-:W4:Y:S04]  /*d640*/  LDL R247, [R1+0x120] ;  /* 0x0001200001f77983 */ /* 0x000f280000100800 */
[----:B------:R0:W3:Y:S01]  /*d650*/  @!P0 LDG.E.U8 R182, desc[UR14][R188.64] ;  /* 0x0000000ebcb68981 */ /* 0x0000e2000c1e1100 */
[----:B-1----:R-:W-:-:S03]  /*d660*/  PRMT R184, RZ, 0x7610, R184 ;  /* 0x00007610ffb87816 */ /* 0x002fc600000000b8 */
[----:B--2---:R-:W2:Y:S01]  /*d670*/  LDL R191, [R1+0x124] ;  /* 0x0001240001bf7983 */ /* 0x004ea20000100800 */
[----:B0-----:R-:W-:-:S03]  /*d680*/  IADD3 R188, P1, R173, R2, RZ ;  /* 0x00000002adbc7210 */ /* 0x001fc60007f3e0ff */
[----:B------:R-:W3:Y:S02]  /*d690*/  LDL R2, [R1+0x104] ;  /* 0x0001040001027983 */ /* 0x000ee40000100800 */
[----:B------:R-:W-:Y:S02]  /*d6a0*/  IMAD.X R189, R172, 0x1, R0, P1 ;  /* 0x00000001acbd7824 */ /* 0x000fe400008e0600 */
[----:B------:R-:W3:Y:S04]  /*d6b0*/  LDL R0, [R1+0x100] ;  /* 0x0001000001007983 */ /* 0x000ee80000100800 */
[----:B------:R0:W3:Y:S04]  /*d6c0*/  @!P0 LDG.E.U8 R183, desc[UR14][R188.64] ;  /* 0x0000000ebcb78981 */ /* 0x0000e8000c1e1100 */
[----:B------:R-:W0:Y:S02]  /*d6d0*/  LDL R189, [R1+0x164] ;  /* 0x0001640001bd7983 */ /* 0x000e240000100800 */
[----:B0-----:R-:W-:-:S02]  /*d6e0*/  IADD3 R188, P1, R173, R189, RZ ;  /* 0x000000bdadbc7210 */ /* 0x001fc40007f3e0ff */
[----:B------:R-:W4:Y:S03]  /*d6f0*/  LDL R189, [R1+0x160] ;  /* 0x0001600001bd7983 */ /* 0x000f260000100800 */
[----:B----4-:R-:W-:-:S05]  /*d700*/  IMAD.X R189, R172, 0x1, R189, P1 ;  /* 0x00000001acbd7824 */ /* 0x010fca00008e06bd */
[----:B------:R0:W4:Y:S04]  /*d710*/  @!P0 LDG.E.U8 R184, desc[UR14][R188.64] ;  /* 0x0000000ebcb88981 */ /* 0x000128000c1e1100 */
[----:B------:R-:W0:Y:S02]  /*d720*/  LDL R189, [R1+0x144] ;  /* 0x0001440001bd7983 */ /* 0x000e240000100800 */
[C---:B0-----:R-:W-:Y:S02]  /*d730*/  IADD3 R188, P1, R173.reuse, R189, RZ ;  /* 0x000000bdadbc7210 */ /* 0x041fe40007f3e0ff */
[----:B------:R-:W2:Y:S04]  /*d740*/  LDL R189, [R1+0x140] ;  /* 0x0001400001bd7983 */ /* 0x000ea80000100800 */
[----:B------:R0:W-:Y:S04]  /*d750*/  STS.U8 [R185+UR12+0x1200], R187 ;  /* 0x001200bbb9007988 */ /* 0x0001e8000800000c */
[----:B------:R1:W-:Y:S01]  /*d760*/  STS.U8 [R185+UR12+0x1400], R190 ;  /* 0x001400beb9007988 */ /* 0x0003e2000800000c */
[----:B0-----:R-:W-:Y:S01]  /*d770*/  PRMT R187, RZ, 0x7610, R187 ;  /* 0x00007610ffbb7816 */ /* 0x001fe200000000bb */
[----:B--2---:R-:W-:Y:S01]  /*d780*/  IMAD.X R189, R172, 0x1, R189, P1 ;  /* 0x00000001acbd7824 */ /* 0x004fe200008e06bd */
[----:B-1----:R-:W-:-:S04]  /*d790*/  IADD3 R190, P1, R173, R191, RZ ;  /* 0x000000bfadbe7210 */ /* 0x002fc80007f3e0ff */
[----:B------:R0:W2:Y:S01]  /*d7a0*/  @!P0 LDG.E.U8 R187, desc[UR14][R188.64] ;  /* 0x0000000ebcbb8981 */ /* 0x0000a2000c1e1100 */
[----:B------:R-:W-:-:S03]  /*d7b0*/  IMAD.X R191, R172, 0x1, R247, P1 ;  /* 0x00000001acbf7824 */ /* 0x000fc600008e06f7 */
[----:B------:R1:W-:Y:S04]  /*d7c0*/  STS.U8 [R185+UR12+0x1800], R198 ;  /* 0x001800c6b9007988 */ /* 0x0003e8000800000c */
[----:B------:R4:W-:Y:S01]  /*d7d0*/  STS.U8 [R185+UR12+0x1a00], R199 ;  /* 0x001a00c7b9007988 */ /* 0x0009e2000800000c */
[----:B0-----:R-:W-:Y:S02]  /*d7e0*/  PRMT R188, RZ, 0x7610, R188 ;  /* 0x00007610ffbc7816 */ /* 0x001fe400000000bc */
[----:B------:R-:W-:Y:S01]  /*d7f0*/  PRMT R189, RZ, 0x7610, R189 ;  /* 0x00007610ffbd7816 */ /* 0x000fe200000000bd */
[----:B------:R-:W2:Y:S04]  /*d800*/  LDL R247, [R1+0xa0] ;  /* 0x0000a00001f77983 */ /* 0x000ea80000100800 */
[----:B------:R3:W2:Y:S02]  /*d810*/  @!P0 LDG.E.U8 R188, desc[UR14][R190.64] ;  /* 0x0000000ebebc8981 */ /* 0x0006a4000c1e1100 */
[----:B---3--:R-:W-:-:S02]  /*d820*/  IADD3 R190, P1, R173, R2, RZ ;  /* 0x00000002adbe7210 */ /* 0x008fc40007f3e0ff */
[----:B-1----:R-:W-:Y:S01]  /*d830*/  PRMT R198, RZ, 0x7610, R198 ;  /* 0x00007610ffc67816 */ /* 0x002fe200000000c6 */
[----:B------:R-:W3:Y:S02]  /*d840*/  LDL R2, [R1+0x84] ;  /* 0x0000840001027983 */ /* 0x000ee40000100800 */
[----:B------:R-:W-:Y:S01]  /*d850*/  IMAD.X R191, R172, 0x1, R0, P1 ;  /* 0x00000001acbf7824 */ /* 0x000fe200008e0600 */
[----:B----4-:R-:W-:Y:S01]  /*d860*/  PRMT R199, RZ, 0x7610, R199 ;  /* 0x00007610ffc77816 */ /* 0x010fe200000000c7 */
[----:B------:R-:W4:Y:S04]  /*d870*/  LDL R0, [R1+0x80] ;  /* 0x0000800001007983 */ /* 0x000f280000100800 */
[----:B------:R0:W4:Y:S04]  /*d880*/  @!P0 LDG.E.U8 R189, desc[UR14][R190.64] ;  /* 0x0000000ebebd8981 */ /* 0x000128000c1e1100 */
[----:B------:R-:W0:Y:S02]  /*d890*/  LDL R191, [R1+0xe4] ;  /* 0x0000e40001bf7983 */ /* 0x000e240000100800 */
[----:B0-----:R-:W-:-:S02]  /*d8a0*/  IADD3 R190, P1, R173, R191, RZ ;  /* 0x000000bfadbe7210 */ /* 0x001fc40007f3e0ff */
[----:B------:R-:W2:Y:S03]  /*d8b0*/  LDL R191, [R1+0xe0] ;  /* 0x0000e00001bf7983 */ /* 0x000ea60000100800 */
[----:B--2---:R-:W-:-:S05]  /*d8c0*/  IMAD.X R191, R172, 0x1, R191, P1 ;  /* 0x00000001acbf7824 */ /* 0x004fca00008e06bf */
[----:B------:R0:W2:Y:S04]  /*d8d0*/  @!P0 LDG.E.U8 R198, desc[UR14][R190.64] ;  /* 0x0000000ebec68981 */ /* 0x0000a8000c1e1100 */
[----:B------:R-:W0:Y:S02]  /*d8e0*/  LDL R191, [R1+0xc4] ;  /* 0x0000c40001bf7983 */ /* 0x000e240000100800 */
[----:B0-----:R-:W-:Y:S02]  /*d8f0*/  IADD3 R190, P1, R173, R191, RZ ;  /* 0x000000bfadbe7210 */ /* 0x001fe40007f3e0ff */
[----:B------:R-:W3:Y:S03]  /*d900*/  LDL R191, [R1+0xc0] ;  /* 0x0000c00001bf7983 */ /* 0x000ee60000100800 */
[----:B---3--:R-:W-:-:S05]  /*d910*/  IMAD.X R191, R172, 0x1, R191, P1 ;  /* 0x00000001acbf7824 */ /* 0x008fca00008e06bf */
[----:B------:R0:W3:Y:S04]  /*d920*/  @!P0 LDG.E.U8 R199, desc[UR14][R190.64] ;  /* 0x0000000ebec78981 */ /* 0x0000e8000c1e1100 */
[----:B------:R-:W0:Y:S04]  /*d930*/  LDL R191, [R1+0xa4] ;  /* 0x0000a40001bf7983 */ /* 0x000e280000100800 */
[----:B------:R1:W-:Y:S02]  /*d940*/  STS.U8 [R185+UR12+0x1c00], R200 ;  /* 0x001c00c8b9007988 */ /* 0x0003e4000800000c */
[----:B-1----:R-:W-:-:S02]  /*d950*/  PRMT R200, RZ, 0x7610, R200 ;  /* 0x00007610ffc87816 */ /* 0x002fc400000000c8 */
[----:B------:R1:W-:Y:S02]  /*d960*/  STS.U8 [R185+UR12+0x1e00], R201 ;  /* 0x001e00c9b9007988 */ /* 0x0003e4000800000c */
[----:B-1----:R-:W-:Y:S02]  /*d970*/  PRMT R201, RZ, 0x7610, R201 ;  /* 0x00007610ffc97816 */ /* 0x002fe400000000c9 */
[----:B0-----:R-:W-:-:S05]  /*d980*/  IADD3 R190, P1, R173, R191, RZ ;  /* 0x000000bfadbe7210 */ /* 0x001fca0007f3e0ff */
[----:B------:R-:W-:-:S05]  /*d990*/  IMAD.X R191, R172, 0x1, R247, P1 ;  /* 0x00000001acbf7824 */ /* 0x000fca00008e06f7 */
[----:B------:R0:W3:Y:S02]  /*d9a0*/  @!P0 LDG.E.U8 R200, desc[UR14][R190.64] ;  /* 0x0000000ebec88981 */ /* 0x0000e4000c1e1100 */
[C---:B0-----:R-:W-:Y:S02]  /*d9b0*/  IADD3 R190, P1, R173.reuse, R2, RZ ;  /* 0x00000002adbe7210 */ /* 0x041fe40007f3e0ff */
[----:B------:R-:W2:Y:S03]  /*d9c0*/  LDL R2, [R1+0x20] ;  /* 0x0000200001027983 */ /* 0x000ea60000100800 */
[----:B----4-:R-:W-:Y:S02]  /*d9d0*/  IMAD.X R191, R172, 0x1, R0, P1 ;  /* 0x00000001acbf7824 */ /* 0x010fe400008e0600 */
[----:B------:R-:W4:Y:S04]  /*d9e0*/  LDL R0, [R1] ;  /* 0x0000000001007983 */ /* 0x000f280000100800 */
[----:B------:R-:W3:Y:S04]  /*d9f0*/  LDL.LU R247, [R1+0x4] ;  /* 0x0000040001f77983 */ /* 0x000ee80000300800 */
[----:B------:R0:W4:Y:S04]  /*da00*/  @!P0 LDG.E.U8 R201, desc[UR14][R190.64] ;  /* 0x0000000ebec98981 */ /* 0x000128000c1e1100 */
[----:B------:R-:W0:Y:S02]  /*da10*/  LDL R191, [R1+0x64] ;  /* 0x0000640001bf7983 */ /* 0x000e240000100800 */
[----:B0-----:R-:W-:-:S02]  /*da20*/  IADD3 R190, P1, R173, R191, RZ ;  /* 0x000000bfadbe7210 */ /* 0x001fc40007f3e0ff */
[----:B------:R-:W2:Y:S04]  /*da30*/  LDL R191, [R1+0x60] ;  /* 0x0000600001bf7983 */ /* 0x000ea80000100800 */
[----:B------:R0:W-:Y:S02]  /*da40*/  STS.U8 [R185+UR12+0x2000], R202 ;  /* 0x002000cab9007988 */ /* 0x0001e4000800000c */
[----:B0-----:R-:W-:Y:S01]  /*da50*/  PRMT R202, RZ, 0x7610, R202 ;  /* 0x00007610ffca7816 */ /* 0x001fe200000000ca */
[----:B--2---:R-:W-:-:S05]  /*da60*/  IMAD.X R191, R172, 0x1, R191, P1 ;  /* 0x00000001acbf7824 */ /* 0x004fca00008e06bf */
[----:B------:R0:W2:Y:S04]  /*da70*/  @!P0 LDG.E.U8 R202, desc[UR14][R190.64] ;  /* 0x0000000ebeca8981 */ /* 0x0000a8000c1e1100 */
[----:B------:R-:W0:Y:S02]  /*da80*/  LDL R191, [R1+0x44] ;  /* 0x0000440001bf7983 */ /* 0x000e240000100800 */
[----:B0-----:R-:W-:Y:S02]  /*da90*/  IADD3 R190, P1, R173, R191, RZ ;  /* 0x000000bfadbe7210 */ /* 0x001fe40007f3e0ff */
        /* <DEDUP_REMOVED lines=8> */
[----:B------:R1:W-:Y:S02]  /*db20*/  STS.U8 [R185+UR12+0x2600], R205 ;  /* 0x002600cdb9007988 */ /* 0x0003e4000800000c */
[----:B-1----:R-:W-:Y:S02]  /*db30*/  PRMT R205, RZ, 0x7610, R205 ;  /* 0x00007610ffcd7816 */ /* 0x002fe400000000cd */
[----:B------:R1:W-:Y:S02]  /*db40*/  STS.U8 [R185+UR12+0x2800], R206 ;  /* 0x002800ceb9007988 */ /* 0x0003e4000800000c */
[----:B-1----:R-:W-:Y:S02]  /*db50*/  PRMT R206, RZ, 0x7610, R206 ;  /* 0x00007610ffce7816 */ /* 0x002fe400000000ce */
        /* <DEDUP_REMOVED lines=16> */
[----:B0-----:R-:W-:-:S05]  /*dc60*/  IADD3 R190, P1, R173, R191, RZ ;  /* 0x000000bfadbe7210 */ /* 0x001fca0007f3e0ff */
[----:B------:R-:W-:Y:S01]  /*dc70*/  IMAD.X R191, R172, 0x1, R2, P1 ;  /* 0x00000001acbf7824 */ /* 0x000fe200008e0602 */
[----:B------:R0:W-:Y:S04]  /*dc80*/  STS.U8 [R185+UR12+0x3a00], R194 ;  /* 0x003a00c2b9007988 */ /* 0x0001e8000800000c */
[----:B------:R1:W3:Y:S04]  /*dc90*/  @!P0 LDG.E.U8 R204, desc[UR14][R190.64] ;  /* 0x0000000ebecc8981 */ /* 0x0002e8000c1e1100 */
[----:B------:R-:W2:Y:S01]  /*dca0*/  LDL R2, [R1+0x2bc] ;  /* 0x0002bc0001027983 */ /* 0x000ea20000100800 */
[----:B-1----:R-:W-:-:S05]  /*dcb0*/  IADD3 R190, P1, R173, R247, RZ ;  /* 0x000000f7adbe7210 */ /* 0x002fca0007f3e0ff */
[----:B----4-:R-:W-:Y:S01]  /*dcc0*/  IMAD.X R191, R172, 0x1, R0, P1 ;  /* 0x00000001acbf7824 */ /* 0x010fe200008e0600 */
[----:B0-----:R-:W-:Y:S01]  /*dcd0*/  PRMT R194, RZ, 0x7610, R194 ;  /* 0x00007610ffc27816 */ /* 0x001fe200000000c2 */
[----:B------:R-:W4:Y:S04]  /*dce0*/  LDL R0, [R1+0x298] ;  /* 0x0002980001007983 */ /* 0x000f280000100800 */
[----:B------:R0:W3:Y:S02]  /*dcf0*/  @!P0 LDG.E.U8 R205, desc[UR14][R190.64] ;  /* 0x0000000ebecd8981 */ /* 0x0000e4000c1e1100 */
[----:B0-----:R-:W-:-:S05]  /*dd00*/  IADD3 R190, P1, R173, R246, RZ ;  /* 0x000000f6adbe7210 */ /* 0x001fca0007f3e0ff */
[----:B------:R-:W-:-:S05]  /*dd10*/  IMAD.X R191, R172, 0x1, R245, P1 ;  /* 0x00000001acbf7824 */ /* 0x000fca00008e06f5 */
        /* <DEDUP_REMOVED lines=24> */
[----:B------:R0:W3:Y:S04]  /*dea0*/  @!P0 LDG.E.U8 R195, desc[UR14][R190.64] ;  /* 0x0000000ebec38981 */ /* 0x0000e8000c1e1100 */
[----:B------:R-:W0:Y:S02]  /*deb0*/  LDL R191, [R1+0x27c] ;  /* 0x00027c0001bf7983 */ /* 0x000e240000100800 */
[----:B0-----:R-:W-:Y:S02]  /*dec0*/  IADD3 R190, P1, R173, R191, RZ ;  /* 0x000000bfadbe7210 */ /* 0x001fe40007f3e0ff */
[----:B------:R-:W2:Y:S03]  /*ded0*/  LDL R191, [R1+0x278] ;  /* 0x0002780001bf7983 */ /* 0x000ea60000100800 */
[----:B--2---:R-:W-:-:S05]  /*dee0*/  IMAD.X R191, R172, 0x1, R191, P1 ;  /* 0x00000001acbf7824 */ /* 0x004fca00008e06bf */
[----:B------:R0:W2:Y:S04]  /*def0*/  @!P0 LDG.E.U8 R194, desc[UR14][R190.64] ;  /* 0x0000000ebec28981 */ /* 0x0000a8000c1e1100 */
[----:B------:R-:W0:Y:S04]  /*df00*/  LDL R191, [R1+0x29c] ;  /* 0x00029c0001bf7983 */ /* 0x000e280000100800 */
[----:B------:R1:W-:Y:S02]  /*df10*/  STS.U8 [R185+UR12+0x3c00], R193 ;  /* 0x003c00c1b9007988 */ /* 0x0003e4000800000c */
[----:B-1----:R-:W-:-:S02]  /*df20*/  PRMT R193, RZ, 0x7610, R193 ;  /* 0x00007610ffc17816 */ /* 0x002fc400000000c1 */
[----:B------:R1:W-:Y:S02]  /*df30*/  STS.U8 [R185+UR12+0x3e00], R192 ;  /* 0x003e00c0b9007988 */ /* 0x0003e4000800000c */
[----:B-1----:R-:W-:Y:S02]  /*df40*/  PRMT R192, RZ, 0x7610, R192 ;  /* 0x00007610ffc07816 */ /* 0x002fe400000000c0 */
[----:B0-----:R-:W-:-:S05]  /*df50*/  IADD3 R190, P1, R173, R191, RZ ;  /* 0x000000bfadbe7210 */ /* 0x001fca0007f3e0ff */
[C---:B----4-:R-:W-:Y:S02]  /*df60*/  IMAD.X R191, R172.reuse, 0x1, R0, P1 ;  /* 0x00000001acbf7824 */ /* 0x050fe400008e0600 */
[----:B------:R-:W4:Y:S04]  /*df70*/  LDL.LU R0, [R1+0x290] ;  /* 0x0002900001007983 */ /* 0x000f280000300800 */
[----:B------:R0:W2:Y:S02]  /*df80*/  @!P0 LDG.E.U8 R193, desc[UR14][R190.64] ;  /* 0x0000000ebec18981 */ /* 0x0000a4000c1e1100 */
[C---:B0-----:R-:W-:Y:S02]  /*df90*/  IADD3 R190, P1, R173.reuse, R2, RZ ;  /* 0x00000002adbe7210 */ /* 0x041fe40007f3e0ff */
[----:B------:R-:W4:Y:S03]  /*dfa0*/  LDL.LU R2, [R1+0x2b4] ;  /* 0x0002b40001027983 */ /* 0x000f260000300800 */
[----:B------:R-:W-:Y:S01]  /*dfb0*/  IMAD.X R191, R172, 0x1, R238, P1 ;  /* 0x00000001acbf7824 */ /* 0x000fe200008e06ee */
[----:B------:R0:W-:Y:S04]  /*dfc0*/  STL [R1+0x524], R238 ;  /* 0x000524ee01007387 */ /* 0x0001e80000100800 */
[----:B------:R1:W2:Y:S04]  /*dfd0*/  @!P0 LDG.E.U8 R192, desc[UR14][R190.64] ;  /* 0x0000000ebec08981 */ /* 0x0002a8000c1e1100 */
[----:B0-----:R-:W2:Y:S04]  /*dfe0*/  LDL.LU R238, [R1+0x270] ;  /* 0x0002700001ee7983 */ /* 0x001ea80000300800 */
[----:B------:R-:W1:Y:S04]  /*dff0*/  LDL R191, [R1+0x25c] ;  /* 0x00025c0001bf7983 */ /* 0x000e680000100800 */
[----:B------:R0:W-:Y:S01]  /*e000*/  STS.U8 [R185+UR12+0x1600], R212 ;  /* 0x001600d4b9007988 */ /* 0x0001e2000800000c */
[----:B-1----:R-:W-:-:S03]  /*e010*/  IADD3 R190, P1, R173, R191, RZ ;  /* 0x000000bfadbe7210 */ /* 0x002fc60007f3e0ff */
[----:B------:R-:W3:Y:S01]  /*e020*/  LDL R191, [R1+0x258] ;  /* 0x0002580001bf7983 */ /* 0x000ee20000100800 */
[----:B0-----:R-:W-:-:S05]  /*e030*/  LOP3.LUT R185, R185, 0x10, RZ, 0x3c, !PT ;  /* 0x00000010b9b97812 */ /* 0x001fca00078e3cff */
[----:B------:R0:W-:Y:S02]  /*e040*/  STS.U8 [R185+UR12+0x80], R186 ;  /* 0x000080bab9007988 */ /* 0x0001e4000800000c */
[----:B0-----:R-:W-:Y:S01]  /*e050*/  PRMT R186, RZ, 0x7610, R186 ;  /* 0x00007610ffba7816 */ /* 0x001fe200000000ba */
[----:B---3--:R-:W-:-:S05]  /*e060*/  IMAD.X R191, R172, 0x1, R191, P1 ;  /* 0x00000001acbf7824 */ /* 0x008fca00008e06bf */
[----:B------:R0:W3:Y:S04]  /*e070*/  @!P0 LDG.E.U8 R186, desc[UR14][R190.64] ;  /* 0x0000000ebeba8981 */ /* 0x0000e8000c1e1100 */
[----:B------:R-:W0:Y:S04]  /*e080*/  LDL R191, [R1+0x23c] ;  /* 0x00023c0001bf7983 */ /* 0x000e280000100800 */
[----:B------:R1:W-:Y:S04]  /*e090*/  STS.U8 [R185+UR12+0x280], R181 ;  /* 0x000280b5b9007988 */ /* 0x0003e8000800000c */
[----:B-1----:R-:W4:Y:S01]  /*e0a0*/  LDL R181, [R1+0x21c] ;  /* 0x00021c0001b57983 */ /* 0x002f220000100800 */
[----:B0-----:R-:W-:-:S03]  /*e0b0*/  IADD3 R190, P1, R173, R191, RZ ;  /* 0x000000bfadbe7210 */ /* 0x001fc60007f3e0ff */
[----:B------:R-:W2:Y:S04]  /*e0c0*/  LDL R191, [R1+0x238] ;  /* 0x0002380001bf7983 */ /* 0x000ea80000100800 */
[----:B------:R4:W-:Y:S01]  /*e0d0*/  STS.U8 [R185+UR12+0x480], R180 ;  /* 0x000480b4b9007988 */ /* 0x0009e2000800000c */
[----:B------:R-:W-:Y:S01]  /*e0e0*/  PRMT R212, RZ, 0x7610, R212 ;  /* 0x00007610ffd47816 */ /* 0x000fe200000000d4 */
[C---:B--2---:R-:W-:Y:S01]  /*e0f0*/  IMAD.X R191, R172.reuse, 0x1, R191, P1 ;  /* 0x00000001acbf7824 */ /* 0x044fe200008e06bf */
[----:B----4-:R-:W-:Y:S02]  /*e100*/  IADD3 R180, P1, R173, R181, RZ ;  /* 0x000000b5adb47210 */ /* 0x010fe40007f3e0ff */
[----:B------:R-:W2:Y:S04]  /*e110*/  LDL R181, [R1+0x218] ;  /* 0x0002180001b57983 */ /* 0x000ea80000100800 */
[----:B------:R0:W4:Y:S02]  /*e120*/  @!P0 LDG.E.U8 R212, desc[UR14][R190.64] ;  /* 0x0000000ebed48981 */ /* 0x000124000c1e1100 */
[----:B0-----:R-:W-:Y:S01]  /*e130*/  PRMT R190, RZ, 0x7610, R190 ;  /* 0x00007610ffbe7816 */ /* 0x001fe200000000be */
[----:B--2---:R-:W-:-:S05]  /*e140*/  IMAD.X R181, R172, 0x1, R181, P1 ;  /* 0x00000001acb57824 */ /* 0x004fca00008e06b5 */
[----:B------:R0:W2:Y:S04]  /*e150*/  @!P0 LDG.E.U8 R190, desc[UR14][R180.64] ;  /* 0x0000000eb4be8981 */ /* 0x0000a8000c1e1100 */
[----:B------:R-:W0:Y:S04]  /*e160*/  LDL R181, [R1+0x1fc] ;  /* 0x0001fc0001b57983 */ /* 0x000e280000100800 */
[----:B------:R1:W-:Y:S04]  /*e170*/  STS.U8 [R185+UR12+0x680], R179 ;  /* 0x000680b3b9007988 */ /* 0x0003e8000800000c */
[----:B-1----:R-:W3:Y:S01]  /*e180*/  LDL R179, [R1+0x1dc] ;  /* 0x0001dc0001b37983 */ /* 0x002ee20000100800 */
[----:B0-----:R-:W-:-:S03]  /*e190*/  IADD3 R180, P1, R173, R181, RZ ;  /* 0x000000b5adb47210 */ /* 0x001fc60007f3e0ff */
[----:B------:R-:W4:Y:S04]  /*e1a0*/  LDL R181, [R1+0x1f8] ;  /* 0x0001f80001b57983 */ /* 0x000f280000100800 */
[----:B------:R3:W-:Y:S01]  /*e1b0*/  STS.U8 [R185+UR12+0x880], R178 ;  /* 0x000880b2b9007988 */ /* 0x0007e2000800000c */
[----:B------:R-:W-:Y:S01]  /*e1c0*/  PRMT R191, RZ, 0x7610, R191 ;  /* 0x00007610ffbf7816 */ /* 0x000fe200000000bf */
[C---:B----4-:R-:W-:Y:S01]  /*e1d0*/  IMAD.X R181, R172.reuse, 0x1, R181, P1 ;  /* 0x00000001acb57824 */ /* 0x050fe200008e06b5 */
[----:B---3--:R-:W-:Y:S02]  /*e1e0*/  IADD3 R178, P1, R173, R179, RZ ;  /* 0x000000b3adb27210 */ /* 0x008fe40007f3e0ff */
[----:B------:R-:W3:Y:S04]  /*e1f0*/  LDL R179, [R1+0x1d8] ;  /* 0x0001d80001b37983 */ /* 0x000ee80000100800 */
[----:B------:R0:W4:Y:S02]  /*e200*/  @!P0 LDG.E.U8 R191, desc[UR14][R180.64] ;  /* 0x0000000eb4bf8981 */ /* 0x000124000c1e1100 */
[----:B0-----:R-:W-:Y:S01]  /*e210*/  PRMT R180, RZ, 0x7610, R180 ;  /* 0x00007610ffb47816 */ /* 0x001fe200000000b4 */
[----:B---3--:R-:W-:-:S05]  /*e220*/  IMAD.X R179, R172, 0x1, R179, P1 ;  /* 0x00000001acb37824 */ /* 0x008fca00008e06b3 */
[----:B------:R0:W3:Y:S04]  /*e230*/  @!P0 LDG.E.U8 R180, desc[UR14][R178.64] ;  /* 0x0000000eb2b48981 */ /* 0x0000e8000c1e1100 */
[----:B------:R-:W0:Y:S04]  /*e240*/  LDL R179, [R1+0x1bc] ;  /* 0x0001bc0001b37983 */ /* 0x000e280000100800 */
[----:B------:R1:W-:Y:S04]  /*e250*/  STS.U8 [R185+UR12+0xa80], R177 ;  /* 0x000a80b1b9007988 */ /* 0x0003e8000800000c */
[----:B-1----:R-:W2:Y:S01]  /*e260*/  LDL R177, [R1+0x19c] ;  /* 0x00019c0001b17983 */ /* 0x002ea20000100800 */
[----:B0-----:R-:W-:-:S03]  /*e270*/  IADD3 R178, P1, R173, R179, RZ ;  /* 0x000000b3adb27210 */ /* 0x001fc60007f3e0ff */
[----:B------:R-:W4:Y:S04]  /*e280*/  LDL R179, [R1+0x1b8] ;  /* 0x0001b80001b37983 */ /* 0x000f280000100800 */
[----:B------:R2:W-:Y:S01]  /*e290*/  STS.U8 [R185+UR12+0xc80], R176 ;  /* 0x000c80b0b9007988 */ /* 0x0005e2000800000c */
[----:B------:R-:W-:Y:S01]  /*e2a0*/  PRMT R181, RZ, 0x7610, R181 ;  /* 0x00007610ffb57816 */ /* 0x000fe200000000b5 */
[C---:B----4-:R-:W-:Y:S01]  /*e2b0*/  IMAD.X R179, R172.reuse, 0x1, R179, P1 ;  /* 0x00000001acb37824 */ /* 0x050fe200008e06b3 */
[----:B--2---:R-:W-:Y:S02]  /*e2c0*/  IADD3 R176, P1, R173, R177, RZ ;  /* 0x000000b1adb07210 */ /* 0x004fe40007f3e0ff */
        /* <DEDUP_REMOVED lines=27> */
[----:B------:R-:W4:Y:S04]  /*e480*/  LDL R175, [R1+0x118] ;  /* 0x0001180001af7983 */ /* 0x000f280000100800 */
[----:B------:R0:W-:Y:S02]  /*e490*/  STS.U8 [R185+UR12+0x1280], R182 ;  /* 0x001280b6b9007988 */ /* 0x0001e4000800000c */
[----:B0-----:R-:W-:Y:S01]  /*e4a0*/  PRMT R182, RZ, 0x7610, R182 ;  /* 0x00007610ffb67816 */ /* 0x001fe200000000b6 */
[----:B----4-:R-:W-:-:S05]  /*e4b0*/  IMAD.X R175, R172, 0x1, R175, P1 ;  /* 0x00000001acaf7824 */ /* 0x010fca00008e06af */
[----:B------:R0:W4:Y:S04]  /*e4c0*/  @!P0 LDG.E.U8 R182, desc[UR14][R174.64] ;  /* 0x0000000eaeb68981 */ /* 0x000128000c1e1100 */
[----:B------:R-:W0:Y:S02]  /*e4d0*/  LDL R175, [R1+0xfc] ;  /* 0x0000fc0001af7983 */ /* 0x000e240000100800 */
[----:B0-----:R-:W-:Y:S02]  /*e4e0*/  IADD3 R174, P1, R173, R175, RZ ;  /* 0x000000afadae7210 */ /* 0x001fe40007f3e0ff */
[----:B------:R-:W3:Y:S04]  /*e4f0*/  LDL R175, [R1+0xf8] ;  /* 0x0000f80001af7983 */ /* 0x000ee80000100800 */
[----:B------:R0:W-:Y:S02]  /*e500*/  STS.U8 [R185+UR12+0x1480], R183 ;  /* 0x001480b7b9007988 */ /* 0x0001e4000800000c */
[----:B0-----:R-:W-:Y:S01]  /*e510*/  PRMT R183, RZ, 0x7610, R183 ;  /* 0x00007610ffb77816 */ /* 0x001fe200000000b7 */
[----:B---3--:R-:W-:-:S05]  /*e520*/  IMAD.X R175, R172, 0x1, R175, P1 ;  /* 0x00000001acaf7824 */ /* 0x008fca00008e06af */
[----:B------:R0:W3:Y:S04]  /*e530*/  @!P0 LDG.E.U8 R183, desc[UR14][R174.64] ;  /* 0x0000000eaeb78981 */ /* 0x0000e8000c1e1100 */
[----:B------:R-:W0:Y:S02]  /*e540*/  LDL R175, [R1+0xdc] ;  /* 0x0000dc0001af7983 */ /* 0x000e240000100800 */
[----:B0-----:R-:W-:Y:S02]  /*e550*/  IADD3 R174, P1, R173, R175, RZ ;  /* 0x000000afadae7210 */ /* 0x001fe40007f3e0ff */
[----:B------:R-:W2:Y:S04]  /*e560*/  LDL R175, [R1+0xd8] ;  /* 0x0000d80001af7983 */ /* 0x000ea80000100800 */
[----:B------:R0:W-:Y:S02]  /*e570*/  STS.U8 [R185+UR12+0x1680], R184 ;  /* 0x001680b8b9007988 */ /* 0x0001e4000800000c */
[----:B0-----:R-:W-:Y:S01]  /*e580*/  PRMT R184, RZ, 0x7610, R184 ;  /* 0x00007610ffb87816 */ /* 0x001fe200000000b8 */
        /* <DEDUP_REMOVED lines=41> */
[----:B0-----:R-:W-:-:S02]  /*e820*/  PRMT R200, RZ, 0x7610, R200 ;  /* 0x00007610ffc87816 */ /* 0x001fc400000000c8 */
[----:B------:R0:W-:Y:S02]  /*e830*/  STS.U8 [R185+UR12+0x2480], R201 ;  /* 0x002480c9b9007988 */ /* 0x0001e4000800000c */
[----:B0-----:R-:W-:Y:S02]  /*e840*/  PRMT R201, RZ, 0x7610, R201 ;  /* 0x00007610ffc97816 */ /* 0x001fe400000000c9 */
[----:B------:R0:W-:Y:S02]  /*e850*/  STS.U8 [R185+UR12+0x2680], R202 ;  /* 0x002680cab9007988 */ /* 0x0001e4000800000c */
[----:B0-----:R-:W-:Y:S02]  /*e860*/  PRMT R202, RZ, 0x7610, R202 ;  /* 0x00007610ffca7816 */ /* 0x001fe400000000ca */
        /* <DEDUP_REMOVED lines=15> */
[----:B0-----:R-:W-:Y:S01]  /*e960*/  PRMT R197, RZ, 0x7610, R197 ;  /* 0x00007610ffc57816 */ /* 0x001fe200000000c5 */
[----:B--2---:R-:W-:-:S05]  /*e970*/  IMAD.X R175, R172, 0x1, R175, P1 ;  /* 0x00000001acaf7824 */ /* 0x004fca00008e06af */
        /* <DEDUP_REMOVED lines=30> */
[----:B------:R0:W2:Y:S04]  /*eb60*/  @!P0 LDG.E.U8 R197, desc[UR14][R174.64] ;  /* 0x0000000eaec58981 */ /* 0x0000a8000c1e1100 */
[----:B------:R-:W4:Y:S01]  /*eb70*/  LDL R175, [R1+0x2b0] ;  /* 0x0002b00001af7983 */ /* 0x000f220000100800 */
[----:B0-----:R-:W-:-:S03]  /*eb80*/  IADD3 R174, P1, R173, R2, RZ ;  /* 0x00000002adae7210 */ /* 0x001fc60007f3e0ff */
[----:B------:R0:W-:Y:S04]  /*eb90*/  STL [R1+0x528], R2 ;  /* 0x0005280201007387 */ /* 0x0001e80000100800 */
[----:B0-----:R-:W3:Y:S04]  /*eba0*/  LDL.LU R2, [R1+0x294] ;  /* 0x0002940001027983 */ /* 0x001ee80000300800 */
[----:B------:R0:W-:Y:S02]  /*ebb0*/  STS.U8 [R185+UR12+0x3c80], R196 ;  /* 0x003c80c4b9007988 */ /* 0x0001e4000800000c */
[----:B0-----:R-:W-:-:S02]  /*ebc0*/  PRMT R196, RZ, 0x7610, R196 ;  /* 0x00007610ffc47816 */ /* 0x001fc400000000c4 */
[----:B------:R-:W-:Y:S04]  /*ebd0*/  STS.U8 [R185+UR12+0x3680], R210 ;  /* 0x003680d2b9007988 */ /* 0x000fe8000800000c */
[----:B------:R-:W-:Y:S04]  /*ebe0*/  STS.U8 [R185+UR12+0x3880], R211 ;  /* 0x003880d3b9007988 */ /* 0x000fe8000800000c */
[----:B------:R0:W-:Y:S02]  /*ebf0*/  STS.U8 [R185+UR12+0x3e80], R195 ;  /* 0x003e80c3b9007988 */ /* 0x0001e4000800000c */
[----:B0-----:R-:W-:Y:S01]  /*ec00*/  PRMT R185, RZ, 0x7610, R185 ;  /* 0x00007610ffb97816 */ /* 0x001fe200000000b9 */
[----:B----4-:R-:W-:-:S05]  /*ec10*/  IMAD.X R175, R172, 0x1, R175, P1 ;  /* 0x00000001acaf7824 */ /* 0x010fca00008e06af */
[----:B------:R3:W4:Y:S02]  /*ec20*/  @!P0 LDG.E.U8 R196, desc[UR14][R174.64] ;  /* 0x0000000eaec48981 */ /* 0x000724000c1e1100 */
[----:B---3--:R-:W-:Y:S02]  /*ec30*/  IADD3 R174, P1, R173, R2, RZ ;  /* 0x00000002adae7210 */ /* 0x008fe40007f3e0ff */
[----:B------:R0:W-:Y:S03]  /*ec40*/  STL [R1+0x530], R2 ;  /* 0x0005300201007387 */ /* 0x0001e60000100800 */
[----:B------:R-:W-:-:S05]  /*ec50*/  IMAD.X R175, R172, 0x1, R0, P1 ;  /* 0x00000001acaf7824 */ /* 0x000fca00008e0600 */
[----:B------:R1:W3:Y:S04]  /*ec60*/  @!P0 LDG.E.U8 R185, desc[UR14][R174.64] ;  /* 0x0000000eaeb98981 */ /* 0x0002e8000c1e1100 */
[----:B0-----:R-:W2:Y:S04]  /*ec70*/  LDL.LU R2, [R1+0x230] ;  /* 0x0002300001027983 */ /* 0x001ea80000300800 */
[----:B------:R0:W-:Y:S04]  /*ec80*/  STL [R1+0x52c], R0 ;  /* 0x00052c0001007387 */ /* 0x0001e80000100800 */
[----:B0-----:R-:W4:Y:S04]  /*ec90*/  LDL.LU R0, [R1+0x250] ;  /* 0x0002500001007983 */ /* 0x001f280000300800 */
[----:B------:R-:W1:Y:S01]  /*eca0*/  LDL R175, [R1+0x274] ;  /* 0x0002740001af7983 */ /* 0x000e620000100800 */
[----:B------:R-:W0:Y:S03]  /*ecb0*/  S2R R211, SR_TID.X ;  /* 0x0000000000d37919 */ /* 0x000e260000002100 */
[----:B------:R-:W-:Y:S01]  /*ecc0*/  STL [R1+0x534], R238 ;  /* 0x000534ee01007387 */ /* 0x000fe20000100800 */
[----:B0-----:R-:W-:-:S04]  /*ecd0*/  LOP3.LUT R211, R211, 0x7f, RZ, 0xc0, !PT ;  /* 0x0000007fd3d37812 */ /* 0x001fc800078ec0ff */
[----:B------:R-:W-:-:S05]  /*ece0*/  LOP3.LUT R195, R211, 0x20, RZ, 0x3c, !PT ;  /* 0x00000020d3c37812 */ /* 0x000fca00078e3cff */
[----:B------:R0:W-:Y:S02]  /*ecf0*/  STS.U8 [R195+UR12+0x500], R194 ;  /* 0x000500c2c3007988 */ /* 0x0001e4000800000c */
[----:B0-----:R-:W-:Y:S02]  /*ed00*/  PRMT R194, RZ, 0x7610, R194 ;  /* 0x00007610ffc27816 */ /* 0x001fe400000000c2 */
[----:B-1----:R-:W-:-:S05]  /*ed10*/  IADD3 R174, P1, R173, R175, RZ ;  /* 0x000000afadae7210 */ /* 0x002fca0007f3e0ff */
[----:B------:R-:W-:Y:S02]  /*ed20*/  IMAD.X R175, R172, 0x1, R238, P1 ;  /* 0x00000001acaf7824 */ /* 0x000fe400008e06ee */
[----:B------:R-:W3:Y:S04]  /*ed30*/  LDL.LU R238, [R1+0x210] ;  /* 0x0002100001ee7983 */ /* 0x000ee80000300800 */
[----:B------:R0:W3:Y:S04]  /*ed40*/  @!P0 LDG.E.U8 R194, desc[UR14][R174.64] ;  /* 0x0000000eaec28981 */ /* 0x0000e8000c1e1100 */
[----:B------:R-:W0:Y:S04]  /*ed50*/  LDL R175, [R1+0x254] ;  /* 0x0002540001af7983 */ /* 0x000e280000100800 */
[----:B------:R1:W-:Y:S04]  /*ed60*/  STS.U8 [R195+UR12+0x300], R193 ;  /* 0x000300c1c3007988 */ /* 0x0003e8000800000c */
[----:B----4-:R4:W-:Y:S01]  /*ed70*/  STL [R1+0x538], R0 ;  /* 0x0005380001007387 */ /* 0x0109e20000100800 */
[----:B-1----:R-:W-:-:S02]  /*ed80*/  PRMT R193, RZ, 0x7610, R193 ;  /* 0x00007610ffc17816 */ /* 0x002fc400000000c1 */
[----:B0-----:R-:W-:-:S05]  /*ed90*/  IADD3 R174, P1, R173, R175, RZ ;  /* 0x000000afadae7210 */ /* 0x001fca0007f3e0ff */
[----:B------:R-:W-:Y:S02]  /*eda0*/  IMAD.X R175, R172, 0x1, R0, P1 ;  /* 0x00000001acaf7824 */ /* 0x000fe400008e0600 */
[----:B----4-:R-:W4:Y:S04]  /*edb0*/  LDL.LU R0, [R1+0x1f0] ;  /* 0x0001f00001007983 */ /* 0x010f280000300800 */
[----:B------:R0:W4:Y:S04]  /*edc0*/  @!P0 LDG.E.U8 R193, desc[UR14][R174.64] ;  /* 0x0000000eaec18981 */ /* 0x000128000c1e1100 */
[----:B------:R-:W0:Y:S04]  /*edd0*/  LDL R175, [R1+0x234] ;  /* 0x0002340001af7983 */ /* 0x000e280000100800 */
[----:B------:R1:W-:Y:S04]  /*ede0*/  STS.U8 [R195+UR12+0x100], R192 ;  /* 0x000100c0c3007988 */ /* 0x0003e8000800000c */
[----:B--2---:R2:W-:Y:S01]  /*edf0*/  STL [R1+0x53c], R2 ;  /* 0x00053c0201007387 */ /* 0x0045e20000100800 */
[----:B-1----:R-:W-:-:S02]  /*ee00*/  PRMT R192, RZ, 0x7610, R192 ;  /* 0x00007610ffc07816 */ /* 0x002fc400000000c0 */
[----:B0-----:R-:W-:-:S05]  /*ee10*/  IADD3 R174, P1, R173, R175, RZ ;  /* 0x000000afadae7210 */ /* 0x001fca0007f3e0ff */
[----:B------:R-:W-:Y:S02]  /*ee20*/  IMAD.X R175, R172, 0x1, R2, P1 ;  /* 0x00000001acaf7824 */ /* 0x000fe400008e0602 */
[----:B--2---:R-:W2:Y:S04]  /*ee30*/  LDL.LU R2, [R1+0x1d0] ;  /* 0x0001d00001027983 */ /* 0x004ea80000300800 */
[----:B------:R0:W2:Y:S04]  /*ee40*/  @!P0 LDG.E.U8 R192, desc[UR14][R174.64] ;  /* 0x0000000eaec08981 */ /* 0x0000a8000c1e1100 */
[----:B------:R-:W0:Y:S04]  /*ee50*/  LDL R175, [R1+0x214] ;  /* 0x0002140001af7983 */ /* 0x000e280000100800 */
[----:B------:R1:W-:Y:S04]  /*ee60*/  STS.U8 [R195+UR12+0x700], R186 ;  /* 0x000700bac3007988 */ /* 0x0003e8000800000c */
[----:B---3--:R3:W-:Y:S01]  /*ee70*/  STL [R1+0x540], R238 ;  /* 0x000540ee01007387 */ /* 0x0087e20000100800 */
[----:B-1----:R-:W-:-:S02]  /*ee80*/  PRMT R186, RZ, 0x7610, R186 ;  /* 0x00007610ffba7816 */ /* 0x002fc400000000ba */
[----:B0-----:R-:W-:-:S05]  /*ee90*/  IADD3 R174, P1, R173, R175, RZ ;  /* 0x000000afadae7210 */ /* 0x001fca0007f3e0ff */
[----:B------:R-:W-:Y:S02]  /*eea0*/  IMAD.X R175, R172, 0x1, R238, P1 ;  /* 0x00000001acaf7824 */ /* 0x000fe400008e06ee */
[----:B---3--:R-:W3:Y:S04]  /*eeb0*/  LDL.LU R238, [R1+0x1b0] ;  /* 0x0001b00001ee7983 */ /* 0x008ee80000300800 */
[----:B------:R0:W3:Y:S04]  /*eec0*/  @!P0 LDG.E.U8 R186, desc[UR14][R174.64] ;  /* 0x0000000eaeba8981 */ /* 0x0000e8000c1e1100 */
[----:B------:R-:W0:Y:S01]  /*eed0*/  LDL R175, [R1+0x1f4] ;  /* 0x0001f40001af7983 */ /* 0x000e220000100800 */
[----:B------:R-:W-:-:S03]  /*eee0*/  PRMT R210, RZ, 0x7610, R210 ;  /* 0x00007610ffd27816 */ /* 0x000fc600000000d2 */
[----:B------:R1:W-:Y:S04]  /*eef0*/  STS.U8 [R195+UR12+0x900], R212 ;  /* 0x000900d4c3007988 */ /* 0x0003e8000800000c */
[----:B-1----:R-:W3:Y:S04]  /*ef00*/  LDL R212, [R1+0x1b4] ;  /* 0x0001b40001d47983 */ /* 0x002ee80000100800 */
[----:B----4-:R1:W-:Y:S01]  /*ef10*/  STL [R1+0x544], R0 ;  /* 0x0005440001007387 */ /* 0x0103e20000100800 */
[----:B0-----:R-:W-:-:S05]  /*ef20*/  IADD3 R174, P1, R173, R175, RZ ;  /* 0x000000afadae7210 */ /* 0x001fca0007f3e0ff */
[----:B------:R-:W-:Y:S02]  /*ef30*/  IMAD.X R175, R172, 0x1, R0, P1 ;  /* 0x00000001acaf7824 */ /* 0x000fe400008e0600 */
[----:B-1----:R-:W4:Y:S04]  /*ef40*/  LDL.LU R0, [R1+0x190] ;  /* 0x0001900001007983 */ /* 0x002f280000300800 */
[----:B------:R0:W4:Y:S04]  /*ef50*/  @!P0 LDG.E.U8 R210, desc[UR14][R174.64] ;  /* 0x0000000eaed28981 */ /* 0x000128000c1e1100 */
[----:B------:R-:W0:Y:S04]  /*ef60*/  LDL R175, [R1+0x1d4] ;  /* 0x0001d40001af7983 */ /* 0x000e280000100800 */
[----:B------:R1:W-:Y:S02]  /*ef70*/  STS.U8 [R195+UR12+0xb00], R190 ;  /* 0x000b00bec3007988 */ /* 0x0003e4000800000c */
[----:B-1----:R-:W-:-:S02]  /*ef80*/  PRMT R190, RZ, 0x7610, R190 ;  /* 0x00007610ffbe7816 */ /* 0x002fc400000000be */
[----:B------:R1:W-:Y:S04]  /*ef90*/  STS.U8 [R195+UR12+0xd00], R191 ;  /* 0x000d00bfc3007988 */ /* 0x0003e8000800000c */
[----:B--2---:R2:W-:Y:S01]  /*efa0*/  STL [R1+0x548], R2 ;  /* 0x0005480201007387 */ /* 0x0045e20000100800 */
[----:B-1----:R-:W-:Y:S02]  /*efb0*/  PRMT R191, RZ, 0x7610, R191 ;  /* 0x00007610ffbf7816 */ /* 0x002fe400000000bf */
[----:B0-----:R-:W-:-:S05]  /*efc0*/  IADD3 R174, P1, R173, R175, RZ ;  /* 0x000000afadae7210 */ /* 0x001fca0007f3e0ff */
[C---:B------:R-:W-:Y:S02]  /*efd0*/  IMAD.X R175, R172.reuse, 0x1, R2, P1 ;  /* 0x00000001acaf7824 */ /* 0x040fe400008e0602 */
[----:B--2---:R-:W2:Y:S04]  /*efe0*/  LDL.LU R2, [R1+0x170] ;  /* 0x0001700001027983 */ /* 0x004ea80000300800 */
[----:B------:R3:W2:Y:S02]  /*eff0*/  @!P0 LDG.E.U8 R190, desc[UR14][R174.64] ;  /* 0x0000000eaebe8981 */ /* 0x0006a4000c1e1100 */
[----:B---3--:R-:W-:Y:S02]  /*f000*/  IADD3 R174, P1, R173, R212, RZ ;  /* 0x000000d4adae7210 */ /* 0x008fe40007f3e0ff */
[----:B------:R-:W3:Y:S03]  /*f010*/  LDL.LU R212, [R1+0x154] ;  /* 0x0001540001d47983 */ /* 0x000ee60000300800 */
[----:B------:R-:W-:Y:S01]  /*f020*/  IMAD.X R175, R172, 0x1, R238, P1 ;  /* 0x00000001acaf7824 */ /* 0x000fe200008e06ee */
[----:B------:R0:W-:Y:S04]  /*f030*/  STL [R1+0x54c], R238 ;  /* 0x00054cee01007387 */ /* 0x0001e80000100800 */
[----:B------:R1:W3:Y:S04]  /*f040*/  @!P0 LDG.E.U8 R191, desc[UR14][R174.64] ;  /* 0x0000000eaebf8981 */ /* 0x0002e8000c1e1100 */
[----:B0-----:R-:W3:Y:S04]  /*f050*/  LDL.LU R238, [R1+0x150] ;  /* 0x0001500001ee7983 */ /* 0x001ee80000300800 */
[----:B------:R-:W1:Y:S04]  /*f060*/  LDL R175, [R1+0x194] ;  /* 0x0001940001af7983 */ /* 0x000e680000100800 */
[----:B------:R0:W-:Y:S04]  /*f070*/  STS.U8 [R195+UR12+0xf00], R180 ;  /* 0x000f00b4c3007988 */ /* 0x0001e8000800000c */
[----:B----4-:R4:W-:Y:S01]  /*f080*/  STL [R1+0x550], R0 ;  /* 0x0005500001007387 */ /* 0x0109e20000100800 */
[----:B0-----:R-:W-:-:S02]  /*f090*/  PRMT R180, RZ, 0x7610, R180 ;  /* 0x00007610ffb47816 */ /* 0x001fc400000000b4 */
[----:B-1----:R-:W-:-:S05]  /*f0a0*/  IADD3 R174, P1, R173, R175, RZ ;  /* 0x000000afadae7210 */ /* 0x002fca0007f3e0ff */
[----:B------:R-:W-:Y:S02]  /*f0b0*/  IMAD.X R175, R172, 0x1, R0, P1 ;  /* 0x00000001acaf7824 */ /* 0x000fe400008e0600 */
[----:B----4-:R-:W4:Y:S04]  /*f0c0*/  LDL.LU R0, [R1+0x130] ;  /* 0x0001300001007983 */ /* 0x010f280000300800 */
        /* <DEDUP_REMOVED lines=12> */
[----:B------:R0:W-:Y:S03]  /*f190*/  STL [R1+0x558], R212 ;  /* 0x000558d401007387 */ /* 0x0001e60000100800 */
[----:B------:R-:W-:-:S05]  /*f1a0*/  IMAD.X R175, R172, 0x1, R238, P1 ;  /* 0x00000001acaf7824 */ /* 0x000fca00008e06ee */
[----:B------:R1:W3:Y:S04]  /*f1b0*/  @!P0 LDG.E.U8 R178, desc[UR14][R174.64] ;  /* 0x0000000eaeb28981 */ /* 0x0002e8000c1e1100 */
[----:B0-----:R-:W3:Y:S04]  /*f1c0*/  LDL.LU R212, [R1+0xf0] ;  /* 0x0000f00001d47983 */ /* 0x001ee80000300800 */
[----:B------:R0:W-:Y:S04]  /*f1d0*/  STL [R1+0x55c], R238 ;  /* 0x00055cee01007387 */ /* 0x0001e80000100800 */
[----:B0-----:R-:W2:Y:S04]  /*f1e0*/  LDL.LU R238, [R1+0x114] ;  /* 0x0001140001ee7983 */ /* 0x001ea80000300800 */
[----:B------:R-:W1:Y:S04]  /*f1f0*/  LDL R175, [R1+0x134] ;  /* 0x0001340001af7983 */ /* 0x000e680000100800 */
[----:B------:R0:W-:Y:S02]  /*f200*/  STS.U8 [R195+UR12+0x1500], R179 ;  /* 0x001500b3c3007988 */ /* 0x0001e4000800000c */
[----:B0-----:R-:W-:-:S02]  /*f210*/  PRMT R179, RZ, 0x7610, R179 ;  /* 0x00007610ffb37816 */ /* 0x001fc400000000b3 */
[----:B------:R0:W-:Y:S04]  /*f220*/  STS.U8 [R195+UR12+0x1700], R176 ;  /* 0x001700b0c3007988 */ /* 0x0001e8000800000c */
[----:B----4-:R4:W-:Y:S01]  /*f230*/  STL [R1+0x560], R0 ;  /* 0x0005600001007387 */ /* 0x0109e20000100800 */
[----:B0-----:R-:W-:Y:S02]  /*f240*/  PRMT R176, RZ, 0x7610, R176 ;  /* 0x00007610ffb07816 */ /* 0x001fe400000000b0 */
[----:B-1----:R-:W-:-:S05]  /*f250*/  IADD3 R174, P1, R173, R175, RZ ;  /* 0x000000afadae7210 */ /* 0x002fca0007f3e0ff */
[C---:B------:R-:W-:Y:S02]  /*f260*/  IMAD.X R175, R172.reuse, 0x1, R0, P1 ;  /* 0x00000001acaf7824 */ /* 0x040fe400008e0600 */
[----:B----4-:R-:W4:Y:S04]  /*f270*/  LDL.LU R0, [R1+0xd0] ;  /* 0x0000d00001007983 */ /* 0x010f280000300800 */
[----:B------:R2:W4:Y:S02]  /*f280*/  @!P0 LDG.E.U8 R179, desc[UR14][R174.64] ;  /* 0x0000000eaeb38981 */ /* 0x000524000c1e1100 */
[----:B--2---:R-:W-:Y:S02]  /*f290*/  IADD3 R174, P1, R173, R238, RZ ;  /* 0x000000eeadae7210 */ /* 0x004fe40007f3e0ff */
[----:B------:R0:W-:Y:S03]  /*f2a0*/  STL [R1+0x564], R238 ;  /* 0x000564ee01007387 */ /* 0x0001e60000100800 */
[----:B------:R-:W-:-:S05]  /*f2b0*/  IMAD.X R175, R172, 0x1, R2, P1 ;  /* 0x00000001acaf7824 */ /* 0x000fca00008e0602 */
[----:B------:R1:W2:Y:S04]  /*f2c0*/  @!P0 LDG.E.U8 R176, desc[UR14][R174.64] ;  /* 0x0000000eaeb08981 */ /* 0x0002a8000c1e1100 */
[----:B0-----:R-:W2:Y:S04]  /*f2d0*/  LDL.LU R238, [R1+0xb0] ;  /* 0x0000b00001ee7983 */ /* 0x001ea80000300800 */
[----:B------:R0:W-:Y:S04]  /*f2e0*/  STL [R1+0x568], R2 ;  /* 0x0005680201007387 */ /* 0x0001e80000100800 */
[----:B0-----:R-:W4:Y:S04]  /*f2f0*/  LDL.LU R2, [R1+0xd4] ;  /* 0x0000d40001027983 */ /* 0x001f280000300800 */
[----:B------:R-:W1:Y:S04]  /*f300*/  LDL R175, [R1+0xf4] ;  /* 0x0000f40001af7983 */ /* 0x000e680000100800 */
[----:B------:R0:W-:Y:S02]  /*f310*/  STS.U8 [R195+UR12+0x1900], R177 ;  /* 0x001900b1c3007988 */ /* 0x0001e4000800000c */
[----:B0-----:R-:W-:-:S02]  /*f320*/  PRMT R177, RZ, 0x7610, R177 ;  /* 0x00007610ffb17816 */ /* 0x001fc400000000b1 */
[----:B------:R0:W-:Y:S04]  /*f330*/  STS.U8 [R195+UR12+0x1b00], R182 ;  /* 0x001b00b6c3007988 */ /* 0x0001e8000800000c */
[----:B---3--:R3:W-:Y:S01]  /*f340*/  STL [R1+0x56c], R212 ;  /* 0x00056cd401007387 */ /* 0x0087e20000100800 */
[----:B0-----:R-:W-:Y:S02]  /*f350*/  PRMT R182, RZ, 0x7610, R182 ;  /* 0x00007610ffb67816 */ /* 0x001fe400000000b6 */
[----:B-1----:R-:W-:-:S05]  /*f360*/  IADD3 R174, P1, R173, R175, RZ ;  /* 0x000000afadae7210 */ /* 0x002fca0007f3e0ff */
[C---:B------:R-:W-:Y:S02]  /*f370*/  IMAD.X R175, R172.reuse, 0x1, R212, P1 ;  /* 0x00000001acaf7824 */ /* 0x040fe400008e06d4 */
[----:B---3--:R-:W3:Y:S04]  /*f380*/  LDL.LU R212, [R1+0x90] ;  /* 0x0000900001d47983 */ /* 0x008ee80000300800 */
[----:B------:R4:W3:Y:S02]  /*f390*/  @!P0 LDG.E.U8 R177, desc[UR14][R174.64] ;  /* 0x0000000eaeb18981 */ /* 0x0008e4000c1e1100 */
[----:B----4-:R-:W-:Y:S02]  /*f3a0*/  IADD3 R174, P1, R173, R2, RZ ;  /* 0x00000002adae7210 */ /* 0x010fe40007f3e0ff */
[----:B------:R0:W-:Y:S03]  /*f3b0*/  STL [R1+0x570], R2 ;  /* 0x0005700201007387 */ /* 0x0001e60000100800 */
[----:B------:R-:W-:-:S05]  /*f3c0*/  IMAD.X R175, R172, 0x1, R0, P1 ;  /* 0x00000001acaf7824 */ /* 0x000fca00008e0600 */
[----:B------:R1:W4:Y:S04]  /*f3d0*/  @!P0 LDG.E.U8 R182, desc[UR14][R174.64] ;  /* 0x0000000eaeb68981 */ /* 0x000328000c1e1100 */
[----:B0-----:R-:W4:Y:S04]  /*f3e0*/  LDL.LU R2, [R1+0x70] ;  /* 0x0000700001027983 */ /* 0x001f280000300800 */
[----:B------:R0:W-:Y:S04]  /*f3f0*/  STL [R1+0x574], R0 ;  /* 0x0005740001007387 */ /* 0x0001e80000100800 */
[----:B0-----:R-:W3:Y:S04]  /*f400*/  LDL.LU R0, [R1+0x94] ;  /* 0x0000940001007983 */ /* 0x001ee80000300800 */
[----:B------:R-:W1:Y:S04]  /*f410*/  LDL R175, [R1+0xb4] ;  /* 0x0000b40001af7983 */ /* 0x000e680000100800 */
[----:B------:R0:W-:Y:S02]  /*f420*/  STS.U8 [R195+UR12+0x1d00], R183 ;  /* 0x001d00b7c3007988 */ /* 0x0001e4000800000c */
[----:B0-----:R-:W-:-:S02]  /*f430*/  PRMT R183, RZ, 0x7610, R183 ;  /* 0x00007610ffb77816 */ /* 0x001fc400000000b7 */
[----:B------:R0:W-:Y:S04]  /*f440*/  STS.U8 [R195+UR12+0x1f00], R184 ;  /* 0x001f00b8c3007988 */ /* 0x0001e8000800000c */
[----:B--2---:R2:W-:Y:S01]  /*f450*/  STL [R1+0x578], R238 ;  /* 0x000578ee01007387 */ /* 0x0045e20000100800 */
[----:B0-----:R-:W-:Y:S02]  /*f460*/  PRMT R184, RZ, 0x7610, R184 ;  /* 0x00007610ffb87816 */ /* 0x001fe400000000b8 */
[----:B-1----:R-:W-:-:S05]  /*f470*/  IADD3 R174, P1, R173, R175, RZ ;  /* 0x000000afadae7210 */ /* 0x002fca0007f3e0ff */
        /* <DEDUP_REMOVED lines=24> */
[----:B0-----:R-:W4:Y:S04]  /*f600*/  LDL.LU R212, [R1+0x14] ;  /* 0x0000140001d47983 */ /* 0x001f280000300800 */
[----:B------:R-:W1:Y:S04]  /*f610*/  LDL R175, [R1+0x34] ;  /* 0x0000340001af7983 */ /* 0x000e680000100800 */
        /* <DEDUP_REMOVED lines=16> */
[----:B------:R0:W-:Y:S01]  /*f720*/  STS.U8 [R195+UR12+0x3500], R205 ;  /* 0x003500cdc3007988 */ /* 0x0001e2000800000c */
[----:B------:R-:W-:Y:S02]  /*f730*/  USHF.R.S32.HI UR19, URZ, 0x1f, UR13 ;  /* 0x0000001f3f137899 */ /* 0x000fe4000801140d */
[----:B------:R-:W-:Y:S02]  /*f740*/  IADD3 R7, P2, R7, UR13, RZ ;  /* 0x0000000d07077c10 */ /* 0x000fe4000ff5e0ff */
[----:B0-----:R-:W-:Y:S01]  /*f750*/  PRMT R205, RZ, 0x7610, R205 ;  /* 0x00007610ffcd7816 */ /* 0x001fe200000000cd */
[----:B------:R0:W-:Y:S01]  /*f760*/  STS.U8 [R195+UR12+0x3700], R206 ;  /* 0x003700cec3007988 */ /* 0x0001e2000800000c */
[----:B------:R-:W-:-:S02]  /*f770*/  IADD3.X R14, R14, UR19, RZ, P2, !PT ;  /* 0x000000130e0e7c10 */ /* 0x000fc400097fe4ff */
[----:B0-----:R-:W-:Y:S01]  /*f780*/  PRMT R206, RZ, 0x7610, R206 ;  /* 0x00007610ffce7816 */ /* 0x001fe200000000ce */
[----:B------:R0:W-:Y:S04]  /*f790*/  STS.U8 [R195+UR12+0x3900], R207 ;  /* 0x003900cfc3007988 */ /* 0x0001e8000800000c */
[----:B------:R0:W-:Y:S04]  /*f7a0*/  STS.U8 [R195+UR12+0x3b00], R208 ;  /* 0x003b00d0c3007988 */ /* 0x0001e8000800000c */
[----:B------:R0:W-:Y:S04]  /*f7b0*/  STS.U8 [R195+UR12+0x3f00], R197 ;  /* 0x003f00c5c3007988 */ /* 0x0001e8000800000c */
[----:B------:R0:W-:Y:S01]  /*f7c0*/  STS.U8 [R195+UR12+0x3d00], R209 ;  /* 0x003d00d1c3007988 */ /* 0x0001e2000800000c */
[----:B-1----:R-:W-:-:S05]  /*f7d0*/  IADD3 R174, P1, R173, R175, RZ ;  /* 0x000000afadae7210 */ /* 0x002fca0007f3e0ff */
[----:B---3--:R-:W-:-:S05]  /*f7e0*/  IMAD.X R175, R172, 0x1, R0, P1 ;  /* 0x00000001acaf7824 */ /* 0x008fca00008e0600 */
[----:B------:R4:W3:Y:S02]  /*f7f0*/  @!P0 LDG.E.U8 R189, desc[UR14][R174.64] ;  /* 0x0000000eaebd8981 */ /* 0x0008e4000c1e1100 */
[----:B----4-:R-:W-:-:S05]  /*f800*/  IADD3 R174, P1, R173, R212, RZ ;  /* 0x000000d4adae7210 */ /* 0x010fca0007f3e0ff */
[----:B------:R-:W-:-:S05]  /*f810*/  IMAD.X R175, R172, 0x1, R2, P1 ;  /* 0x00000001acaf7824 */ /* 0x000fca00008e0602 */
[----:B------:R1:W4:Y:S02]  /*f820*/  @!P0 LDG.E.U8 R198, desc[UR14][R174.64] ;  /* 0x0000000eaec68981 */ /* 0x000324000c1e1100 */
[----:B-1----:R-:W-:-:S05]  /*f830*/  IADD3 R174, P1, R173, R250, RZ ;  /* 0x000000faadae7210 */ /* 0x002fca0007f3e0ff */
        /* <DEDUP_REMOVED lines=20> */
[----:B-1----:R-:W-:Y:S02]  /*f980*/  IADD3 R174, P1, R173, R17, RZ ;  /* 0x00000011adae7210 */ /* 0x002fe40007f3e0ff */
[----:B------:R-:W-:-:S03]  /*f990*/  IADD3 R17, P2, R17, UR13, RZ ;  /* 0x0000000d11117c10 */ /* 0x000fc6000ff5e0ff */
[----:B------:R-:W-:Y:S01]  /*f9a0*/  IMAD.X R175, R172, 0x1, R154, P1 ;  /* 0x00000001acaf7824 */ /* 0x000fe200008e069a */
[----:B------:R-:W-:Y:S02]  /*f9b0*/  IADD3.X R154, R154, UR19, RZ, P2, !PT ;  /* 0x000000139a9a7c10 */ /* 0x000fe400097fe4ff */
[----:B------:R-:W-:Y:S02]  /*f9c0*/  IADD3 R157, P2, R157, UR13, RZ ;  /* 0x0000000d9d9d7c10 */ /* 0x000fe4000ff5e0ff */
[----:B------:R1:W4:Y:S02]  /*f9d0*/  @!P0 LDG.E.U8 R206, desc[UR14][R174.64] ;  /* 0x0000000eaece8981 */ /* 0x000324000c1e1100 */
[----:B------:R-:W-:Y:S02]  /*f9e0*/  IADD3.X R166, R166, UR19, RZ, P2, !PT ;  /* 0x00000013a6a67c10 */ /* 0x000fe400097fe4ff */
[----:B------:R-:W-:Y:S02]  /*f9f0*/  IADD3 R217, P2, R217, UR13, RZ ;  /* 0x0000000dd9d97c10 */ /* 0x000fe4000ff5e0ff */
[----:B-1----:R-:W-:-:S02]  /*fa00*/  IADD3 R174, P1, R173, R9, RZ ;  /* 0x00000009adae7210 */ /* 0x002fc40007f3e0ff */
[----:B------:R-:W-:-:S03]  /*fa10*/  IADD3.X R216, R216, UR19, RZ, P2, !PT ;  /* 0x00000013d8d87c10 */ /* 0x000fc600097fe4ff */
[----:B------:R-:W-:Y:S01]  /*fa20*/  IMAD.X R175, R172, 0x1, R18, P1 ;  /* 0x00000001acaf7824 */ /* 0x000fe200008e0612 */
[----:B------:R-:W-:Y:S02]  /*fa30*/  PRMT R172, RZ, 0x7610, R172 ;  /* 0x00007610ffac7816 */ /* 0x000fe400000000ac */
[----:B------:R-:W-:-:S04]  /*fa40*/  IADD3 R229, P2, R229, UR13, RZ ;  /* 0x0000000de5e57c10 */ /* 0x000fc8000ff5e0ff */
[----:B------:R1:W4:Y:S01]  /*fa50*/  @!P0 LDG.E.U8 R172, desc[UR14][R174.64] ;  /* 0x0000000eaeac8981 */ /* 0x000322000c1e1100 */
[----:B------:R-:W-:Y:S02]  /*fa60*/  IADD3.X R228, R228, UR19, RZ, P2, !PT ;  /* 0x00000013e4e47c10 */ /* 0x000fe400097fe4ff */
[----:B------:R-:W-:Y:S02]  /*fa70*/  IADD3 R242, P2, R242, UR13, RZ ;  /* 0x0000000df2f27c10 */ /* 0x000fe4000ff5e0ff */
[----:B------:R-:W-:Y:S01]  /*fa80*/  LOP3.LUT R173, R211, 0x30, RZ, 0x3c, !PT ;  /* 0x00000030d3ad7812 */ /* 0x000fe200078e3cff */
[----:B------:R-:W1:Y:S04]  /*fa90*/  LDL.LU R174, [R1+0x2c] ;  /* 0x00002c0001ae7983 */ /* 0x000e680000300800 */
[----:B------:R-:W2:Y:S01]  /*faa0*/  LDL.LU R175, [R1] ;  /* 0x0000000001af7983 */ /* 0x000ea20000300800 */
[----:B------:R-:W-:-:S03]  /*fab0*/  IADD3.X R241, R241, UR19, RZ, P2, !PT ;  /* 0x00000013f1f17c10 */ /* 0x000fc600097fe4ff */
[----:B0-----:R-:W3:Y:S01]  /*fac0*/  LDL.LU R207, [R1+0x24] ;  /* 0x0000240001cf7983 */ /* 0x001ee20000300800 */
[----:B------:R-:W-:-:S03]  /*fad0*/  IADD3 R247, P2, R247, UR13, RZ ;  /* 0x0000000df7f77c10 */ /* 0x000fc6000ff5e0ff */
[----:B------:R-:W4:Y:S04]  /*fae0*/  LDL.LU R208, [R1+0xc] ;  /* 0x00000c0001d07983 */ /* 0x000f280000300800 */
[----:B------:R-:W2:Y:S04]  /*faf0*/  LDL.LU R197, [R1+0x1c] ;  /* 0x00001c0001c57983 */ /* 0x000ea80000300800 */
[----:B------:R-:W2:Y:S04]  /*fb00*/  LDL.LU R195, [R1+0x3c] ;  /* 0x00003c0001c37983 */ /* 0x000ea80000300800 */
[----:B------:R0:W-:Y:S04]  /*fb10*/  STS.U8 [R173+UR12+0x3f80], R213 ;  /* 0x003f80d5ad007988 */ /* 0x0001e8000800000c */
[----:B------:R0:W-:Y:S04]  /*fb20*/  STS.U8 [R173+UR12+0x180], R196 ;  /* 0x000180c4ad007988 */ /* 0x0001e8000800000c */
[----:B0-----:R-:W2:Y:S04]  /*fb30*/  LDL.LU R213, [R1+0x8] ;  /* 0x0000080001d57983 */ /* 0x001ea80000300800 */
[----:B------:R-:W2:Y:S04]  /*fb40*/  LDL.LU R196, [R1+0x34] ;  /* 0x0000340001c47983 */ /* 0x000ea80000300800 */
[----:B------:R0:W-:Y:S04]  /*fb50*/  STL [R1+0x4], R247 ;  /* 0x000004f701007387 */ /* 0x0001e80000100800 */
[----:B0-----:R-:W2:Y:S01]  /*fb60*/  LDL.LU R247, [R1+0x58c] ;  /* 0x00058c0001f77983 */ /* 0x001ea20000300800 */
[----:B------:R-:W-:-:S02]  /*fb70*/  IADD3 R8, P3, R8, UR13, RZ ;  /* 0x0000000d08087c10 */ /* 0x000fc4000ff7e0ff */
[----:B------:R-:W-:Y:S02]  /*fb80*/  IADD3 R9, P4, R9, UR13, RZ ;  /* 0x0000000d09097c10 */ /* 0x000fe4000ff9e0ff */
[----:B------:R-:W-:Y:S02]  /*fb90*/  IADD3 R4, P6, R4, UR13, RZ ;  /* 0x0000000d04047c10 */ /* 0x000fe4000ffde0ff */
[----:B------:R-:W-:Y:S01]  /*fba0*/  IADD3 R10, P5, R10, UR13, RZ ;  /* 0x0000000d0a0a7c10 */ /* 0x000fe2000ffbe0ff */
[----:B------:R0:W-:Y:S01]  /*fbb0*/  STS.U8 [R173+UR12+0x380], R185 ;  /* 0x000380b9ad007988 */ /* 0x0001e2000800000c */
[----:B------:R-:W-:Y:S02]  /*fbc0*/  IADD3.X R16, R16, UR19, RZ, P3, !PT ;  /* 0x0000001310107c10 */ /* 0x000fe40009ffe4ff */
[----:B------:R-:W-:Y:S01]  /*fbd0*/  IADD3 R19, P3, R19, UR13, RZ ;  /* 0x0000000d13137c10 */ /* 0x000fe2000ff7e0ff */
[----:B------:R-:W2:Y:S01]  /*fbe0*/  LDL.LU R209, [R1+0x44] ;  /* 0x0000440001d17983 */ /* 0x000ea20000300800 */
[----:B------:R-:W-:-:S02]  /*fbf0*/  IADD3.X R18, R18, UR19, RZ, P4, !PT ;  /* 0x0000001312127c10 */ /* 0x000fc4000a7fe4ff */
[----:B------:R-:W-:Y:S02]  /*fc00*/  IADD3 R21, P4, R21, UR13, RZ ;  /* 0x0000000d15157c10 */ /* 0x000fe4000ff9e0ff */
[----:B------:R-:W-:Y:S01]  /*fc10*/  IADD3.X R11, R11, UR19, RZ, P6, !PT ;  /* 0x000000130b0b7c10 */ /* 0x000fe2000b7fe4ff */
[----:B0-----:R-:W2:Y:S01]  /*fc20*/  LDL.LU R185, [R1+0x18] ;  /* 0x0000180001b97983 */ /* 0x001ea20000300800 */
[----:B------:R-:W-:Y:S02]  /*fc30*/  IADD3 R13, P6, R13, UR13, RZ ;  /* 0x0000000d0d0d7c10 */ /* 0x000fe4000ffde0ff */
[----:B------:R-:W-:Y:S02]  /*fc40*/  IADD3.X R156, R156, UR19, RZ, P3, !PT ;  /* 0x000000139c9c7c10 */ /* 0x000fe40009ffe4ff */
[----:B------:R-:W-:Y:S02]  /*fc50*/  IADD3 R159, P3, R159, UR13, RZ ;  /* 0x0000000d9f9f7c10 */ /* 0x000fe4000ff7e0ff */
[----:B------:R-:W-:-:S02]  /*fc60*/  IADD3.X R158, R158, UR19, RZ, P4, !PT ;  /* 0x000000139e9e7c10 */ /* 0x000fc4000a7fe4ff */
[----:B------:R-:W-:Y:S02]  /*fc70*/  IADD3 R161, P4, R161, UR13, RZ ;  /* 0x0000000da1a17c10 */ /* 0x000fe4000ff9e0ff */
[----:B------:R-:W-:Y:S02]  /*fc80*/  IADD3.X R22, R22, UR19, RZ, P6, !PT ;  /* 0x0000001316167c10 */ /* 0x000fe4000b7fe4ff */
[----:B------:R-:W-:Y:S02]  /*fc90*/  IADD3.X R20, R20, UR19, RZ, P5, !PT ;  /* 0x0000001314147c10 */ /* 0x000fe4000affe4ff */
[----:B------:R-:W-:Y:S02]  /*fca0*/  IADD3 R153, P6, R153, UR13, RZ ;  /* 0x0000000d99997c10 */ /* 0x000fe4000ffde0ff */
[----:B------:R-:W-:Y:S02]  /*fcb0*/  IADD3.X R167, R167, UR19, RZ, P3, !PT ;  /* 0x00000013a7a77c10 */ /* 0x000fe40009ffe4ff */
[----:B------:R-:W-:-:S02]  /*fcc0*/  IADD3 R23, P5, R23, UR13, RZ ;  /* 0x0000000d17177c10 */ /* 0x000fc4000ffbe0ff */
[----:B------:R-:W-:Y:S02]  /*fcd0*/  IADD3 R219, P3, R219, UR13, RZ ;  /* 0x0000000ddbdb7c10 */ /* 0x000fe4000ff7e0ff */
[----:B------:R-:W-:Y:S02]  /*fce0*/  IADD3.X R168, R168, UR19, RZ, P4, !PT ;  /* 0x00000013a8a87c10 */ /* 0x000fe4000a7fe4ff */
[----:B------:R-:W-:Y:S02]  /*fcf0*/  IADD3 R221, P4, R221, UR13, RZ ;  /* 0x0000000ddddd7c10 */ /* 0x000fe4000ff9e0ff */
[----:B------:R-:W-:Y:S02]  /*fd00*/  IADD3.X R162, R162, UR19, RZ, P6, !PT ;  /* 0x00000013a2a27c10 */ /* 0x000fe4000b7fe4ff */
[----:B------:R-:W-:Y:S02]  /*fd10*/  IADD3.X R160, R160, UR19, RZ, P5, !PT ;  /* 0x00000013a0a07c10 */ /* 0x000fe4000affe4ff */
[----:B------:R-:W-:-:S02]  /*fd20*/  IADD3 R165, P6, R165, UR13, RZ ;  /* 0x0000000da5a57c10 */ /* 0x000fc4000ffde0ff */
[----:B------:R-:W-:Y:S02]  /*fd30*/  IADD3.X R218, R218, UR19, RZ, P3, !PT ;  /* 0x00000013dada7c10 */ /* 0x000fe40009ffe4ff */
[----:B------:R-:W-:Y:S02]  /*fd40*/  IADD3 R163, P5, R163, UR13, RZ ;  /* 0x0000000da3a37c10 */ /* 0x000fe4000ffbe0ff */
[----:B------:R-:W-:Y:S02]  /*fd50*/  IADD3 R231, P3, R231, UR13, RZ ;  /* 0x0000000de7e77c10 */ /* 0x000fe4000ff7e0ff */
[----:B------:R-:W-:Y:S02]  /*fd60*/  IADD3.X R220, R220, UR19, RZ, P4, !PT ;  /* 0x00000013dcdc7c10 */ /* 0x000fe4000a7fe4ff */
[----:B------:R-:W-:Y:S02]  /*fd70*/  IADD3 R233, P4, R233, UR13, RZ ;  /* 0x0000000de9e97c10 */ /* 0x000fe4000ff9e0ff */
[----:B------:R-:W-:-:S02]  /*fd80*/  IADD3.X R170, R170, UR19, RZ, P6, !PT ;  /* 0x00000013aaaa7c10 */ /* 0x000fc4000b7fe4ff */
[----:B------:R-:W-:Y:S02]  /*fd90*/  IADD3.X R169, R169, UR19, RZ, P5, !PT ;  /* 0x00000013a9a97c10 */ /* 0x000fe4000affe4ff */
[----:B------:R-:W-:Y:S02]  /*fda0*/  IADD3 R225, P6, R225, UR13, RZ ;  /* 0x0000000de1e17c10 */ /* 0x000fe4000ffde0ff */
[----:B------:R-:W-:Y:S02]  /*fdb0*/  IADD3.X R230, R230, UR19, RZ, P3, !PT ;  /* 0x00000013e6e67c10 */ /* 0x000fe40009ffe4ff */
[----:B------:R-:W-:Y:S02]  /*fdc0*/  IADD3 R223, P5, R223, UR13, RZ ;  /* 0x0000000ddfdf7c10 */ /* 0x000fe4000ffbe0ff */
        /* <DEDUP_REMOVED lines=8> */
[----:B------:R-:W-:Y:S02]  /*fe50*/  IADD3.X R245, R245, UR19, RZ, P4, !PT ;  /* 0x00000013f5f57c10 */ /* 0x000fe4000a7fe4ff */
[----:B------:R-:W-:Y:S02]  /*fe60*/  IADD3 R212, P4, R212, UR13, RZ ;  /* 0x0000000dd4d47c10 */ /* 0x000fe4000ff9e0ff */
[----:B------:R-:W-:Y:S02]  /*fe70*/  IADD3.X R236, R236, UR19, RZ, P6, !PT ;  /* 0x00000013ecec7c10 */ /* 0x000fe4000b7fe4ff */
[----:B------:R-:W-:Y:S02]  /*fe80*/  IADD3.X R234, R234, UR19, RZ, P5, !PT ;  /* 0x00000013eaea7c10 */ /* 0x000fe4000affe4ff */
[----:B------:R-:W-:Y:S02]  /*fe90*/  IADD3 R250, P6, R250, UR13, RZ ;  /* 0x0000000dfafa7c10 */ /* 0x000fe4000ffde0ff */
[----:B------:R-:W-:-:S02]  /*fea0*/  IADD3 R248, P5, R248, UR13, RZ ;  /* 0x0000000df8f87c10 */ /* 0x000fc4000ffbe0ff */
[----:B------:R-:W-:Y:S02]  /*feb0*/  IADD3.X R249, R249, UR19, RZ, P6, !PT ;  /* 0x00000013f9f97c10 */ /* 0x000fe4000b7fe4ff */
[----:B----4-:R-:W-:-:S05]  /*fec0*/  IADD3 R208, P3, R208, UR13, RZ ;  /* 0x0000000dd0d07c10 */ /* 0x010fca000ff7e0ff */
[----:B------:R0:W-:Y:S01]  /*fed0*/  STL [R1+0xc], R208 ;  /* 0x00000cd001007387 */ /* 0x0001e20000100800 */
[----:B---3--:R-:W-:-:S03]  /*fee0*/  IADD3 R207, P6, R207, UR13, RZ ;  /* 0x0000000dcfcf7c10 */ /* 0x008fc6000ffde0ff */
[----:B0-----:R-:W3:Y:S04]  /*fef0*/  LDL.LU R208, [R1+0x4c] ;  /* 0x00004c0001d07983 */ /* 0x001ee80000300800 */
[----:B------:R0:W-:Y:S04]  /*ff00*/  STL [R1+0x14], R212 ;  /* 0x000014d401007387 */ /* 0x0001e80000100800 */
[----:B0-----:R-:W4:Y:S04]  /*ff10*/  LDL.LU R212, [R1+0x588] ;  /* 0x0005880001d47983 */ /* 0x001f280000300800 */
[----:B------:R-:W4:Y:S01]  /*ff20*/  LDL.LU R211, [R1+0x20] ;  /* 0x0000200001d37983 */ /* 0x000f220000300800 */
[----:B--2---:R-:W-:-:S02]  /*ff30*/  IADD3.X R247, R247, UR19, RZ, P5, !PT ;  /* 0x00000013f7f77c10 */ /* 0x004fc4000affe4ff */
[----:B------:R-:W-:Y:S01]  /*ff40*/  IADD3 R197, P5, R197, UR13, RZ ;  /* 0x0000000dc5c57c10 */ /* 0x000fe2000ffbe0ff */
[----:B------:R0:W-:Y:S04]  /*ff50*/  STL [R1+0x24], R207 ;  /* 0x000024cf01007387 */ /* 0x0001e80000100800 */
[----:B------:R-:W-:Y:S04]  /*ff60*/  STL [R1+0x1c], R197 ;  /* 0x00001cc501007387 */ /* 0x000fe80000100800 */
[----:B0-----:R-:W2:Y:S01]  /*ff70*/  LDL.LU R207, [R1+0x28] ;  /* 0x0000280001cf7983 */ /* 0x001ea20000300800 */
[----:B------:R-:W-:-:S04]  /*ff80*/  IADD3 R6, P1, R6, UR13, RZ ;  /* 0x0000000d06067c10 */ /* 0x000fc8000ff3e0ff */
[----:B------:R-:W-:Y:S02]  /*ff90*/  IADD3.X R12, R12, UR19, RZ, P1, !PT ;  /* 0x000000130c0c7c10 */ /* 0x000fe40008ffe4ff */
        /* <DEDUP_REMOVED lines=10> */
[----:B------:R-:W-:Y:S01]  /*10040*/  IADD3 R252, P1, R252, UR13, RZ ;  /* 0x0000000dfcfc7c10 */ /* 0x000fe2000ff3e0ff */
[----:B------:R0:W-:Y:S03]  /*10050*/  STS.U8 [R173+UR12+0x1180], R191 ;  /* 0x001180bfad007988 */ /* 0x0001e6000800000c */
[----:B------:R-:W-:Y:S01]  /*10060*/  IADD3.X R251, R251, UR19, RZ, P1, !PT ;  /* 0x00000013fbfb7c10 */ /* 0x000fe20008ffe4ff */
[----:B------:R0:W-:Y:S01]  /*10070*/  STS.U8 [R173+UR12+0xf80], R190 ;  /* 0x000f80bead007988 */ /* 0x0001e2000800000c */
[----:B-1----:R-:W-:Y:S02]  /*10080*/  IADD3 R174, P1, R174, UR13, RZ ;  /* 0x0000000daeae7c10 */ /* 0x002fe4000ff3e0ff */
[----:B------:R-:W-:Y:S01]  /*10090*/  IADD3.X R175, R175, UR19, RZ, P2, !PT ;  /* 0x00000013afaf7c10 */ /* 0x000fe200097fe4ff */
[----:B------:R1:W-:Y:S04]  /*100a0*/  STS.U8 [R173+UR12+0xd80], R210 ;  /* 0x000d80d2ad007988 */ /* 0x0003e8000800000c */
[----:B0-----:R-:W2:Y:S01]  /*100b0*/  LDL.LU R191, [R1+0x5c] ;  /* 0x00005c0001bf7983 */ /* 0x001ea20000300800 */
[----:B------:R-:W-:-:S03]  /*100c0*/  IADD3 R196, P2, R196, UR13, RZ ;  /* 0x0000000dc4c47c10 */ /* 0x000fc6000ff5e0ff */
[----:B------:R-:W2:Y:S04]  /*100d0*/  LDL.LU R190, [R1+0x64] ;  /* 0x0000640001be7983 */ /* 0x000ea80000300800 */
[----:B-1----:R-:W2:Y:S01]  /*100e0*/  LDL.LU R210, [R1+0x38] ;  /* 0x0000380001d27983 */ /* 0x002ea20000300800 */
[----:B------:R-:W-:-:S03]  /*100f0*/  IADD3.X R213, R213, UR19, RZ, P3, !PT ;  /* 0x00000013d5d57c10 */ /* 0x000fc60009ffe4ff */
[----:B------:R-:W2:Y:S04]  /*10100*/  LDL.LU R197, [R1+0x6c] ;  /* 0x00006c0001c57983 */ /* 0x000ea80000300800 */
[----:B------:R0:W-:Y:S01]  /*10110*/  STL [R1+0x2c], R174 ;  /* 0x00002cae01007387 */ /* 0x0001e20000100800 */
[----:B------:R-:W-:-:S03]  /*10120*/  IADD3 R195, P3, R195, UR13, RZ ;  /* 0x0000000dc3c37c10 */ /* 0x000fc6000ff7e0ff */
[----:B------:R-:W-:Y:S01]  /*10130*/  STS.U8 [R173+UR12+0xb80], R186 ;  /* 0x000b80baad007988 */ /* 0x000fe2000800000c */
[----:B------:R-:W-:-:S03]  /*10140*/  IADD3.X R2, R2, UR19, RZ, P4, !PT ;  /* 0x0000001302027c10 */ /* 0x000fc6000a7fe4ff */
[----:B0-----:R-:W2:Y:S04]  /*10150*/  LDL.LU R174, [R1+0x40] ;  /* 0x0000400001ae7983 */ /* 0x001ea80000300800 */
[----:B------:R0:W-:Y:S01]  /*10160*/  STL [R1], R175 ;  /* 0x000000af01007387 */ /* 0x0001e20000100800 */
[----:B------:R-:W-:-:S03]  /*10170*/  IADD3 R209, P4, R209, UR13, RZ ;  /* 0x0000000dd1d17c10 */ /* 0x000fc6000ff9e0ff */
[----:B0-----:R-:W2:Y:S04]  /*10180*/  LDL.LU R175, [R1+0x74] ;  /* 0x0000740001af7983 */ /* 0x001ea80000300800 */
[----:B------:R-:W2:Y:S04]  /*10190*/  LDL.LU R186, [R1+0x48] ;  /* 0x0000480001ba7983 */ /* 0x000ea80000300800 */
[----:B------:R0:W-:Y:S01]  /*101a0*/  STL [R1+0x34], R196 ;  /* 0x000034c401007387 */ /* 0x0001e20000100800 */
[----:B------:R-:W-:-:S03]  /*101b0*/  IADD3.X R185, R185, UR19, RZ, P5, !PT ;  /* 0x00000013b9b97c10 */ /* 0x000fc6000affe4ff */
[----:B------:R-:W-:Y:S04]  /*101c0*/  STS.U8 [R173+UR12+0x980], R192 ;  /* 0x000980c0ad007988 */ /* 0x000fe8000800000c */
[----:B0-----:R-:W2:Y:S04]  /*101d0*/  LDL.LU R196, [R1+0x7c] ;  /* 0x00007c0001c47983 */ /* 0x001ea80000300800 */
[----:B------:R0:W-:Y:S04]  /*101e0*/  STL [R1+0x8], R213 ;  /* 0x000008d501007387 */ /* 0x0001e80000100800 */
[----:B0-----:R-:W2:Y:S04]  /*101f0*/  LDL.LU R213, [R1+0x84] ;  /* 0x0000840001d57983 */ /* 0x001ea80000300800 */
[----:B------:R0:W-:Y:S04]  /*10200*/  STL [R1+0x3c], R195 ;  /* 0x00003cc301007387 */ /* 0x0001e80000100800 */
[----:B------:R-:W-:Y:S04]  /*10210*/  STS.U8 [R173+UR12+0x780], R193 ;  /* 0x000780c1ad007988 */ /* 0x000fe8000800000c */
[----:B0-----:R-:W2:Y:S04]  /*10220*/  LDL.LU R195, [R1+0x58] ;  /* 0x0000580001c37983 */ /* 0x001ea80000300800 */
[----:B------:R0:W-:Y:S04]  /*10230*/  STL [R1+0x10], R2 ;  /* 0x0000100201007387 */ /* 0x0001e80000100800 */
[----:B0-----:R-:W2:Y:S04]  /*10240*/  LDL.LU R2, [R1+0x584] ;  /* 0x0005840001027983 */ /* 0x001ea80000300800 */
[----:B------:R-:W2:Y:S04]  /*10250*/  LDL.LU R192, [R1+0x8c] ;  /* 0x00008c0001c07983 */ /* 0x000ea80000300800 */
[----:B------:R0:W-:Y:S01]  /*10260*/  STL [R1+0x44], R209 ;  /* 0x000044d101007387 */ /* 0x0001e20000100800 */
[----:B------:R-:W-:-:S03]  /*10270*/  IADD3.X R0, R0, UR19, RZ, P2, !PT ;  /* 0x0000001300007c10 */ /* 0x000fc600097fe4ff */
[----:B0-----:R-:W2:Y:S04]  /*10280*/  LDL.LU R209, [R1+0x60] ;  /* 0x0000600001d17983 */ /* 0x001ea80000300800 */
[----:B------:R-:W2:Y:S04]  /*10290*/  LDL.LU R193, [R1+0x68] ;  /* 0x0000680001c17983 */ /* 0x000ea80000300800 */
[----:B------:R-:W-:Y:S01]  /*102a0*/  STS.U8 [R173+UR12+0x580], R194 ;  /* 0x000580c2ad007988 */ /* 0x000fe2000800000c */
[----:B---3--:R-:W-:-:S05]  /*102b0*/  IADD3 R208, P5, R208, UR13, RZ ;  /* 0x0000000dd0d07c10 */ /* 0x008fca000ffbe0ff */
[----:B------:R0:W-:Y:S04]  /*102c0*/  STL [R1+0x4c], R208 ;  /* 0x00004cd001007387 */ /* 0x0001e80000100800 */
[----:B------:R-:W-:Y:S04]  /*102d0*/  STL [R1+0x18], R185 ;  /* 0x000018b901007387 */ /* 0x000fe80000100800 */
[----:B0-----:R-:W3:Y:S01]  /*102e0*/  LDL.LU R208, [R1+0x9c] ;  /* 0x00009c0001d07983 */ /* 0x001ee20000300800 */
[----:B----4-:R-:W-:Y:S02]  /*102f0*/  IADD3.X R211, R211, UR19, RZ, P6, !PT ;  /* 0x00000013d3d37c10 */ /* 0x010fe4000b7fe4ff */
[----:B------:R-:W-:-:S05]  /*10300*/  IADD3 R212, P6, R212, UR13, RZ ;  /* 0x0000000dd4d47c10 */ /* 0x000fca000ffde0ff */
[----:B------:R0:W-:Y:S04]  /*10310*/  STL [R1+0x54], R212 ;  /* 0x000054d401007387 */ /* 0x0001e80000100800 */
[----:B0-----:R-:W4:Y:S01]  /*10320*/  LDL.LU R212, [R1+0x580] ;  /* 0x0005800001d47983 */ /* 0x001f220000300800 */
[----:B--2---:R-:W-:-:S03]  /*10330*/  IADD3.X R207, R207, UR19, RZ, P1, !PT ;  /* 0x00000013cfcf7c10 */ /* 0x004fc60008ffe4ff */
[----:B------:R0:W-:Y:S04]  /*10340*/  STL [R1+0x20], R211 ;  /* 0x000020d301007387 */ /* 0x0001e80000100800 */
[----:B------:R-:W2:Y:S04]  /*10350*/  LDL.LU R194, [R1+0xa4] ;  /* 0x0000a40001c27983 */ /* 0x000ea80000300800 */
[----:B------:R-:W4:Y:S04]  /*10360*/  LDL.LU R185, [R1+0x78] ;  /* 0x0000780001b97983 */ /* 0x000f280000300800 */
[----:B0-----:R-:W4:Y:S04]  /*10370*/  LDL.LU R211, [R1+0xac] ;  /* 0x0000ac0001d37983 */ /* 0x001f280000300800 */
[----:B------:R0:W-:Y:S04]  /*10380*/  STL [R1+0x28], R207 ;  /* 0x000028cf01007387 */ /* 0x0001e80000100800 */
[----:B0-----:R-:W4:Y:S04]  /*10390*/  LDL.LU R207, [R1+0x80] ;  /* 0x0000800001cf7983 */ /* 0x001f280000300800 */
[----:B------:R0:W-:Y:S04]  /*103a0*/  STL [R1+0x30], R0 ;  /* 0x0000300001007387 */ /* 0x0001e80000100800 */
[----:B0-----:R-:W2:Y:S01]  /*103b0*/  LDL.LU R0, [R1+0x57c] ;  /* 0x00057c0001007983 */ /* 0x001ea20000300800 */
[----:B------:R-:W-:-:S02]  /*103c0*/  IADD3 R191, P1, R191, UR13, RZ ;  /* 0x0000000dbfbf7c10 */ /* 0x000fc4000ff3e0ff */
[----:B------:R-:W-:Y:S02]  /*103d0*/  IADD3 R190, P2, R190, UR13, RZ ;  /* 0x0000000dbebe7c10 */ /* 0x000fe4000ff5e0ff */
[----:B------:R-:W-:Y:S02]  /*103e0*/  IADD3.X R210, R210, UR19, RZ, P3, !PT ;  /* 0x00000013d2d27c10 */ /* 0x000fe40009ffe4ff */
[----:B------:R-:W-:Y:S01]  /*103f0*/  IADD3 R197, P3, R197, UR13, RZ ;  /* 0x0000000dc5c57c10 */ /* 0x000fe2000ff7e0ff */
[----:B------:R-:W-:Y:S01]  /*10400*/  STL [R1+0x5c], R191 ;  /* 0x00005cbf01007387 */ /* 0x000fe20000100800 */
[----:B------:R-:W-:-:S03]  /*10410*/  IADD3.X R238, R238, UR19, RZ, P6, !PT ;  /* 0x00000013eeee7c10 */ /* 0x000fc6000b7fe4ff */
[----:B------:R0:W-:Y:S04]  /*10420*/  STL [R1+0x6c], R197 ;  /* 0x00006cc501007387 */ /* 0x0001e80000100800 */
[----:B------:R-:W-:Y:S01]  /*10430*/  STL [R1+0x64], R190 ;  /* 0x000064be01007387 */ /* 0x000fe20000100800 */
[----:B------:R-:W-:-:S03]  /*10440*/  IADD3.X R174, R174, UR19, RZ, P4, !PT ;  /* 0x00000013aeae7c10 */ /* 0x000fc6000a7fe4ff */
[----:B0-----:R-:W4:Y:S04]  /*10450*/  LDL.LU R197, [R1+0xb4] ;  /* 0x0000b40001c57983 */ /* 0x001f280000300800 */
[----:B------:R-:W-:Y:S04]  /*10460*/  STL [R1+0x38], R210 ;  /* 0x000038d201007387 */ /* 0x000fe80000100800 */
[----:B------:R0:W-:Y:S01]  /*10470*/  STL [R1+0x40], R174 ;  /* 0x000040ae01007387 */ /* 0x0001e20000100800 */
[----:B------:R-:W-:Y:S02]  /*10480*/  IADD3 R175, P4, R175, UR13, RZ ;  /* 0x0000000dafaf7c10 */ /* 0x000fe4000ff9e0ff */
[----:B------:R-:W-:Y:S01]  /*10490*/  IADD3.X R186, R186, UR19, RZ, P5, !PT ;  /* 0x00000013baba7c10 */ /* 0x000fe2000affe4ff */
[----:B0-----:R-:W4:Y:S04]  /*104a0*/  LDL.LU R174, [R1+0x88] ;  /* 0x0000880001ae7983 */ /* 0x001f280000300800 */
[----:B------:R0:W-:Y:S01]  /*104b0*/  STL [R1+0x74], R175 ;  /* 0x000074af01007387 */ /* 0x0001e20000100800 */
[----:B------:R-:W-:-:S03]  /*104c0*/  IADD3 R196, P5, R196, UR13, RZ ;  /* 0x0000000dc4c47c10 */ /* 0x000fc6000ffbe0ff */
[----:B0-----:R-:W4:Y:S04]  /*104d0*/  LDL.LU R175, [R1+0xbc] ;  /* 0x0000bc0001af7983 */ /* 0x001f280000300800 */
[----:B------:R0:W-:Y:S04]  /*104e0*/  STL [R1+0x50], R238 ;  /* 0x000050ee01007387 */ /* 0x0001e80000100800 */
[----:B------:R-:W-:Y:S01]  /*104f0*/  STL [R1+0x48], R186 ;  /* 0x000048ba01007387 */ /* 0x000fe20000100800 */
[----:B------:R-:W-:-:S03]  /*10500*/  IADD3 R213, P6, R213, UR13, RZ ;  /* 0x0000000dd5d57c10 */ /* 0x000fc6000ffde0ff */
[----:B0-----:R-:W4:Y:S04]  /*10510*/  LDL.LU R238, [R1+0x578] ;  /* 0x0005780001ee7983 */ /* 0x001f280000300800 */
[----:B------:R0:W-:Y:S01]  /*10520*/  STL [R1+0x7c], R196 ;  /* 0x00007cc401007387 */ /* 0x0001e20000100800 */
[----:B------:R-:W-:-:S03]  /*10530*/  IADD3.X R195, R195, UR19, RZ, P1, !PT ;  /* 0x00000013c3c37c10 */ /* 0x000fc60008ffe4ff */
[----:B0-----:R-:W4:Y:S04]  /*10540*/  LDL.LU R196, [R1+0xc4] ;  /* 0x0000c40001c47983 */ /* 0x001f280000300800 */
[----:B------:R0:W-:Y:S04]  /*10550*/  STL [R1+0x84], R213 ;  /* 0x000084d501007387 */ /* 0x0001e80000100800 */
[----:B0-----:R-:W4:Y:S01]  /*10560*/  LDL.LU R213, [R1+0x98] ;  /* 0x0000980001d57983 */ /* 0x001f220000300800 */
[----:B------:R-:W-:-:S03]  /*10570*/  IADD3 R192, P1, R192, UR13, RZ ;  /* 0x0000000dc0c07c10 */ /* 0x000fc6000ff3e0ff */
[----:B------:R0:W-:Y:S01]  /*10580*/  STL [R1+0x58], R195 ;  /* 0x000058c301007387 */ /* 0x0001e20000100800 */
[----:B------:R-:W-:-:S03]  /*10590*/  IADD3.X R2, R2, UR19, RZ, P4, !PT ;  /* 0x0000001302027c10 */ /* 0x000fc6000a7fe4ff */
[----:B0-----:R-:W4:Y:S01]  /*105a0*/  LDL.LU R195, [R1+0xcc] ;  /* 0x0000cc0001c37983 */ /* 0x001f220000300800 */
[----:B------:R-:W-:Y:S02]  /*105b0*/  IADD3.X R209, R209, UR19, RZ, P2, !PT ;  /* 0x00000013d1d17c10 */ /* 0x000fe400097fe4ff */
[----:B------:R-:W-:-:S03]  /*105c0*/  IADD3.X R193, R193, UR19, RZ, P3, !PT ;  /* 0x00000013c1c17c10 */ /* 0x000fc60009ffe4ff */
[----:B------:R0:W-:Y:S04]  /*105d0*/  STL [R1+0x60], R209 ;  /* 0x000060d101007387 */ /* 0x0001e80000100800 */
[----:B0-----:R-:W4:Y:S04]  /*105e0*/  LDL.LU R209, [R1+0xa0] ;  /* 0x0000a00001d17983 */ /* 0x001f280000300800 */
[----:B------:R-:W-:Y:S01]  /*105f0*/  STL [R1+0x8c], R192 ;  /* 0x00008cc001007387 */ /* 0x000fe20000100800 */
[----:B---3--:R-:W-:Y:S02]  /*10600*/  IADD3 R208, P3, R208, UR13, RZ ;  /* 0x0000000dd0d07c10 */ /* 0x008fe4000ff7e0ff */
[----:B--2---:R-:W-:-:S05]  /*10610*/  IADD3 R0, P2, R0, UR13, RZ ;  /* 0x0000000d00007c10 */ /* 0x004fca000ff5e0ff */
[----:B------:R0:W-:Y:S04]  /*10620*/  STL [R1+0x94], R0 ;  /* 0x0000940001007387 */ /* 0x0001e80000100800 */
[----:B0-----:R-:W2:Y:S04]  /*10630*/  LDL.LU R0, [R1+0x574] ;  /* 0x0005740001007983 */ /* 0x001ea80000300800 */
[----:B------:R0:W-:Y:S04]  /*10640*/  STL [R1+0x9c], R208 ;  /* 0x00009cd001007387 */ /* 0x0001e80000100800 */
[----:B0-----:R-:W3:Y:S04]  /*10650*/  LDL.LU R208, [R1+0xa8] ;  /* 0x0000a80001d07983 */ /* 0x001ee80000300800 */
[----:B------:R-:W-:Y:S04]  /*10660*/  STL [R1+0x68], R193 ;  /* 0x000068c101007387 */ /* 0x000fe80000100800 */
[----:B------:R0:W-:Y:S04]  /*10670*/  STL [R1+0x70], R2 ;  /* 0x0000700201007387 */ /* 0x0001e80000100800 */
[----:B0-----:R-:W2:Y:S01]  /*10680*/  LDL.LU R2, [R1+0x570] ;  /* 0x0005700001027983 */ /* 0x001ea20000300800 */
[----:B------:R-:W-:-:S02]  /*10690*/  IADD3 R194, P4, R194, UR13, RZ ;  /* 0x0000000dc2c27c10 */ /* 0x000fc4000ff9e0ff */
[----:B----4-:R-:W-:Y:S01]  /*106a0*/  IADD3.X R185, R185, UR19, RZ, P5, !PT ;  /* 0x00000013b9b97c10 */ /* 0x010fe2000affe4ff */
[----:B------:R0:W-:Y:S01]  /*106b0*/  STS.U8 [R173+UR12+0x1580], R181 ;  /* 0x001580b5ad007988 */ /* 0x0001e2000800000c */
[----:B------:R-:W-:Y:S02]  /*106c0*/  IADD3 R211, P5, R211, UR13, RZ ;  /* 0x0000000dd3d37c10 */ /* 0x000fe4000ffbe0ff */
[----:B------:R-:W-:Y:S01]  /*106d0*/  IADD3.X R207, R207, UR19, RZ, P6, !PT ;  /* 0x00000013cfcf7c10 */ /* 0x000fe2000b7fe4ff */
[----:B------:R1:W-:Y:S04]  /*106e0*/  STS.U8 [R173+UR12+0x1380], R180 ;  /* 0x001380b4ad007988 */ /* 0x0003e8000800000c */
[----:B0-----:R-:W4:Y:S04]  /*106f0*/  LDL.LU R181, [R1+0xdc] ;  /* 0x0000dc0001b57983 */ /* 0x001f280000300800 */
[----:B------:R-:W-:Y:S04]  /*10700*/  STL [R1+0xa4], R194 ;  /* 0x0000a4c201007387 */ /* 0x000fe80000100800 */
[----:B------:R-:W-:Y:S01]  /*10710*/  STL [R1+0x78], R185 ;  /* 0x000078b901007387 */ /* 0x000fe20000100800 */
[----:B------:R-:W-:-:S03]  /*10720*/  IADD3 R197, P6, R197, UR13, RZ ;  /* 0x0000000dc5c57c10 */ /* 0x000fc6000ffde0ff */
[----:B-1----:R-:W4:Y:S04]  /*10730*/  LDL.LU R180, [R1+0xe4] ;  /* 0x0000e40001b47983 */ /* 0x002f280000300800 */
[----:B------:R-:W-:Y:S04]  /*10740*/  STL [R1+0xac], R211 ;  /* 0x0000acd301007387 */ /* 0x000fe80000100800 */
[----:B------:R-:W4:Y:S01]  /*10750*/  LDL.LU R191, [R1+0xb8] ;  /* 0x0000b80001bf7983 */ /* 0x000f220000300800 */
[----:B------:R-:W-:-:S03]  /*10760*/  IADD3.X R174, R174, UR19, RZ, P1, !PT ;  /* 0x00000013aeae7c10 */ /* 0x000fc60008ffe4ff */
[----:B------:R-:W4:Y:S04]  /*10770*/  LDL.LU R190, [R1+0xec] ;  /* 0x0000ec0001be7983 */ /* 0x000f280000300800 */
[----:B------:R0:W-:Y:S01]  /*10780*/  STL [R1+0x80], R207 ;  /* 0x000080cf01007387 */ /* 0x0001e20000100800 */
[----:B------:R-:W-:-:S03]  /*10790*/  IADD3 R175, P1, R175, UR13, RZ ;  /* 0x0000000dafaf7c10 */ /* 0x000fc6000ff3e0ff */
[----:B------:R-:W4:Y:S01]  /*107a0*/  LDL.LU R210, [R1+0xc0] ;  /* 0x0000c00001d27983 */ /* 0x000f220000300800 */
[----:B------:R-:W-:-:S03]  /*107b0*/  IADD3.X R212, R212, UR19, RZ, P2, !PT ;  /* 0x00000013d4d47c10 */ /* 0x000fc600097fe4ff */
[----:B0-----:R-:W4:Y:S04]  /*107c0*/  LDL.LU R207, [R1+0xf4] ;  /* 0x0000f40001cf7983 */ /* 0x001f280000300800 */
[----:B------:R-:W4:Y:S04]  /*107d0*/  LDL.LU R186, [R1+0xc8] ;  /* 0x0000c80001ba7983 */ /* 0x000f280000300800 */
[----:B------:R0:W-:Y:S01]  /*107e0*/  STL [R1+0xb4], R197 ;  /* 0x0000b4c501007387 */ /* 0x0001e20000100800 */
[----:B------:R-:W-:Y:S02]  /*107f0*/  IADD3 R196, P2, R196, UR13, RZ ;  /* 0x0000000dc4c47c10 */ /* 0x000fe4000ff5e0ff */
[----:B------:R-:W-:Y:S01]  /*10800*/  IADD3.X R213, R213, UR19, RZ, P3, !PT ;  /* 0x00000013d5d57c10 */ /* 0x000fe20009ffe4ff */
[----:B0-----:R-:W4:Y:S04]  /*10810*/  LDL.LU R197, [R1+0xfc] ;  /* 0x0000fc0001c57983 */ /* 0x001f280000300800 */
[----:B------:R-:W4:Y:S04]  /*10820*/  LDL.LU R192, [R1+0x104] ;  /* 0x0001040001c07983 */ /* 0x000f280000300800 */
[----:B------:R0:W-:Y:S01]  /*10830*/  STL [R1+0x88], R174 ;  /* 0x000088ae01007387 */ /* 0x0001e20000100800 */
[----:B------:R-:W-:-:S03]  /*10840*/  IADD3 R195, P3, R195, UR13, RZ ;  /* 0x0000000dc3c37c10 */ /* 0x000fc6000ff7e0ff */
[----:B0-----:R-:W4:Y:S04]  /*10850*/  LDL.LU R174, [R1+0xd8] ;  /* 0x0000d80001ae7983 */ /* 0x001f280000300800 */
[----:B------:R-:W-:Y:S04]  /*10860*/  STL [R1+0xbc], R175 ;  /* 0x0000bcaf01007387 */ /* 0x000fe80000100800 */
[----:B------:R0:W-:Y:S01]  /*10870*/  STL [R1+0x90], R212 ;  /* 0x000090d401007387 */ /* 0x0001e20000100800 */
[----:B------:R-:W-:-:S03]  /*10880*/  IADD3.X R209, R209, UR19, RZ, P4, !PT ;  /* 0x00000013d1d17c10 */ /* 0x000fc6000a7fe4ff */
[----:B0-----:R-:W4:Y:S04]  /*10890*/  LDL.LU R212, [R1+0x56c] ;  /* 0x00056c0001d47983 */ /* 0x001f280000300800 */
[----:B------:R-:W4:Y:S04]  /*108a0*/  LDL.LU R211, [R1+0x10c] ;  /* 0x00010c0001d37983 */ /* 0x000f280000300800 */
[----:B------:R-:W4:Y:S04]  /*108b0*/  LDL.LU R175, [R1+0xe0] ;  /* 0x0000e00001af7983 */ /* 0x000f280000300800 */
[----:B------:R-:W4:Y:S04]  /*108c0*/  LDL.LU R193, [R1+0xe8] ;  /* 0x0000e80001c17983 */ /* 0x000f280000300800 */
[----:B------:R-:W-:Y:S04]  /*108d0*/  STL [R1+0xc4], R196 ;  /* 0x0000c4c401007387 */ /* 0x000fe80000100800 */
[----:B------:R0:W-:Y:S04]  /*108e0*/  STL [R1+0xcc], R195 ;  /* 0x0000ccc301007387 */ /* 0x0001e80000100800 */
[----:B------:R-:W-:Y:S04]  /*108f0*/  STL [R1+0x98], R213 ;  /* 0x000098d501007387 */ /* 0x000fe80000100800 */
[----:B0-----:R-:W4:Y:S01]  /*10900*/  LDL.LU R195, [R1+0x11c] ;  /* 0x00011c0001c37983 */ /* 0x001f220000300800 */
[----:B------:R-:W-:-:S02]  /*10910*/  IADD3.X R238, R238, UR19, RZ, P6, !PT ;  /* 0x00000013eeee7c10 */ /* 0x000fc4000b7fe4ff */
[----:B---3--:R-:W-:Y:S02]  /*10920*/  IADD3.X R208, R208, UR19, RZ, P5, !PT ;  /* 0x00000013d0d07c10 */ /* 0x008fe4000affe4ff */
[----:B--2---:R-:W-:-:S05]  /*10930*/  IADD3 R2, P4, R2, UR13, RZ ;  /* 0x0000000d02027c10 */ /* 0x004fca000ff9e0ff */
[----:B------:R0:W-:Y:S04]  /*10940*/  STL [R1+0xd4], R2 ;  /* 0x0000d40201007387 */ /* 0x0001e80000100800 */
[----:B0-----:R-:W2:Y:S04]  /*10950*/  LDL.LU R2, [R1+0x568] ;  /* 0x0005680001027983 */ /* 0x001ea80000300800 */
[----:B------:R0:W-:Y:S04]  /*10960*/  STL [R1+0xa0], R209 ;  /* 0x0000a0d101007387 */ /* 0x0001e80000100800 */
[----:B------:R-:W3:Y:S04]  /*10970*/  LDL.LU R194, [R1+0x124] ;  /* 0x0001240001c27983 */ /* 0x000ee80000300800 */
[----:B0-----:R-:W2:Y:S04]  /*10980*/  LDL.LU R209, [R1+0xf8] ;  /* 0x0000f80001d17983 */ /* 0x001ea80000300800 */
[----:B------:R-:W3:Y:S04]  /*10990*/  LDL.LU R185, [R1+0x12c] ;  /* 0x00012c0001b97983 */ /* 0x000ee80000300800 */
[----:B------:R-:W3:Y:S04]  /*109a0*/  LDL.LU R196, [R1+0x100] ;  /* 0x0001000001c47983 */ /* 0x000ee80000300800 */
[----:B------:R-:W3:Y:S04]  /*109b0*/  LDL.LU R213, [R1+0x134] ;  /* 0x0001340001d57983 */ /* 0x000ee80000300800 */
[----:B------:R0:W-:Y:S04]  /*109c0*/  STL [R1+0xa8], R208 ;  /* 0x0000a8d001007387 */ /* 0x0001e80000100800 */
[----:B0-----:R-:W3:Y:S04]  /*109d0*/  LDL.LU R208, [R1+0x108] ;  /* 0x0001080001d07983 */ /* 0x001ee80000300800 */
[----:B------:R0:W-:Y:S04]  /*109e0*/  STL [R1+0xb0], R238 ;  /* 0x0000b0ee01007387 */ /* 0x0001e80000100800 */
[----:B0-----:R-:W2:Y:S01]  /*109f0*/  LDL.LU R238, [R1+0x564] ;  /* 0x0005640001ee7983 */ /* 0x001ea20000300800 */
[----:B----4-:R-:W-:-:S02]  /*10a00*/  IADD3 R181, P5, R181, UR13, RZ ;  /* 0x0000000db5b57c10 */ /* 0x010fc4000ffbe0ff */
[----:B------:R-:W-:Y:S02]  /*10a10*/  IADD3 R180, P6, R180, UR13, RZ ;  /* 0x0000000db4b47c10 */ /* 0x000fe4000ffde0ff */
[----:B------:R-:W-:Y:S02]  /*10a20*/  IADD3.X R191, R191, UR19, RZ, P1, !PT ;  /* 0x00000013bfbf7c10 */ /* 0x000fe40008ffe4ff */
[----:B------:R-:W-:Y:S02]  /*10a30*/  IADD3.X R210, R210, UR19, RZ, P2, !PT ;  /* 0x00000013d2d27c10 */ /* 0x000fe400097fe4ff */
[----:B------:R-:W-:Y:S01]  /*10a40*/  IADD3 R207, P2, R207, UR13, RZ ;  /* 0x0000000dcfcf7c10 */ /* 0x000fe2000ff5e0ff */
[----:B------:R-:W-:Y:S01]  /*10a50*/  STL [R1+0xdc], R181 ;  /* 0x0000dcb501007387 */ /* 0x000fe20000100800 */
[----:B------:R-:W-:Y:S02]  /*10a60*/  IADD3 R190, P1, R190, UR13, RZ ;  /* 0x0000000dbebe7c10 */ /* 0x000fe4000ff3e0ff */
[----:B------:R-:W-:Y:S01]  /*10a70*/  IADD3.X R0, R0, UR19, RZ, P4, !PT ;  /* 0x0000001300007c10 */ /* 0x000fe2000a7fe4ff */
[----:B------:R-:W-:Y:S01]  /*10a80*/  STL [R1+0xe4], R180 ;  /* 0x0000e4b401007387 */ /* 0x000fe20000100800 */
[----:B------:R-:W-:-:S03]  /*10a90*/  IADD3.X R186, R186, UR19, RZ, P3, !PT ;  /* 0x00000013baba7c10 */ /* 0x000fc60009ffe4ff */
[----:B------:R-:W-:Y:S01]  /*10aa0*/  STL [R1+0xb8], R191 ;  /* 0x0000b8bf01007387 */ /* 0x000fe20000100800 */
[----:B------:R-:W-:-:S03]  /*10ab0*/  IADD3 R197, P3, R197, UR13, RZ ;  /* 0x0000000dc5c57c10 */ /* 0x000fc6000ff7e0ff */
[----:B------:R0:W-:Y:S01]  /*10ac0*/  STL [R1+0xf4], R207 ;  /* 0x0000f4cf01007387 */ /* 0x0001e20000100800 */
[----:B------:R-:W-:-:S03]  /*10ad0*/  IADD3.X R174, R174, UR19, RZ, P5, !PT ;  /* 0x00000013aeae7c10 */ /* 0x000fc6000affe4ff */
[----:B------:R-:W-:Y:S01]  /*10ae0*/  STL [R1+0xec], R190 ;  /* 0x0000ecbe01007387 */ /* 0x000fe20000100800 */
[----:B------:R-:W-:-:S03]  /*10af0*/  IADD3 R192, P4, R192, UR13, RZ ;  /* 0x0000000dc0c07c10 */ /* 0x000fc6000ff9e0ff */
[----:B0-----:R-:W4:Y:S04]  /*10b00*/  LDL.LU R207, [R1+0x13c] ;  /* 0x00013c0001cf7983 */ /* 0x001f280000300800 */
[----:B------:R-:W-:Y:S04]  /*10b10*/  STL [R1+0xc0], R210 ;  /* 0x0000c0d201007387 */ /* 0x000fe80000100800 */
[----:B------:R0:W-:Y:S04]  /*10b20*/  STL [R1+0xd0], R0 ;  /* 0x0000d00001007387 */ /* 0x0001e80000100800 */
[----:B------:R-:W-:Y:S01]  /*10b30*/  STL [R1+0xc8], R186 ;  /* 0x0000c8ba01007387 */ /* 0x000fe20000100800 */
[----:B------:R-:W-:-:S02]  /*10b40*/  IADD3.X R175, R175, UR19, RZ, P6, !PT ;  /* 0x00000013afaf7c10 */ /* 0x000fc4000b7fe4ff */
[----:B------:R-:W-:Y:S01]  /*10b50*/  IADD3 R211, P5, R211, UR13, RZ ;  /* 0x0000000dd3d37c10 */ /* 0x000fe2000ffbe0ff */
[----:B0-----:R-:W4:Y:S04]  /*10b60*/  LDL.LU R0, [R1+0x560] ;  /* 0x0005600001007983 */ /* 0x001f280000300800 */
[----:B------:R0:W-:Y:S01]  /*10b70*/  STL [R1+0xfc], R197 ;  /* 0x0000fcc501007387 */ /* 0x0001e20000100800 */
[----:B------:R-:W-:-:S03]  /*10b80*/  IADD3.X R193, R193, UR19, RZ, P1, !PT ;  /* 0x00000013c1c17c10 */ /* 0x000fc60008ffe4ff */
[----:B0-----:R-:W4:Y:S04]  /*10b90*/  LDL.LU R197, [R1+0x144] ;  /* 0x0001440001c57983 */ /* 0x001f280000300800 */
[----:B------:R0:W-:Y:S01]  /*10ba0*/  STL [R1+0xd8], R174 ;  /* 0x0000d8ae01007387 */ /* 0x0001e20000100800 */
[----:B------:R-:W-:Y:S02]  /*10bb0*/  IADD3 R195, P1, R195, UR13, RZ ;  /* 0x0000000dc3c37c10 */ /* 0x000fe4000ff3e0ff */
[----:B------:R-:W-:Y:S01]  /*10bc0*/  IADD3.X R212, R212, UR19, RZ, P2, !PT ;  /* 0x00000013d4d47c10 */ /* 0x000fe200097fe4ff */
[----:B0-----:R-:W4:Y:S04]  /*10bd0*/  LDL.LU R174, [R1+0x118] ;  /* 0x0001180001ae7983 */ /* 0x001f280000300800 */
[----:B------:R-:W-:Y:S04]  /*10be0*/  STL [R1+0x104], R192 ;  /* 0x000104c001007387 */ /* 0x000fe80000100800 */
[----:B------:R0:W-:Y:S04]  /*10bf0*/  STL [R1+0xe0], R175 ;  /* 0x0000e0af01007387 */ /* 0x0001e80000100800 */
[----:B0-----:R-:W4:Y:S04]  /*10c00*/  LDL.LU R175, [R1+0x14c] ;  /* 0x00014c0001af7983 */ /* 0x001f280000300800 */
[----:B------:R-:W-:Y:S01]  /*10c10*/  STL [R1+0x10c], R211 ;  /* 0x00010cd301007387 */ /* 0x000fe20000100800 */
[----:B--2---:R-:W-:-:S05]  /*10c20*/  IADD3 R238, P6, R238, UR13, RZ ;  /* 0x0000000deeee7c10 */ /* 0x004fca000ffde0ff */
[----:B------:R0:W-:Y:S04]  /*10c30*/  STL [R1+0x114], R238 ;  /* 0x000114ee01007387 */ /* 0x0001e80000100800 */
[----:B0-----:R-:W2:Y:S04]  /*10c40*/  LDL.LU R238, [R1+0x55c] ;  /* 0x00055c0001ee7983 */ /* 0x001ea80000300800 */
[----:B------:R-:W2:Y:S04]  /*10c50*/  LDL.LU R211, [R1+0x120] ;  /* 0x0001200001d37983 */ /* 0x000ea80000300800 */
[----:B------:R0:W-:Y:S04]  /*10c60*/  STL [R1+0x11c], R195 ;  /* 0x00011cc301007387 */ /* 0x0001e80000100800 */
[----:B0-----:R-:W2:Y:S04]  /*10c70*/  LDL.LU R195, [R1+0x128] ;  /* 0x0001280001c37983 */ /* 0x001ea80000300800 */
[----:B------:R-:W-:Y:S04]  /*10c80*/  STL [R1+0xe8], R193 ;  /* 0x0000e8c101007387 */ /* 0x000fe80000100800 */
[----:B------:R0:W-:Y:S04]  /*10c90*/  STL [R1+0xf0], R212 ;  /* 0x0000f0d401007387 */ /* 0x0001e80000100800 */
[----:B0-----:R-:W2:Y:S01]  /*10ca0*/  LDL.LU R212, [R1+0x558] ;  /* 0x0005580001d47983 */ /* 0x001ea20000300800 */
[----:B------:R-:W-:-:S02]  /*10cb0*/  IADD3.X R209, R209, UR19, RZ, P3, !PT ;  /* 0x00000013d1d17c10 */ /* 0x000fc40009ffe4ff */
[----:B---3--:R-:W-:Y:S02]  /*10cc0*/  IADD3 R194, P2, R194, UR13, RZ ;  /* 0x0000000dc2c27c10 */ /* 0x008fe4000ff5e0ff */
[----:B------:R-:W-:Y:S01]  /*10cd0*/  IADD3 R185, P3, R185, UR13, RZ ;  /* 0x0000000db9b97c10 */ /* 0x000fe2000ff7e0ff */
[----:B------:R0:W-:Y:S01]  /*10ce0*/  STL [R1+0xf8], R209 ;  /* 0x0000f8d101007387 */ /* 0x0001e20000100800 */
[----:B------:R-:W-:Y:S02]  /*10cf0*/  IADD3.X R196, R196, UR19, RZ, P4, !PT ;  /* 0x00000013c4c47c10 */ /* 0x000fe4000a7fe4ff */
[----:B------:R-:W-:Y:S02]  /*10d00*/  IADD3 R213, P4, R213, UR13, RZ ;  /* 0x0000000dd5d57c10 */ /* 0x000fe4000ff9e0ff */
[----:B------:R-:W-:Y:S01]  /*10d10*/  IADD3.X R208, R208, UR19, RZ, P5, !PT ;  /* 0x00000013d0d07c10 */ /* 0x000fe2000affe4ff */
[----:B0-----:R-:W3:Y:S04]  /*10d20*/  LDL.LU R209, [R1+0x15c] ;  /* 0x00015c0001d17983 */ /* 0x001ee80000300800 */
[----:B------:R-:W-:Y:S04]  /*10d30*/  STL [R1+0x124], R194 ;  /* 0x000124c201007387 */ /* 0x000fe80000100800 */
[----:B------:R-:W-:Y:S04]  /*10d40*/  STL [R1+0x12c], R185 ;  /* 0x00012cb901007387 */ /* 0x000fe80000100800 */
[----:B------:R-:W3:Y:S04]  /*10d50*/  LDL.LU R181, [R1+0x164] ;  /* 0x0001640001b57983 */ /* 0x000ee80000300800 */
[----:B------:R-:W-:Y:S04]  /*10d60*/  STL [R1+0x100], R196 ;  /* 0x000100c401007387 */ /* 0x000fe80000100800 */
[----:B------:R-:W3:Y:S01]  /*10d70*/  LDL.LU R180, [R1+0x138] ;  /* 0x0001380001b47983 */ /* 0x000ee20000300800 */
[----:B------:R-:W-:-:S03]  /*10d80*/  IADD3.X R2, R2, UR19, RZ, P6, !PT ;  /* 0x0000001302027c10 */ /* 0x000fc6000b7fe4ff */
[----:B------:R-:W-:Y:S04]  /*10d90*/  STL [R1+0x134], R213 ;  /* 0x000134d501007387 */ /* 0x000fe80000100800 */
[----:B------:R-:W3:Y:S01]  /*10da0*/  LDL.LU R191, [R1+0x16c] ;  /* 0x00016c0001bf7983 */ /* 0x000ee20000300800 */
[----:B----4-:R-:W-:-:S03]  /*10db0*/  IADD3 R207, P5, R207, UR13, RZ ;  /* 0x0000000dcfcf7c10 */ /* 0x010fc6000ffbe0ff */
[----:B------:R0:W-:Y:S04]  /*10dc0*/  STL [R1+0x108], R208 ;  /* 0x000108d001007387 */ /* 0x0001e80000100800 */
[----:B------:R-:W4:Y:S04]  /*10dd0*/  LDL.LU R190, [R1+0x140] ;  /* 0x0001400001be7983 */ /* 0x000f280000300800 */
[----:B------:R-:W4:Y:S04]  /*10de0*/  LDL.LU R210, [R1+0x174] ;  /* 0x0001740001d27983 */ /* 0x000f280000300800 */
[----:B------:R-:W4:Y:S01]  /*10df0*/  LDL.LU R186, [R1+0x148] ;  /* 0x0001480001ba7983 */ /* 0x000f220000300800 */
[----:B------:R-:W-:-:S03]  /*10e00*/  IADD3 R197, P6, R197, UR13, RZ ;  /* 0x0000000dc5c57c10 */ /* 0x000fc6000ffde0ff */
[----:B0-----:R-:W4:Y:S04]  /*10e10*/  LDL.LU R208, [R1+0x17c] ;  /* 0x00017c0001d07983 */ /* 0x001f280000300800 */
[----:B------:R0:W-:Y:S01]  /*10e20*/  STL [R1+0x110], R2 ;  /* 0x0001100201007387 */ /* 0x0001e20000100800 */
[----:B------:R-:W-:Y:S02]  /*10e30*/  IADD3.X R174, R174, UR19, RZ, P1, !PT ;  /* 0x00000013aeae7c10 */ /* 0x000fe40008ffe4ff */
[----:B------:R-:W-:Y:S01]  /*10e40*/  IADD3 R175, P1, R175, UR13, RZ ;  /* 0x0000000dafaf7c10 */ /* 0x000fe2000ff3e0ff */
[----:B0-----:R-:W4:Y:S04]  /*10e50*/  LDL.LU R2, [R1+0x554] ;  /* 0x0005540001027983 */ /* 0x001f280000300800 */
[----:B------:R0:W-:Y:S04]  /*10e60*/  STL [R1+0x13c], R207 ;  /* 0x00013ccf01007387 */ /* 0x0001e80000100800 */
[----:B------:R-:W4:Y:S04]  /*10e70*/  LDL.LU R192, [R1+0x184] ;  /* 0x0001840001c07983 */ /* 0x000f280000300800 */
[----:B0-----:R-:W4:Y:S04]  /*10e80*/  LDL.LU R207, [R1+0x158] ;  /* 0x0001580001cf7983 */ /* 0x001f280000300800 */
[----:B------:R-:W4:Y:S04]  /*10e90*/  LDL.LU R193, [R1+0x18c] ;  /* 0x00018c0001c17983 */ /* 0x000f280000300800 */
[----:B------:R0:W-:Y:S04]  /*10ea0*/  STL [R1+0x144], R197 ;  /* 0x000144c501007387 */ /* 0x0001e80000100800 */
[----:B0-----:R-:W4:Y:S04]  /*10eb0*/  LDL.LU R197, [R1+0x160] ;  /* 0x0001600001c57983 */ /* 0x001f280000300800 */
[----:B------:R-:W4:Y:S04]  /*10ec0*/  LDL.LU R194, [R1+0x194] ;  /* 0x0001940001c27983 */ /* 0x000f280000300800 */
[----:B------:R0:W-:Y:S04]  /*10ed0*/  STL [R1+0x118], R174 ;  /* 0x000118ae01007387 */ /* 0x0001e80000100800 */
[----:B0-----:R-:W4:Y:S04]  /*10ee0*/  LDL.LU R174, [R1+0x168] ;  /* 0x0001680001ae7983 */ /* 0x001f280000300800 */
[----:B------:R0:W-:Y:S04]  /*10ef0*/  STL [R1+0x14c], R175 ;  /* 0x00014caf01007387 */ /* 0x0001e80000100800 */
[----:B0-----:R-:W4:Y:S01]  /*10f00*/  LDL.LU R175, [R1+0x19c] ;  /* 0x00019c0001af7983 */ /* 0x001f220000300800 */
[----:B--2---:R-:W-:-:S02]  /*10f10*/  IADD3.X R211, R211, UR19, RZ, P2, !PT ;  /* 0x00000013d3d37c10 */ /* 0x004fc400097fe4ff */
[----:B------:R-:W-:-:S05]  /*10f20*/  IADD3 R212, P2, R212, UR13, RZ ;  /* 0x0000000dd4d47c10 */ /* 0x000fca000ff5e0ff */
[----:B------:R0:W-:Y:S04]  /*10f30*/  STL [R1+0x154], R212 ;  /* 0x000154d401007387 */ /* 0x0001e80000100800 */
[----:B0-----:R-:W2:Y:S01]  /*10f40*/  LDL.LU R212, [R1+0x1a4] ;  /* 0x0001a40001d47983 */ /* 0x001ea20000300800 */
[----:B------:R-:W-:-:S03]  /*10f50*/  IADD3.X R195, R195, UR19, RZ, P3, !PT ;  /* 0x00000013c3c37c10 */ /* 0x000fc60009ffe4ff */
[----:B------:R-:W-:Y:S04]  /*10f60*/  STL [R1+0x120], R211 ;  /* 0x000120d301007387 */ /* 0x000fe80000100800 */
[----:B------:R-:W2:Y:S01]  /*10f70*/  LDL.LU R185, [R1+0x178] ;  /* 0x0001780001b97983 */ /* 0x000ea20000300800 */
[----:B---3--:R-:W-:-:S03]  /*10f80*/  IADD3 R209, P3, R209, UR13, RZ ;  /* 0x0000000dd1d17c10 */ /* 0x008fc6000ff7e0ff */
[----:B------:R-:W3:Y:S04]  /*10f90*/  LDL.LU R196, [R1+0x1ac] ;  /* 0x0001ac0001c47983 */ /* 0x000ee80000300800 */
[----:B------:R0:W-:Y:S01]  /*10fa0*/  STL [R1+0x128], R195 ;  /* 0x000128c301007387 */ /* 0x0001e20000100800 */
[----:B------:R-:W-:Y:S02]  /*10fb0*/  IADD3.X R0, R0, UR19, RZ, P4, !PT ;  /* 0x0000001300007c10 */ /* 0x000fe4000a7fe4ff */
[----:B------:R-:W-:Y:S01]  /*10fc0*/  IADD3 R181, P4, R181, UR13, RZ ;  /* 0x0000000db5b57c10 */ /* 0x000fe2000ff9e0ff */
[----:B0-----:R-:W3:Y:S01]  /*10fd0*/  LDL.LU R195, [R1+0x180] ;  /* 0x0001800001c37983 */ /* 0x001ee20000300800 */
[----:B------:R-:W-:-:S03]  /*10fe0*/  IADD3.X R180, R180, UR19, RZ, P5, !PT ;  /* 0x00000013b4b47c10 */ /* 0x000fc6000affe4ff */
[----:B------:R-:W3:Y:S01]  /*10ff0*/  LDL.LU R213, [R1+0x1b4] ;  /* 0x0001b40001d57983 */ /* 0x000ee20000300800 */
[----:B------:R-:W-:-:S03]  /*11000*/  IADD3 R191, P5, R191, UR13, RZ ;  /* 0x0000000dbfbf7c10 */ /* 0x000fc6000ffbe0ff */
[----:B------:R-:W3:Y:S04]  /*11010*/  LDL.LU R211, [R1+0x188] ;  /* 0x0001880001d37983 */ /* 0x000ee80000300800 */
[----:B------:R0:W-:Y:S01]  /*11020*/  STL [R1+0x15c], R209 ;  /* 0x00015cd101007387 */ /* 0x0001e20000100800 */
[----:B----4-:R-:W-:Y:S02]  /*11030*/  IADD3.X R190, R190, UR19, RZ, P6, !PT ;  /* 0x00000013bebe7c10 */ /* 0x010fe4000b7fe4ff */
[----:B------:R-:W-:Y:S02]  /*11040*/  IADD3 R210, P6, R210, UR13, RZ ;  /* 0x0000000dd2d27c10 */ /* 0x000fe4000ffde0ff */
[----:B------:R-:W-:Y:S01]  /*11050*/  IADD3.X R186, R186, UR19, RZ, P1, !PT ;  /* 0x00000013baba7c10 */ /* 0x000fe20008ffe4ff */
[----:B0-----:R-:W4:Y:S01]  /*11060*/  LDL.LU R209, [R1+0x1bc] ;  /* 0x0001bc0001d17983 */ /* 0x001f220000300800 */
[----:B------:R-:W-:-:S03]  /*11070*/  IADD3 R208, P1, R208, UR13, RZ ;  /* 0x0000000dd0d07c10 */ /* 0x000fc6000ff3e0ff */
[----:B------:R0:W-:Y:S01]  /*11080*/  STL [R1+0x130], R0 ;  /* 0x0001300001007387 */ /* 0x0001e20000100800 */
[----:B------:R-:W-:-:S03]  /*11090*/  IADD3.X R238, R238, UR19, RZ, P2, !PT ;  /* 0x00000013eeee7c10 */ /* 0x000fc600097fe4ff */
[----:B0-----:R-:W4:Y:S04]  /*110a0*/  LDL.LU R0, [R1+0x550] ;  /* 0x0005500001007983 */ /* 0x001f280000300800 */
[----:B------:R-:W-:Y:S04]  /*110b0*/  STL [R1+0x164], R181 ;  /* 0x000164b501007387 */ /* 0x000fe80000100800 */
[----:B------:R-:W-:Y:S04]  /*110c0*/  STL [R1+0x138], R180 ;  /* 0x000138b401007387 */ /* 0x000fe80000100800 */
[----:B------:R-:W-:Y:S04]  /*110d0*/  STL [R1+0x16c], R191 ;  /* 0x00016cbf01007387 */ /* 0x000fe80000100800 */
[----:B------:R-:W-:Y:S01]  /*110e0*/  STL [R1+0x140], R190 ;  /* 0x000140be01007387 */ /* 0x000fe20000100800 */
[----:B------:R-:W-:-:S03]  /*110f0*/  IADD3.X R207, R207, UR19, RZ, P3, !PT ;  /* 0x00000013cfcf7c10 */ /* 0x000fc60009ffe4ff */
[----:B------:R0:W-:Y:S01]  /*11100*/  STL [R1+0x17c], R208 ;  /* 0x00017cd001007387 */ /* 0x0001e20000100800 */
[----:B------:R-:W-:-:S03]  /*11110*/  IADD3 R192, P2, R192, UR13, RZ ;  /* 0x0000000dc0c07c10 */ /* 0x000fc6000ff5e0ff */
[----:B------:R-:W-:Y:S01]  /*11120*/  STL [R1+0x174], R210 ;  /* 0x000174d201007387 */ /* 0x000fe20000100800 */
[----:B------:R-:W-:-:S03]  /*11130*/  IADD3 R193, P3, R193, UR13, RZ ;  /* 0x0000000dc1c17c10 */ /* 0x000fc6000ff7e0ff */
[----:B0-----:R-:W4:Y:S01]  /*11140*/  LDL.LU R208, [R1+0x1c4] ;  /* 0x0001c40001d07983 */ /* 0x001f220000300800 */
[----:B------:R-:W-:-:S03]  /*11150*/  IADD3.X R197, R197, UR19, RZ, P4, !PT ;  /* 0x00000013c5c57c10 */ /* 0x000fc6000a7fe4ff */
[----:B------:R-:W-:Y:S04]  /*11160*/  STL [R1+0x148], R186 ;  /* 0x000148ba01007387 */ /* 0x000fe80000100800 */
[----:B------:R0:W-:Y:S01]  /*11170*/  STL [R1+0x150], R238 ;  /* 0x000150ee01007387 */ /* 0x0001e20000100800 */
[----:B------:R-:W-:Y:S02]  /*11180*/  IADD3 R194, P4, R194, UR13, RZ ;  /* 0x0000000dc2c27c10 */ /* 0x000fe4000ff9e0ff */
[----:B------:R-:W-:Y:S01]  /*11190*/  IADD3.X R2, R2, UR19, RZ, P6, !PT ;  /* 0x0000001302027c10 */ /* 0x000fe2000b7fe4ff */
[----:B0-----:R-:W4:Y:S01]  /*111a0*/  LDL.LU R238, [R1+0x54c] ;  /* 0x00054c0001ee7983 */ /* 0x001f220000300800 */
[----:B------:R-:W-:-:S03]  /*111b0*/  IADD3.X R174, R174, UR19, RZ, P5, !PT ;  /* 0x00000013aeae7c10 */ /* 0x000fc6000affe4ff */
[----:B------:R0:W-:Y:S04]  /*111c0*/  STL [R1+0x158], R207 ;  /* 0x000158cf01007387 */ /* 0x0001e80000100800 */
[----:B0-----:R-:W4:Y:S04]  /*111d0*/  LDL.LU R207, [R1+0x198] ;  /* 0x0001980001cf7983 */ /* 0x001f280000300800 */
[----:B------:R-:W-:Y:S01]  /*111e0*/  STL [R1+0x184], R192 ;  /* 0x000184c001007387 */ /* 0x000fe20000100800 */
[----:B------:R-:W-:-:S03]  /*111f0*/  IADD3 R175, P5, R175, UR13, RZ ;  /* 0x0000000dafaf7c10 */ /* 0x000fc6000ffbe0ff */
[----:B------:R0:W-:Y:S04]  /*11200*/  STL [R1+0x160], R197 ;  /* 0x000160c501007387 */ /* 0x0001e80000100800 */
[----:B0-----:R-:W4:Y:S04]  /*11210*/  LDL.LU R197, [R1+0x1cc] ;  /* 0x0001cc0001c57983 */ /* 0x001f280000300800 */
[----:B------:R-:W-:Y:S04]  /*11220*/  STL [R1+0x18c], R193 ;  /* 0x00018cc101007387 */ /* 0x000fe80000100800 */
[----:B------:R0:W-:Y:S04]  /*11230*/  STL [R1+0x168], R174 ;  /* 0x000168ae01007387 */ /* 0x0001e80000100800 */
[----:B0-----:R-:W4:Y:S04]  /*11240*/  LDL.LU R174, [R1+0x1a0] ;  /* 0x0001a00001ae7983 */ /* 0x001f280000300800 */
[----:B------:R-:W-:Y:S04]  /*11250*/  STL [R1+0x194], R194 ;  /* 0x000194c201007387 */ /* 0x000fe80000100800 */
[----:B------:R0:W-:Y:S04]  /*11260*/  STL [R1+0x19c], R175 ;  /* 0x00019caf01007387 */ /* 0x0001e80000100800 */
[----:B0-----:R-:W4:Y:S04]  /*11270*/  LDL.LU R175, [R1+0x1d4] ;  /* 0x0001d40001af7983 */ /* 0x001f280000300800 */
[----:B------:R0:W-:Y:S04]  /*11280*/  STL [R1+0x170], R2 ;  /* 0x0001700201007387 */ /* 0x0001e80000100800 */
[----:B0-----:R-:W4:Y:S01]  /*11290*/  LDL.LU R2, [R1+0x548] ;  /* 0x0005480001027983 */ /* 0x001f220000300800 */
[----:B--2---:R-:W-:-:S05]  /*112a0*/  IADD3 R212, P6, R212, UR13, RZ ;  /* 0x0000000dd4d47c10 */ /* 0x004fca000ffde0ff */
[----:B------:R0:W-:Y:S04]  /*112b0*/  STL [R1+0x1a4], R212 ;  /* 0x0001a4d401007387 */ /* 0x0001e80000100800 */
[----:B0-----:R-:W2:Y:S01]  /*112c0*/  LDL.LU R212, [R1+0x1a8] ;  /* 0x0001a80001d47983 */ /* 0x001ea20000300800 */
[----:B------:R-:W-:Y:S02]  /*112d0*/  IADD3.X R185, R185, UR19, RZ, P1, !PT ;  /* 0x00000013b9b97c10 */ /* 0x000fe40008ffe4ff */
[----:B---3--:R-:W-:Y:S02]  /*112e0*/  IADD3 R196, P1, R196, UR13, RZ ;  /* 0x0000000dc4c47c10 */ /* 0x008fe4000ff3e0ff */
[----:B------:R-:W-:Y:S01]  /*112f0*/  IADD3.X R195, R195, UR19, RZ, P2, !PT ;  /* 0x00000013c3c37c10 */ /* 0x000fe200097fe4ff */
[----:B------:R-:W-:Y:S01]  /*11300*/  STS.U8 [R173+UR12+0x1780], R178 ;  /* 0x001780b2ad007988 */ /* 0x000fe2000800000c */
[----:B------:R-:W-:-:S03]  /*11310*/  IADD3 R213, P2, R213, UR13, RZ ;  /* 0x0000000dd5d57c10 */ /* 0x000fc6000ff5e0ff */
[----:B------:R0:W-:Y:S01]  /*11320*/  STL [R1+0x180], R195 ;  /* 0x000180c301007387 */ /* 0x0001e20000100800 */
[----:B------:R-:W-:-:S03]  /*11330*/  IADD3.X R211, R211, UR19, RZ, P3, !PT ;  /* 0x00000013d3d37c10 */ /* 0x000fc60009ffe4ff */
[----:B------:R-:W-:Y:S04]  /*11340*/  STL [R1+0x178], R185 ;  /* 0x000178b901007387 */ /* 0x000fe80000100800 */
[----:B0-----:R-:W3:Y:S04]  /*11350*/  LDL.LU R195, [R1+0x1dc] ;  /* 0x0001dc0001c37983 */ /* 0x001ee80000300800 */
[----:B------:R-:W-:Y:S01]  /*11360*/  STL [R1+0x1ac], R196 ;  /* 0x0001acc401007387 */ /* 0x000fe20000100800 */
[----:B----4-:R-:W-:-:S03]  /*11370*/  IADD3 R209, P3, R209, UR13, RZ ;  /* 0x0000000dd1d17c10 */ /* 0x010fc6000ff7e0ff */
[----:B------:R-:W4:Y:S04]  /*11380*/  LDL.LU R178, [R1+0x1e4] ;  /* 0x0001e40001b27983 */ /* 0x000f280000300800 */
[----:B------:R-:W-:Y:S04]  /*11390*/  STL [R1+0x1b4], R213 ;  /* 0x0001b4d501007387 */ /* 0x000fe80000100800 */
[----:B------:R-:W4:Y:S04]  /*113a0*/  LDL.LU R181, [R1+0x1b8] ;  /* 0x0001b80001b57983 */ /* 0x000f280000300800 */
[----:B------:R-:W-:Y:S01]  /*113b0*/  STL [R1+0x188], R211 ;  /* 0x000188d301007387 */ /* 0x000fe20000100800 */
[----:B------:R-:W-:-:S03]  /*113c0*/  IADD3.X R0, R0, UR19, RZ, P4, !PT ;  /* 0x0000001300007c10 */ /* 0x000fc6000a7fe4ff */
[----:B------:R-:W4:Y:S04]  /*113d0*/  LDL.LU R180, [R1+0x1ec] ;  /* 0x0001ec0001b47983 */ /* 0x000f280000300800 */
[----:B------:R0:W-:Y:S04]  /*113e0*/  STL [R1+0x1bc], R209 ;  /* 0x0001bcd101007387 */ /* 0x0001e80000100800 */
[----:B------:R-:W4:Y:S04]  /*113f0*/  LDL.LU R191, [R1+0x1c0] ;  /* 0x0001c00001bf7983 */ /* 0x000f280000300800 */
[----:B------:R-:W4:Y:S04]  /*11400*/  LDL.LU R190, [R1+0x1f4] ;  /* 0x0001f40001be7983 */ /* 0x000f280000300800 */
[----:B------:R-:W4:Y:S04]  /*11410*/  LDL.LU R210, [R1+0x1c8] ;  /* 0x0001c80001d27983 */ /* 0x000f280000300800 */
[----:B0-----:R-:W4:Y:S04]  /*11420*/  LDL.LU R209, [R1+0x1fc] ;  /* 0x0001fc0001d17983 */ /* 0x001f280000300800 */
[----:B------:R0:W-:Y:S01]  /*11430*/  STL [R1+0x190], R0 ;  /* 0x0001900001007387 */ /* 0x0001e20000100800 */
[----:B------:R-:W-:-:S03]  /*11440*/  IADD3 R208, P4, R208, UR13, RZ ;  /* 0x0000000dd0d07c10 */ /* 0x000fc6000ff9e0ff */
[----:B0-----:R-:W4:Y:S04]  /*11450*/  LDL.LU R0, [R1+0x544] ;  /* 0x0005440001007983 */ /* 0x001f280000300800 */
[----:B------:R-:W4:Y:S04]  /*11460*/  LDL.LU R186, [R1+0x204] ;  /* 0x0002040001ba7983 */ /* 0x000f280000300800 */
[----:B------:R-:W4:Y:S04]  /*11470*/  LDL.LU R192, [R1+0x1d8] ;  /* 0x0001d80001c07983 */ /* 0x000f280000300800 */
[----:B------:R0:W-:Y:S04]  /*11480*/  STL [R1+0x1c4], R208 ;  /* 0x0001c4d001007387 */ /* 0x0001e80000100800 */
[----:B0-----:R-:W4:Y:S01]  /*11490*/  LDL.LU R208, [R1+0x20c] ;  /* 0x00020c0001d07983 */ /* 0x001f220000300800 */
[----:B------:R-:W-:-:S03]  /*114a0*/  IADD3.X R207, R207, UR19, RZ, P5, !PT ;  /* 0x00000013cfcf7c10 */ /* 0x000fc6000affe4ff */
[----:B------:R-:W4:Y:S04]  /*114b0*/  LDL.LU R193, [R1+0x1e0] ;  /* 0x0001e00001c17983 */ /* 0x000f280000300800 */
[----:B------:R0:W-:Y:S04]  /*114c0*/  STL [R1+0x198], R207 ;  /* 0x000198cf01007387 */ /* 0x0001e80000100800 */
[----:B0-----:R-:W4:Y:S01]  /*114d0*/  LDL.LU R207, [R1+0x214] ;  /* 0x0002140001cf7983 */ /* 0x001f220000300800 */
[----:B------:R-:W-:-:S03]  /*114e0*/  IADD3 R197, P5, R197, UR13, RZ ;  /* 0x0000000dc5c57c10 */ /* 0x000fc6000ffbe0ff */
[----:B------:R-:W4:Y:S04]  /*114f0*/  LDL.LU R194, [R1+0x1e8] ;  /* 0x0001e80001c27983 */ /* 0x000f280000300800 */
[----:B------:R-:W4:Y:S04]  /*11500*/  LDL.LU R185, [R1+0x21c] ;  /* 0x00021c0001b97983 */ /* 0x000f280000300800 */
[----:B------:R-:W-:Y:S01]  /*11510*/  STL [R1+0x1cc], R197 ;  /* 0x0001ccc501007387 */ /* 0x000fe20000100800 */
[----:B------:R-:W-:-:S05]  /*11520*/  IADD3.X R174, R174, UR19, RZ, P6, !PT ;  /* 0x00000013aeae7c10 */ /* 0x000fca000b7fe4ff */
[----:B------:R0:W-:Y:S04]  /*11530*/  STL [R1+0x1a0], R174 ;  /* 0x0001a0ae01007387 */ /* 0x0001e80000100800 */
[----:B0-----:R-:W4:Y:S01]  /*11540*/  LDL.LU R174, [R1+0x224] ;  /* 0x0002240001ae7983 */ /* 0x001f220000300800 */
[----:B------:R-:W-:-:S03]  /*11550*/  IADD3 R175, P6, R175, UR13, RZ ;  /* 0x0000000dafaf7c10 */ /* 0x000fc6000ffde0ff */
[----:B------:R-:W4:Y:S04]  /*11560*/  LDL.LU R196, [R1+0x1f8] ;  /* 0x0001f80001c47983 */ /* 0x000f280000300800 */
[----:B------:R0:W-:Y:S04]  /*11570*/  STL [R1+0x1d4], R175 ;  /* 0x0001d4af01007387 */ /* 0x0001e80000100800 */
[----:B0-----:R-:W4:Y:S04]  /*11580*/  LDL.LU R175, [R1+0x22c] ;  /* 0x00022c0001af7983 */ /* 0x001f280000300800 */
[----:B------:R-:W4:Y:S04]  /*11590*/  LDL.LU R213, [R1+0x200] ;  /* 0x0002000001d57983 */ /* 0x000f280000300800 */
[----:B------:R-:W4:Y:S01]  /*115a0*/  LDL.LU R211, [R1+0x234] ;  /* 0x0002340001d37983 */ /* 0x000f220000300800 */
[----:B--2---:R-:W-:-:S05]  /*115b0*/  IADD3.X R212, R212, UR19, RZ, P1, !PT ;  /* 0x00000013d4d47c10 */ /* 0x004fca0008ffe4ff */
[----:B------:R0:W-:Y:S04]  /*115c0*/  STL [R1+0x1a8], R212 ;  /* 0x0001a8d401007387 */ /* 0x0001e80000100800 */
[----:B0-----:R-:W2:Y:S01]  /*115d0*/  LDL.LU R212, [R1+0x208] ;  /* 0x0002080001d47983 */ /* 0x001ea20000300800 */
[----:B------:R-:W-:-:S03]  /*115e0*/  IADD3.X R238, R238, UR19, RZ, P2, !PT ;  /* 0x00000013eeee7c10 */ /* 0x000fc600097fe4ff */
[----:B------:R-:W2:Y:S01]  /*115f0*/  LDL.LU R197, [R1+0x23c] ;  /* 0x00023c0001c57983 */ /* 0x000ea20000300800 */
[----:B---3--:R-:W-:-:S03]  /*11600*/  IADD3 R195, P1, R195, UR13, RZ ;  /* 0x0000000dc3c37c10 */ /* 0x008fc6000ff3e0ff */
[----:B------:R0:W-:Y:S04]  /*11610*/  STL [R1+0x1b0], R238 ;  /* 0x0001b0ee01007387 */ /* 0x0001e80000100800 */
[----:B------:R1:W-:Y:S01]  /*11620*/  STL [R1+0x1dc], R195 ;  /* 0x0001dcc301007387 */ /* 0x0003e20000100800 */
[----:B----4-:R-:W-:-:S03]  /*11630*/  IADD3 R178, P2, R178, UR13, RZ ;  /* 0x0000000db2b27c10 */ /* 0x010fc6000ff5e0ff */
[----:B0-----:R-:W3:Y:S04]  /*11640*/  LDL.LU R238, [R1+0x540] ;  /* 0x0005400001ee7983 */ /* 0x001ee80000300800 */
[----:B-1----:R-:W4:Y:S01]  /*11650*/  LDL.LU R195, [R1+0x244] ;  /* 0x0002440001c37983 */ /* 0x002f220000300800 */
[----:B------:R-:W-:-:S03]  /*11660*/  IADD3.X R181, R181, UR19, RZ, P3, !PT ;  /* 0x00000013b5b57c10 */ /* 0x000fc60009ffe4ff */
[----:B------:R-:W-:Y:S01]  /*11670*/  STL [R1+0x1e4], R178 ;  /* 0x0001e4b201007387 */ /* 0x000fe20000100800 */
[----:B------:R-:W-:-:S03]  /*11680*/  IADD3 R180, P3, R180, UR13, RZ ;  /* 0x0000000db4b47c10 */ /* 0x000fc6000ff7e0ff */
[----:B------:R-:W-:Y:S01]  /*11690*/  STL [R1+0x1b8], R181 ;  /* 0x0001b8b501007387 */ /* 0x000fe20000100800 */
[----:B------:R-:W-:Y:S02]  /*116a0*/  IADD3.X R2, R2, UR19, RZ, P6, !PT ;  /* 0x0000001302027c10 */ /* 0x000fe4000b7fe4ff */
[----:B------:R-:W-:Y:S01]  /*116b0*/  IADD3.X R191, R191, UR19, RZ, P4, !PT ;  /* 0x00000013bfbf7c10 */ /* 0x000fe2000a7fe4ff */
[----:B------:R-:W-:Y:S01]  /*116c0*/  STL [R1+0x1ec], R180 ;  /* 0x0001ecb401007387 */ /* 0x000fe20000100800 */
[----:B------:R-:W-:Y:S02]  /*116d0*/  IADD3 R190, P4, R190, UR13, RZ ;  /* 0x0000000dbebe7c10 */ /* 0x000fe4000ff9e0ff */
[----:B------:R-:W-:Y:S02]  /*116e0*/  IADD3.X R210, R210, UR19, RZ, P5, !PT ;  /* 0x00000013d2d27c10 */ /* 0x000fe4000affe4ff */
[----:B------:R-:W-:Y:S01]  /*116f0*/  IADD3 R209, P5, R209, UR13, RZ ;  /* 0x0000000dd1d17c10 */ /* 0x000fe2000ffbe0ff */
[----:B------:R-:W-:Y:S04]  /*11700*/  STL [R1+0x1c0], R191 ;  /* 0x0001c0bf01007387 */ /* 0x000fe80000100800 */
[----:B------:R0:W-:Y:S04]  /*11710*/  STL [R1+0x1fc], R209 ;  /* 0x0001fcd101007387 */ /* 0x0001e80000100800 */
[----:B------:R-:W-:Y:S04]  /*11720*/  STL [R1+0x1f4], R190 ;  /* 0x0001f4be01007387 */ /* 0x000fe80000100800 */
[----:B0-----:R-:W4:Y:S01]  /*11730*/  LDL.LU R209, [R1+0x218] ;  /* 0x0002180001d17983 */ /* 0x001f220000300800 */
[----:B------:R-:W-:-:S03]  /*11740*/  IADD3 R186, P6, R186, UR13, RZ ;  /* 0x0000000dbaba7c10 */ /* 0x000fc6000ffde0ff */
[----:B------:R-:W-:Y:S01]  /*11750*/  STL [R1+0x1c8], R210 ;  /* 0x0001c8d201007387 */ /* 0x000fe20000100800 */
[----:B------:R-:W-:-:S03]  /*11760*/  IADD3.X R192, R192, UR19, RZ, P1, !PT ;  /* 0x00000013c0c07c10 */ /* 0x000fc60008ffe4ff */
[----:B------:R0:W-:Y:S01]  /*11770*/  STL [R1+0x1d0], R2 ;  /* 0x0001d00201007387 */ /* 0x0001e20000100800 */
[----:B------:R-:W-:-:S03]  /*11780*/  IADD3.X R0, R0, UR19, RZ, P4, !PT ;  /* 0x0000001300007c10 */ /* 0x000fc6000a7fe4ff */
[----:B0-----:R-:W4:Y:S01]  /*11790*/  LDL.LU R2, [R1+0x53c] ;  /* 0x00053c0001027983 */ /* 0x001f220000300800 */
[----:B------:R-:W-:Y:S02]  /*117a0*/  IADD3 R208, P1, R208, UR13, RZ ;  /* 0x0000000dd0d07c10 */ /* 0x000fe4000ff3e0ff */
[----:B------:R-:W-:-:S03]  /*117b0*/  IADD3.X R193, R193, UR19, RZ, P2, !PT ;  /* 0x00000013c1c17c10 */ /* 0x000fc600097fe4ff */
[----:B------:R0:W-:Y:S04]  /*117c0*/  STL [R1+0x20c], R208 ;  /* 0x00020cd001007387 */ /* 0x0001e80000100800 */
[----:B------:R-:W-:Y:S04]  /*117d0*/  STL [R1+0x204], R186 ;  /* 0x000204ba01007387 */ /* 0x000fe80000100800 */
[----:B0-----:R-:W4:Y:S01]  /*117e0*/  LDL.LU R208, [R1+0x24c] ;  /* 0x00024c0001d07983 */ /* 0x001f220000300800 */
[----:B------:R-:W-:-:S03]  /*117f0*/  IADD3 R207, P2, R207, UR13, RZ ;  /* 0x0000000dcfcf7c10 */ /* 0x000fc6000ff5e0ff */
[----:B------:R-:W-:Y:S01]  /*11800*/  STL [R1+0x1d8], R192 ;  /* 0x0001d8c001007387 */ /* 0x000fe20000100800 */
[----:B------:R-:W-:-:S03]  /*11810*/  IADD3.X R194, R194, UR19, RZ, P3, !PT ;  /* 0x00000013c2c27c10 */ /* 0x000fc60009ffe4ff */
[----:B------:R0:W-:Y:S01]  /*11820*/  STL [R1+0x214], R207 ;  /* 0x000214cf01007387 */ /* 0x0001e20000100800 */
[----:B------:R-:W-:-:S03]  /*11830*/  IADD3 R185, P3, R185, UR13, RZ ;  /* 0x0000000db9b97c10 */ /* 0x000fc6000ff7e0ff */
[----:B0-----:R-:W4:Y:S04]  /*11840*/  LDL.LU R207, [R1+0x220] ;  /* 0x0002200001cf7983 */ /* 0x001f280000300800 */
[----:B------:R-:W-:Y:S04]  /*11850*/  STL [R1+0x1e0], R193 ;  /* 0x0001e0c101007387 */ /* 0x000fe80000100800 */
[----:B------:R0:W-:Y:S04]  /*11860*/  STL [R1+0x1f0], R0 ;  /* 0x0001f00001007387 */ /* 0x0001e80000100800 */
[----:B------:R-:W-:Y:S04]  /*11870*/  STL [R1+0x1e8], R194 ;  /* 0x0001e8c201007387 */ /* 0x000fe80000100800 */
[----:B0-----:R-:W4:Y:S01]  /*11880*/  LDL.LU R0, [R1+0x538] ;  /* 0x0005380001007983 */ /* 0x001f220000300800 */
[----:B------:R-:W-:-:S03]  /*11890*/  IADD3 R174, P4, R174, UR13, RZ ;  /* 0x0000000daeae7c10 */ /* 0x000fc6000ff9e0ff */
[----:B------:R-:W-:Y:S01]  /*118a0*/  STL [R1+0x21c], R185 ;  /* 0x00021cb901007387 */ /* 0x000fe20000100800 */
[----:B------:R-:W-:-:S03]  /*118b0*/  IADD3.X R196, R196, UR19, RZ, P5, !PT ;  /* 0x00000013c4c47c10 */ /* 0x000fc6000affe4ff */
[----:B------:R0:W-:Y:S04]  /*118c0*/  STL [R1+0x224], R174 ;  /* 0x000224ae01007387 */ /* 0x0001e80000100800 */
[----:B0-----:R-:W4:Y:S01]  /*118d0*/  LDL.LU R174, [R1+0x254] ;  /* 0x0002540001ae7983 */ /* 0x001f220000300800 */
[----:B------:R-:W-:Y:S02]  /*118e0*/  IADD3 R175, P5, R175, UR13, RZ ;  /* 0x0000000dafaf7c10 */ /* 0x000fe4000ffbe0ff */
[----:B------:R-:W-:-:S03]  /*118f0*/  IADD3.X R213, R213, UR19, RZ, P6, !PT ;  /* 0x00000013d5d57c10 */ /* 0x000fc6000b7fe4ff */
[----:B------:R0:W-:Y:S04]  /*11900*/  STL [R1+0x22c], R175 ;  /* 0x00022caf01007387 */ /* 0x0001e80000100800 */
[----:B0-----:R-:W4:Y:S04]  /*11910*/  LDL.LU R175, [R1+0x228] ;  /* 0x0002280001af7983 */ /* 0x001f280000300800 */
[----:B------:R-:W-:Y:S01]  /*11920*/  STL [R1+0x1f8], R196 ;  /* 0x0001f8c401007387 */ /* 0x000fe20000100800 */
[----:B--2---:R-:W-:-:S05]  /*11930*/  IADD3.X R212, R212, UR19, RZ, P1, !PT ;  /* 0x00000013d4d47c10 */ /* 0x004fca0008ffe4ff */
[----:B------:R0:W-:Y:S04]  /*11940*/  STL [R1+0x208], R212 ;  /* 0x000208d401007387 */ /* 0x0001e80000100800 */
[----:B------:R-:W-:Y:S04]  /*11950*/  STL [R1+0x200], R213 ;  /* 0x000200d501007387 */ /* 0x000fe80000100800 */
[----:B0-----:R-:W2:Y:S01]  /*11960*/  LDL.LU R212, [R1+0x25c] ;  /* 0x00025c0001d47983 */ /* 0x001ea20000300800 */
[----:B------:R-:W-:Y:S02]  /*11970*/  IADD3 R211, P6, R211, UR13, RZ ;  /* 0x0000000dd3d37c10 */ /* 0x000fe4000ffde0ff */
[----:B------:R-:W-:-:S02]  /*11980*/  IADD3 R197, P1, R197, UR13, RZ ;  /* 0x0000000dc5c57c10 */ /* 0x000fc4000ff3e0ff */
[----:B---3--:R-:W-:Y:S01]  /*11990*/  IADD3.X R238, R238, UR19, RZ, P2, !PT ;  /* 0x00000013eeee7c10 */ /* 0x008fe200097fe4ff */
[----:B------:R-:W-:Y:S01]  /*119a0*/  STL [R1+0x234], R211 ;  /* 0x000234d301007387 */ /* 0x000fe20000100800 */
[----:B----4-:R-:W-:-:S03]  /*119b0*/  IADD3 R195, P2, R195, UR13, RZ ;  /* 0x0000000dc3c37c10 */ /* 0x010fc6000ff5e0ff */
[----:B------:R0:W-:Y:S04]  /*119c0*/  STL [R1+0x210], R238 ;  /* 0x000210ee01007387 */ /* 0x0001e80000100800 */
[----:B------:R1:W-:Y:S04]  /*119d0*/  STS.U8 [R173+UR12+0x1b80], R176 ;  /* 0x001b80b0ad007988 */ /* 0x0003e8000800000c */
[----:B------:R3:W-:Y:S04]  /*119e0*/  STS.U8 [R173+UR12+0x1980], R179 ;  /* 0x001980b3ad007988 */ /* 0x0007e8000800000c */
[----:B0-----:R-:W4:Y:S04]  /*119f0*/  LDL.LU R238, [R1+0x534] ;  /* 0x0005340001ee7983 */ /* 0x001f280000300800 */
[----:B------:R0:W-:Y:S04]  /*11a00*/  STL [R1+0x23c], R197 ;  /* 0x00023cc501007387 */ /* 0x0001e80000100800 */
[----:B-1----:R-:W4:Y:S04]  /*11a10*/  LDL.LU R176, [R1+0x264] ;  /* 0x0002640001b07983 */ /* 0x002f280000300800 */
[----:B---3--:R-:W3:Y:S04]  /*11a20*/  LDL.LU R179, [R1+0x238] ;  /* 0x0002380001b37983 */ /* 0x008ee80000300800 */
[----:B------:R-:W3:Y:S04]  /*11a30*/  LDL.LU R178, [R1+0x26c] ;  /* 0x00026c0001b27983 */ /* 0x000ee80000300800 */
[----:B------:R1:W-:Y:S04]  /*11a40*/  STL [R1+0x244], R195 ;  /* 0x000244c301007387 */ /* 0x0003e80000100800 */
[----:B------:R-:W3:Y:S04]  /*11a50*/  LDL.LU R181, [R1+0x240] ;  /* 0x0002400001b57983 */ /* 0x000ee80000300800 */
[----:B------:R-:W3:Y:S01]  /*11a60*/  LDL.LU R180, [R1+0x274] ;  /* 0x0002740001b47983 */ /* 0x000ee20000300800 */
[----:B------:R-:W-:-:S03]  /*11a70*/  IADD3.X R209, R209, UR19, RZ, P3, !PT ;  /* 0x00000013d1d17c10 */ /* 0x000fc60009ffe4ff */
[----:B------:R-:W3:Y:S04]  /*11a80*/  LDL.LU R191, [R1+0x248] ;  /* 0x0002480001bf7983 */ /* 0x000ee80000300800 */
[----:B------:R-:W3:Y:S04]  /*11a90*/  LDL.LU R190, [R1+0x27c] ;  /* 0x00027c0001be7983 */ /* 0x000ee80000300800 */
[----:B------:R-:W3:Y:S04]  /*11aa0*/  LDL.LU R210, [R1+0x284] ;  /* 0x0002840001d27983 */ /* 0x000ee80000300800 */
[----:B------:R-:W3:Y:S04]  /*11ab0*/  LDL.LU R186, [R1+0x258] ;  /* 0x0002580001ba7983 */ /* 0x000ee80000300800 */
[----:B------:R-:W3:Y:S04]  /*11ac0*/  LDL.LU R192, [R1+0x28c] ;  /* 0x00028c0001c07983 */ /* 0x000ee80000300800 */
[----:B------:R1:W-:Y:S04]  /*11ad0*/  STL [R1+0x218], R209 ;  /* 0x000218d101007387 */ /* 0x0003e80000100800 */
[----:B------:R-:W3:Y:S04]  /*11ae0*/  LDL.LU R193, [R1+0x260] ;  /* 0x0002600001c17983 */ /* 0x000ee80000300800 */
[----:B------:R-:W3:Y:S04]  /*11af0*/  LDL.LU R194, [R1+0x268] ;  /* 0x0002680001c27983 */ /* 0x000ee80000300800 */
[----:B------:R-:W3:Y:S01]  /*11b00*/  LDL.LU R185, [R1+0x29c] ;  /* 0x00029c0001b97983 */ /* 0x000ee20000300800 */
[----:B------:R-:W-:-:S05]  /*11b10*/  IADD3 R208, P3, R208, UR13, RZ ;  /* 0x0000000dd0d07c10 */ /* 0x000fca000ff7e0ff */
[----:B------:R1:W-:Y:S04]  /*11b20*/  STL [R1+0x24c], R208 ;  /* 0x00024cd001007387 */ /* 0x0003e80000100800 */
[----:B------:R-:W3:Y:S04]  /*11b30*/  LDL.LU R196, [R1+0x2a4] ;  /* 0x0002a40001c47983 */ /* 0x000ee80000300800 */
[----:B------:R-:W3:Y:S04]  /*11b40*/  LDL.LU R213, [R1+0x278] ;  /* 0x0002780001d57983 */ /* 0x000ee80000300800 */
[----:B------:R-:W3:Y:S01]  /*11b50*/  LDL.LU R211, [R1+0x2ac] ;  /* 0x0002ac0001d37983 */ /* 0x000ee20000300800 */
[----:B------:R-:W-:-:S05]  /*11b60*/  IADD3.X R207, R207, UR19, RZ, P4, !PT ;  /* 0x00000013cfcf7c10 */ /* 0x000fca000a7fe4ff */
[----:B------:R1:W-:Y:S04]  /*11b70*/  STL [R1+0x220], R207 ;  /* 0x000220cf01007387 */ /* 0x0003e80000100800 */
[----:B0-----:R-:W3:Y:S04]  /*11b80*/  LDL.LU R197, [R1+0x280] ;  /* 0x0002800001c57983 */ /* 0x001ee80000300800 */
[----:B-1----:R-:W3:Y:S04]  /*11b90*/  LDL.LU R195, [R1+0x288] ;  /* 0x0002880001c37983 */ /* 0x002ee80000300800 */
[----:B------:R-:W3:Y:S01]  /*11ba0*/  LDL.LU R209, [R1+0x2bc] ;  /* 0x0002bc0001d17983 */ /* 0x000ee20000300800 */
[----:B------:R-:W-:-:S02]  /*11bb0*/  IADD3.X R2, R2, UR19, RZ, P6, !PT ;  /* 0x0000001302027c10 */ /* 0x000fc4000b7fe4ff */
[----:B------:R-:W-:-:S05]  /*11bc0*/  IADD3 R174, P4, R174, UR13, RZ ;  /* 0x0000000daeae7c10 */ /* 0x000fca000ff9e0ff */
[----:B------:R0:W-:Y:S04]  /*11bd0*/  STL [R1+0x254], R174 ;  /* 0x000254ae01007387 */ /* 0x0001e80000100800 */
[----:B------:R-:W3:Y:S04]  /*11be0*/  LDL.LU R208, [R1+0x2c4] ;  /* 0x0002c40001d07983 */ /* 0x000ee80000300800 */
[----:B------:R-:W3:Y:S04]  /*11bf0*/  LDL.LU R207, [R1+0x298] ;  /* 0x0002980001cf7983 */ /* 0x000ee80000300800 */
[----:B0-----:R-:W3:Y:S01]  /*11c00*/  LDL.LU R174, [R1+0x2cc] ;  /* 0x0002cc0001ae7983 */ /* 0x001ee20000300800 */
[----:B------:R-:W-:-:S05]  /*11c10*/  IADD3.X R175, R175, UR19, RZ, P5, !PT ;  /* 0x00000013afaf7c10 */ /* 0x000fca000affe4ff */
[----:B------:R0:W-:Y:S04]  /*11c20*/  STL [R1+0x228], R175 ;  /* 0x000228af01007387 */ /* 0x0001e80000100800 */
[----:B0-----:R-:W3:Y:S01]  /*11c30*/  LDL.LU R175, [R1+0x2a8] ;  /* 0x0002a80001af7983 */ /* 0x001ee20000300800 */
[----:B--2---:R-:W-:-:S05]  /*11c40*/  IADD3 R212, P5, R212, UR13, RZ ;  /* 0x0000000dd4d47c10 */ /* 0x004fca000ffbe0ff */
[----:B------:R0:W-:Y:S04]  /*11c50*/  STL [R1+0x25c], R212 ;  /* 0x00025cd401007387 */ /* 0x0001e80000100800 */
[----:B0-----:R-:W2:Y:S04]  /*11c60*/  LDL.LU R212, [R1+0x2b0] ;  /* 0x0002b00001d47983 */ /* 0x001ea80000300800 */
[----:B------:R0:W-:Y:S04]  /*11c70*/  STL [R1+0x230], R2 ;  /* 0x0002300201007387 */ /* 0x0001e80000100800 */
[----:B0-----:R-:W2:Y:S01]  /*11c80*/  LDL.LU R2, [R1+0x530] ;  /* 0x0005300001027983 */ /* 0x001ea20000300800 */
[----:B----4-:R-:W-:-:S02]  /*11c90*/  IADD3 R176, P6, R176, UR13, RZ ;  /* 0x0000000db0b07c10 */ /* 0x010fc4000ffde0ff */
[----:B---3--:R-:W-:-:S03]  /*11ca0*/  IADD3.X R179, R179, UR19, RZ, P1, !PT ;  /* 0x00000013b3b37c10 */ /* 0x008fc60008ffe4ff */
[----:B------:R-:W-:Y:S01]  /*11cb0*/  STL [R1+0x264], R176 ;  /* 0x000264b001007387 */ /* 0x000fe20000100800 */
[----:B------:R-:W-:-:S03]  /*11cc0*/  IADD3 R178, P1, R178, UR13, RZ ;  /* 0x0000000db2b27c10 */ /* 0x000fc6000ff3e0ff */
[----:B------:R-:W-:Y:S01]  /*11cd0*/  STL [R1+0x238], R179 ;  /* 0x000238b301007387 */ /* 0x000fe20000100800 */
[----:B------:R-:W-:Y:S02]  /*11ce0*/  IADD3.X R0, R0, UR19, RZ, P4, !PT ;  /* 0x0000001300007c10 */ /* 0x000fe4000a7fe4ff */
[----:B------:R-:W-:Y:S01]  /*11cf0*/  IADD3.X R181, R181, UR19, RZ, P2, !PT ;  /* 0x00000013b5b57c10 */ /* 0x000fe200097fe4ff */
[----:B------:R-:W-:Y:S01]  /*11d00*/  STL [R1+0x26c], R178 ;  /* 0x00026cb201007387 */ /* 0x000fe20000100800 */
[----:B------:R-:W-:-:S03]  /*11d10*/  IADD3 R180, P2, R180, UR13, RZ ;  /* 0x0000000db4b47c10 */ /* 0x000fc6000ff5e0ff */
[----:B------:R-:W-:Y:S01]  /*11d20*/  STL [R1+0x240], R181 ;  /* 0x000240b501007387 */ /* 0x000fe20000100800 */
[----:B------:R-:W-:-:S03]  /*11d30*/  IADD3.X R191, R191, UR19, RZ, P3, !PT ;  /* 0x00000013bfbf7c10 */ /* 0x000fc60009ffe4ff */
[----:B------:R-:W-:Y:S01]  /*11d40*/  STL [R1+0x274], R180 ;  /* 0x000274b401007387 */ /* 0x000fe20000100800 */
[----:B------:R-:W-:-:S03]  /*11d50*/  IADD3 R190, P3, R190, UR13, RZ ;  /* 0x0000000dbebe7c10 */ /* 0x000fc6000ff7e0ff */
[----:B------:R0:W-:Y:S01]  /*11d60*/  STL [R1+0x250], R0 ;  /* 0x0002500001007387 */ /* 0x0001e20000100800 */
[----:B------:R-:W-:-:S03]  /*11d70*/  IADD3 R210, P4, R210, UR13, RZ ;  /* 0x0000000dd2d27c10 */ /* 0x000fc6000ff9e0ff */
[----:B------:R-:W-:Y:S01]  /*11d80*/  STL [R1+0x248], R191 ;  /* 0x000248bf01007387 */ /* 0x000fe20000100800 */
[----:B------:R-:W-:-:S03]  /*11d90*/  IADD3.X R186, R186, UR19, RZ, P5, !PT ;  /* 0x00000013baba7c10 */ /* 0x000fc6000affe4ff */
[----:B0-----:R-:W3:Y:S01]  /*11da0*/  LDL.LU R0, [R1+0x52c] ;  /* 0x00052c0001007983 */ /* 0x001ee20000300800 */
[----:B------:R-:W-:-:S03]  /*11db0*/  IADD3 R192, P5, R192, UR13, RZ ;  /* 0x0000000dc0c07c10 */ /* 0x000fc6000ffbe0ff */
[----:B------:R-:W-:Y:S01]  /*11dc0*/  STL [R1+0x27c], R190 ;  /* 0x00027cbe01007387 */ /* 0x000fe20000100800 */
[----:B------:R-:W-:-:S03]  /*11dd0*/  IADD3.X R193, R193, UR19, RZ, P6, !PT ;  /* 0x00000013c1c17c10 */ /* 0x000fc6000b7fe4ff */
[----:B------:R-:W-:Y:S04]  /*11de0*/  STL [R1+0x284], R210 ;  /* 0x000284d201007387 */ /* 0x000fe80000100800 */
[----:B------:R-:W-:Y:S01]  /*11df0*/  STL [R1+0x258], R186 ;  /* 0x000258ba01007387 */ /* 0x000fe20000100800 */
[----:B--2---:R-:W-:-:S05]  /*11e00*/  IADD3 R2, P6, R2, UR13, RZ ;  /* 0x0000000d02027c10 */ /* 0x004fca000ffde0ff */
[----:B------:R0:W-:Y:S04]  /*11e10*/  STL [R1+0x294], R2 ;  /* 0x0002940201007387 */ /* 0x0001e80000100800 */
[----:B------:R-:W-:Y:S04]  /*11e20*/  STL [R1+0x28c], R192 ;  /* 0x00028cc001007387 */ /* 0x000fe80000100800 */
[----:B0-----:R-:W2:Y:S01]  /*11e30*/  LDL.LU R2, [R1+0x528] ;  /* 0x0005280001027983 */ /* 0x001ea20000300800 */
[----:B------:R-:W-:Y:S02]  /*11e40*/  IADD3.X R238, R238, UR19, RZ, P2, !PT ;  /* 0x00000013eeee7c10 */ /* 0x000fe400097fe4ff */
[----:B------:R-:W-:Y:S01]  /*11e50*/  IADD3.X R194, R194, UR19, RZ, P1, !PT ;  /* 0x00000013c2c27c10 */ /* 0x000fe20008ffe4ff */
[----:B------:R-:W-:Y:S01]  /*11e60*/  STL [R1+0x260], R193 ;  /* 0x000260c101007387 */ /* 0x000fe20000100800 */
[----:B------:R-:W-:-:S02]  /*11e70*/  IADD3 R185, P1, R185, UR13, RZ ;  /* 0x0000000db9b97c10 */ /* 0x000fc4000ff3e0ff */
[----:B------:R-:W-:Y:S01]  /*11e80*/  IADD3 R196, P2, R196, UR13, RZ ;  /* 0x0000000dc4c47c10 */ /* 0x000fe2000ff5e0ff */
[----:B------:R0:W-:Y:S01]  /*11e90*/  STL [R1+0x270], R238 ;  /* 0x000270ee01007387 */ /* 0x0001e20000100800 */
[----:B------:R-:W-:Y:S02]  /*11ea0*/  IADD3.X R213, R213, UR19, RZ, P3, !PT ;  /* 0x00000013d5d57c10 */ /* 0x000fe40009ffe4ff */
[----:B------:R-:W-:Y:S01]  /*11eb0*/  IADD3.X R197, R197, UR19, RZ, P4, !PT ;  /* 0x00000013c5c57c10 */ /* 0x000fe2000a7fe4ff */
[----:B------:R-:W-:Y:S01]  /*11ec0*/  STL [R1+0x268], R194 ;  /* 0x000268c201007387 */ /* 0x000fe20000100800 */
[----:B------:R-:W-:-:S03]  /*11ed0*/  IADD3 R211, P3, R211, UR13, RZ ;  /* 0x0000000dd3d37c10 */ /* 0x000fc6000ff7e0ff */
[----:B0-----:R-:W4:Y:S04]  /*11ee0*/  LDL.LU R238, [R1+0x524] ;  /* 0x0005240001ee7983 */ /* 0x001f280000300800 */
[----:B------:R-:W-:Y:S04]  /*11ef0*/  STL [R1+0x29c], R185 ;  /* 0x00029cb901007387 */ /* 0x000fe80000100800 */
[----:B------:R-:W-:Y:S04]  /*11f00*/  STL [R1+0x2a4], R196 ;  /* 0x0002a4c401007387 */ /* 0x000fe80000100800 */
[----:B------:R-:W-:Y:S01]  /*11f10*/  STL [R1+0x278], R213 ;  /* 0x000278d501007387 */ /* 0x000fe20000100800 */
[----:B--2---:R-:W-:-:S05]  /*11f20*/  IADD3 R2, P4, R2, UR13, RZ ;  /* 0x0000000d02027c10 */ /* 0x004fca000ff9e0ff */
[----:B------:R0:W-:Y:S04]  /*11f30*/  STL [R1+0x2b4], R2 ;  /* 0x0002b40201007387 */ /* 0x0001e80000100800 */
[----:B------:R-:W-:Y:S04]  /*11f40*/  STL [R1+0x2ac], R211 ;  /* 0x0002acd301007387 */ /* 0x000fe80000100800 */
[----:B0-----:R-:W2:Y:S01]  /*11f50*/  LDL.LU R2, [R1+0x520] ;  /* 0x0005200001027983 */ /* 0x001ea20000300800 */
[----:B---3--:R-:W-:Y:S02]  /*11f60*/  IADD3.X R0, R0, UR19, RZ, P6, !PT ;  /* 0x0000001300007c10 */ /* 0x008fe4000b7fe4ff */
[----:B------:R-:W-:Y:S01]  /*11f70*/  IADD3.X R195, R195, UR19, RZ, P5, !PT ;  /* 0x00000013c3c37c10 */ /* 0x000fe2000affe4ff */
[----:B------:R-:W-:Y:S01]  /*11f80*/  STL [R1+0x280], R197 ;  /* 0x000280c501007387 */ /* 0x000fe20000100800 */
[----:B------:R-:W-:-:S02]  /*11f90*/  IADD3 R209, P5, R209, UR13, RZ ;  /* 0x0000000dd1d17c10 */ /* 0x000fc4000ffbe0ff */
[----:B------:R-:W-:Y:S01]  /*11fa0*/  IADD3 R208, P6, R208, UR13, RZ ;  /* 0x0000000dd0d07c10 */ /* 0x000fe2000ffde0ff */
[----:B------:R0:W-:Y:S01]  /*11fb0*/  STL [R1+0x290], R0 ;  /* 0x0002900001007387 */ /* 0x0001e20000100800 */
[----:B------:R-:W-:-:S03]  /*11fc0*/  IADD3.X R207, R207, UR19, RZ, P1, !PT ;  /* 0x00000013cfcf7c10 */ /* 0x000fc60008ffe4ff */
[----:B------:R-:W-:Y:S04]  /*11fd0*/  STL [R1+0x288], R195 ;  /* 0x000288c301007387 */ /* 0x000fe80000100800 */
[----:B0-----:R-:W3:Y:S04]  /*11fe0*/  LDL.LU R0, [R1+0x51c] ;  /* 0x00051c0001007983 */ /* 0x001ee80000300800 */
[----:B------:R-:W-:Y:S04]  /*11ff0*/  STL [R1+0x2bc], R209 ;  /* 0x0002bcd101007387 */ /* 0x000fe80000100800 */
[----:B------:R-:W-:Y:S04]  /*12000*/  STL [R1+0x2c4], R208 ;  /* 0x0002c4d001007387 */ /* 0x000fe80000100800 */
[----:B------:R-:W-:Y:S04]  /*12010*/  STS.U8 [R173+UR12+0x1d80], R177 ;  /* 0x001d80b1ad007988 */ /* 0x000fe8000800000c */
        /* <DEDUP_REMOVED lines=14> */
[----:B------:R-:W-:Y:S01]  /*12100*/  STS.U8 [R173+UR12+0x3b80], R206 ;  /* 0x003b80cead007988 */ /* 0x000fe2000800000c */
[----:B--2---:R-:W-:-:S05]  /*12110*/  IADD3.X R2, R2, UR19, RZ, P2, !PT ;  /* 0x0000001302027c10 */ /* 0x004fca00097fe4ff */
[----:B------:R0:W-:Y:S04]  /*12120*/  STL [R1+0x2a0], R2 ;  /* 0x0002a00201007387 */ /* 0x0001e80000100800 */
[----:B------:R-:W-:Y:S04]  /*12130*/  STL [R1+0x298], R207 ;  /* 0x000298cf01007387 */ /* 0x000fe80000100800 */
[----:B0-----:R-:W2:Y:S04]  /*12140*/  LDL.LU R2, [R1+0x518] ;  /* 0x0005180001027983 */ /* 0x001ea80000300800 */
[----:B------:R0:W-:Y:S01]  /*12150*/  STS.U8 [R173+UR12+0x3d80], R172 ;  /* 0x003d80acad007988 */ /* 0x0001e2000800000c */
[----:B------:R1:W-:Y:S06]  /*12160*/  MEMBAR.ALL.CTA ;  /* 0x0000000000007992 */ /* 0x0003ec0000008000 */
[----:B-1----:R-:W1:Y:S01]  /*12170*/  FENCE.VIEW.ASYNC.S ;  /* 0x00000000000073c6 */ /* 0x002e620000000000 */
[----:B------:R-:W-:Y:S01]  /*12180*/  UMOV UR20, UR6 ;  /* 0x0000000600147c82 */ /* 0x000fe20008000000 */
[----:B------:R-:W-:Y:S01]  /*12190*/  UMOV UR21, 0x80000020 ;  /* 0x8000002000157882 */ /* 0x000fe20000000000 */
[----:B------:R-:W-:Y:S01]  /*121a0*/  UMOV UR22, UR4 ;  /* 0x0000000400167c82 */ /* 0x000fe20008000000 */
[----:B------:R-:W-:Y:S01]  /*121b0*/  UMOV UR23, 0x80000020 ;  /* 0x8000002000177882 */ /* 0x000fe20000000000 */
[----:B------:R-:W-:Y:S01]  /*121c0*/  IADD3 R174, P1, R174, UR13, RZ ;  /* 0x0000000daeae7c10 */ /* 0x000fe2000ff3e0ff */
[----:B0-----:R-:W0:Y:S08]  /*121d0*/  LDC R172, c[0x0][0x238] ;  /* 0x00008e00ffac7b82 */ /* 0x001e300000000800 */
[----:B-1----:R-:W-:Y:S06]  /*121e0*/  BAR.SYNC.DEFER_BLOCKING 0x0 ;  /* 0x0000000000007b1d */ /* 0x002fec0000010000 */
[----:B------:R-:W-:-:S06]  /*121f0*/  WARPGROUP.ARRIVE ;  /* 0x00000000000079c5 */ /* 0x000fcc0000000000 */
[----:B------:R-:W-:Y:S01]  /*12200*/  QGMMA.64x256x32.F32.E5M2.E5M2 R24, gdesc[UR20], R24 ;  /* 0x03e00000141879f3 */ /* 0x000fe20008703818 */
[----:B------:R-:W-:Y:S02]  /*12210*/  IADD3.X R175, R175, UR19, RZ, P3, !PT ;  /* 0x00000013afaf7c10 */ /* 0x000fe40009ffe4ff */
[----:B---3--:R-:W-:Y:S02]  /*12220*/  IADD3.X R0, R0, UR19, RZ, P6, !PT ;  /* 0x0000001300007c10 */ /* 0x008fe4000b7fe4ff */
[----:B------:R-:W-:Y:S01]  /*12230*/  IADD3.X R212, R212, UR19, RZ, P4, !PT ;  /* 0x00000013d4d47c10 */ /* 0x000fe2000a7fe4ff */
[----:B------:R-:W-:Y:S01]  /*12240*/  STL [R1+0x2cc], R174 ;  /* 0x0002ccae01007387 */ /* 0x000fe20000100800 */
[----:B----4-:R-:W-:-:S03]  /*12250*/  IADD3.X R238, R238, UR19, RZ, P5, !PT ;  /* 0x00000013eeee7c10 */ /* 0x010fc6000affe4ff */
[----:B------:R-:W-:Y:S04]  /*12260*/  STL [R1+0x2a8], R175 ;  /* 0x0002a8af01007387 */ /* 0x000fe80000100800 */
[----:B------:R-:W-:Y:S04]  /*12270*/  STL [R1+0x2c0], R0 ;  /* 0x0002c00001007387 */ /* 0x000fe80000100800 */
[----:B------:R-:W-:Y:S04]  /*12280*/  STL [R1+0x2b0], R212 ;  /* 0x0002b0d401007387 */ /* 0x000fe80000100800 */
[----:B------:R-:W-:Y:S01]  /*12290*/  STL [R1+0x2b8], R238 ;  /* 0x0002b8ee01007387 */ /* 0x000fe20000100800 */
[----:B--2---:R-:W-:-:S05]  /*122a0*/  IADD3.X R2, R2, UR19, RZ, P1, !PT ;  /* 0x0000001302027c10 */ /* 0x004fca0008ffe4ff */
[----:B------:R-:W-:Y:S01]  /*122b0*/  QGMMA.64x256x32.F32.E5M2.E5M2 R24, gdesc[UR8], R24, gsb0 ;  /* 0x03e00000081879f3 */ /* 0x000fe20008003818 */
[----:B------:R1:W-:Y:S04]  /*122c0*/  STL [R1+0x2c8], R2 ;  /* 0x0002c80201007387 */ /* 0x0003e80000100800 */
[----:B-1----:R1:W5:Y:S01]  /*122d0*/  LDL.LU R2, [R1+0x514] ;  /* 0x0005140001027983 */ /* 0x0023620000300800 */
[----:B------:R-:W2:Y:S01]  /*122e0*/  S2R R0, SR_TID.X ;  /* 0x0000000000007919 */ /* 0x000ea20000002100 */
[----:B0-----:R-:W-:Y:S02]  /*122f0*/  IMAD.SHL.U32 R172, R172, 0x40, RZ ;  /* 0x00000040acac7824 */ /* 0x001fe400078e00ff */
[----:B------:R-:W-:-:S03]  /*12300*/  VIADD R5, R5, 0xffffffff ;  /* 0xffffffff05057836 */ /* 0x000fc60000000000 */
[----:B------:R-:W-:-:S04]  /*12310*/  IADD3 R171, P0, R172, R171, RZ ;  /* 0x000000abacab7210 */ /* 0x000fc80007f1e0ff */
[----:B------:R-:W-:Y:S02]  /*12320*/  LEA.HI.X.SX32 R3, R172, R3, 0x1, P0 ;  /* 0x00000003ac037211 */ /* 0x000fe400000f0eff */
[----:B------:R-:W-:Y:S01]  /*12330*/  ISETP.NE.U32.AND P0, PT, R5, RZ, PT ;  /* 0x000000ff0500720c */ /* 0x000fe20003f05070 */
[----:B------:R-:W-:Y:S01]  /*12340*/  UIADD3 UR16, UR16, -0x40, URZ ;  /* 0xffffffc010107890 */ /* 0x000fe2000fffe03f */
[----:B--2---:R-:W-:-:S04]  /*12350*/  SHF.R.U32.HI R0, RZ, 0x6, R0 ;  /* 0x00000006ff007819 */ /* 0x004fc80000011600 */
[----:B------:R-:W-:Y:S01]  /*12360*/  SGXT.U32 R0, R0, 0x1 ;  /* 0x000000010000781a */ /* 0x000fe20000000000 */
[----:B------:R-:W-:-:S06]  /*12370*/  WARPGROUP.DEPBAR.LE gsb0, 0x0 ;  /* 0x00008000000079c5 */ /* 0x000fcc0000010000 */
[----:B-1----:R-:W-:Y:S05]  /*12380*/  @P0 BRA `(.L_x_2) ;  /* 0xffffff8c00c00947 */ /* 0x002fea000383ffff */
.L_x_1:
[----:B------:R-:W2:Y:S01]  /*12390*/  LDL.LU R174, [R1+0x4ac] ;  /* 0x0004ac0001ae7983 */ /* 0x000ea20000300800 */
[----:B------:R-:W0:Y:S01]  /*123a0*/  S2R R175, SR_TID.X ;  /* 0x0000000000af7919 */ /* 0x000e220000002100 */
[----:B------:R-:W-:Y:S01]  /*123b0*/  F2FP.SATFINITE.E5M2.F32.PACK_AB_MERGE_C R40, R41, R40, RZ ;  /* 0x000000282928723e */ /* 0x000fe200048060ff */
[----:B------:R-:W-:Y:S01]  /*123c0*/  ULDC.64 UR4, c[0x0][0x228] ;  /* 0x00008a0000047ab9 */ /* 0x000fe20000000a00 */
[----:B------:R-:W-:Y:S01]  /*123d0*/  F2FP.SATFINITE.E5M2.F32.PACK_AB_MERGE_C R44, R45, R44, RZ ;  /* 0x0000002c2d2c723e */ /* 0x000fe200048060ff */
[----:B------:R-:W3:Y:S01]  /*123e0*/  LDL.LU R173, [R1+0x3b8] ;  /* 0x0003b80001ad7983 */ /* 0x000ee20000300800 */
[----:B------:R-:W-:Y:S01]  /*123f0*/  F2FP.SATFINITE.E5M2.F32.PACK_AB_MERGE_C R48, R49, R48, RZ ;  /* 0x000000303130723e */ /* 0x000fe200048060ff */
[----:B------:R-:W-:Y:S01]  /*12400*/  ULDC.64 UR6, c[0x0][0x220] ;  /* 0x0000880000067ab9 */ /* 0x000fe20000000a00 */
[----:B------:R-:W-:Y:S01]  /*12410*/  LOP3.LUT R40, R40, 0xffff, RZ, 0xc0, !PT ;  /* 0x0000ffff28287812 */ /* 0x000fe200078ec0ff */
[----:B------:R-:W4:Y:S01]  /*12420*/  LDL.LU R172, [R1+0x380] ;  /* 0x0003800001ac7983 */ /* 0x000f220000300800 */
[----:B------:R-:W-:-:S02]  /*12430*/  LOP3.LUT R17, R44, 0xffff, RZ, 0xc0, !PT ;  /* 0x0000ffff2c117812 */ /* 0x000fc400078ec0ff */
[----:B------:R-:W-:Y:S01]  /*12440*/  LOP3.LUT R48, R48, 0xffff, RZ, 0xc0, !PT ;  /* 0x0000ffff30307812 */ /* 0x000fe200078ec0ff */
[----:B------:R-:W3:Y:S01]  /*12450*/  LDL.LU R154, [R1+0x37c] ;  /* 0x00037c00019a7983 */ /* 0x000ee20000300800 */
[----:B------:R-:W-:Y:S02]  /*12460*/  F2FP.SATFINITE.E5M2.F32.PACK_AB_MERGE_C R72, R73, R72, RZ ;  /* 0x000000484948723e */ /* 0x000fe400048060ff */
[----:B------:R-:W-:Y:S01]  /*12470*/  F2FP.SATFINITE.E5M2.F32.PACK_AB_MERGE_C R76, R77, R76, RZ ;  /* 0x0000004c4d4c723e */ /* 0x000fe200048060ff */
[----:B-1----:R-:W3:Y:S01]  /*12480*/  LDL.LU R153, [R1+0x378] ;  /* 0x0003780001997983 */ /* 0x002ee20000300800 */
[----:B------:R-:W-:Y:S02]  /*12490*/  F2FP.SATFINITE.E5M2.F32.PACK_AB_MERGE_C R80, R81, R80, RZ ;  /* 0x000000505150723e */ /* 0x000fe400048060ff */
[----:B------:R-:W-:Y:S01]  /*124a0*/  F2FP.SATFINITE.E5M2.F32.PACK_AB_MERGE_C R26, R27, R26, RZ ;  /* 0x0000001a1b1a723e */ /* 0x000fe200048060ff */
[----:B------:R-:W3:Y:S01]  /*124b0*/  LDL.LU R152, [R1+0x374] ;  /* 0x0003740001987983 */ /* 0x000ee20000300800 */
[----:B------:R-:W-:-:S02]  /*124c0*/  PRMT R9, R48, 0x3340, R1 ;  /* 0x0000334030097816 */ /* 0x000fc40000000001 */
[----:B------:R-:W-:Y:S01]  /*124d0*/  PRMT R12, R40, 0x3340, R17 ;  /* 0x00003340280c7816 */ /* 0x000fe20000000011 */
[----:B------:R-:W3:Y:S01]  /*124e0*/  LDL.LU R155, [R1+0x370] ;  /* 0x00037000019b7983 */ /* 0x000ee20000300800 */
[----:B------:R-:W-:Y:S02]  /*124f0*/  LOP3.LUT R72, R72, 0xffff, RZ, 0xc0, !PT ;  /* 0x0000ffff48487812 */ /* 0x000fe400078ec0ff */
[----:B------:R-:W-:Y:S02]  /*12500*/  LOP3.LUT R27, R76, 0xffff, RZ, 0xc0, !PT ;  /* 0x0000ffff4c1b7812 */ /* 0x000fe400078ec0ff */
[----:B------:R-:W-:Y:S02]  /*12510*/  LOP3.LUT R80, R80, 0xffff, RZ, 0xc0, !PT ;  /* 0x0000ffff50507812 */ /* 0x000fe400078ec0ff */
[----:B------:R-:W-:Y:S01]  /*12520*/  F2FP.SATFINITE.E5M2.F32.PACK_AB_MERGE_C R88, R89, R88, RZ ;  /* 0x000000585958723e */ /* 0x000fe200048060ff */
[----:B0-----:R-:W-:Y:S01]  /*12530*/  IMAD.SHL.U32 R0, R175, 0x10, RZ ;  /* 0x00000010af007824 */ /* 0x001fe200078e00ff */
[----:B------:R-:W-:Y:S01]  /*12540*/  F2FP.SATFINITE.E5M2.F32.PACK_AB_MERGE_C R92, R93, R92, RZ ;  /* 0x0000005c5d5c723e */ /* 0x000fe200048060ff */
[----:B------:R-:W-:Y:S01]  /*12550*/  IMAD.SHL.U32 R3, R175, 0x80, RZ ;  /* 0x00000080af037824 */ /* 0x000fe200078e00ff */
[----:B------:R-:W-:-:S02]  /*12560*/  F2FP.SATFINITE.E5M2.F32.PACK_AB_MERGE_C R96, R97, R96, RZ ;  /* 0x000000606160723e */ /* 0x000fc400048060ff */
[----:B------:R-:W-:Y:S02]  /*12570*/  F2FP.SATFINITE.E5M2.F32.PACK_AB_MERGE_C R106, R107, R106, RZ ;  /* 0x0000006a6b6a723e */ /* 0x000fe400048060ff */
[----:B------:R-:W-:Y:S02]  /*12580*/  F2FP.SATFINITE.E5M2.F32.PACK_AB_MERGE_C R110, R111, R110, RZ ;  /* 0x0000006e6f6e723e */ /* 0x000fe400048060ff */
[----:B------:R-:W-:Y:S02]  /*12590*/  F2FP.SATFINITE.E5M2.F32.PACK_AB_MERGE_C R114, R115, R114, RZ ;  /* 0x000000727372723e */ /* 0x000fe400048060ff */
[----:B------:R-:W-:Y:S02]  /*125a0*/  LOP3.LUT R0, R0, 0x70, RZ, 0xc0, !PT ;  /* 0x0000007000007812 */ /* 0x000fe400078ec0ff */
[----:B------:R-:W-:Y:S02]  /*125b0*/  LOP3.LUT R3, R3, 0x400, RZ, 0xc0, !PT ;  /* 0x0000040003037812 */ /* 0x000fe400078ec0ff */
[----:B------:R-:W-:-:S02]  /*125c0*/  F2FP.SATFINITE.E5M2.F32.PACK_AB_MERGE_C R24, R25, R24, RZ ;  /* 0x000000181918723e */ /* 0x000fc400048060ff */
[----:B------:R-:W-:Y:S02]  /*125d0*/  F2FP.SATFINITE.E5M2.F32.PACK_AB_MERGE_C R28, R29, R28, RZ ;  /* 0x0000001c1d1c723e */ /* 0x000fe400048060ff */
[----:B------:R-:W-:Y:S02]  /*125e0*/  PRMT R12, R12, 0x5410, R9 ;  /* 0x000054100c0c7816 */ /* 0x000fe40000000009 */
[----:B------:R-:W-:Y:S02]  /*125f0*/  F2FP.SATFINITE.E5M2.F32.PACK_AB_MERGE_C R32, R33, R32, RZ ;  /* 0x000000202120723e */ /* 0x000fe400048060ff */
[----:B------:R-:W-:Y:S02]  /*12600*/  F2FP.SATFINITE.E5M2.F32.PACK_AB_MERGE_C R38, R39, R38, RZ ;  /* 0x000000262726723e */ /* 0x000fe400048060ff */
[----:B------:R-:W-:Y:S02]  /*12610*/  PRMT R18, R80, 0x3340, R1 ;  /* 0x0000334050127816 */ /* 0x000fe40000000001 */
[----:B------:R-:W-:-:S02]  /*12620*/  PRMT R9, R72, 0x3340, R27 ;  /* 0x0000334048097816 */ /* 0x000fc4000000001b */
[----:B------:R-:W-:Y:S02]  /*12630*/  F2FP.SATFINITE.E5M2.F32.PACK_AB_MERGE_C R30, R31, R30, RZ ;  /* 0x0000001e1f1e723e */ /* 0x000fe400048060ff */
[----:B------:R-:W-:Y:S02]  /*12640*/  LOP3.LUT R88, R88, 0xffff, RZ, 0xc0, !PT ;  /* 0x0000ffff58587812 */ /* 0x000fe400078ec0ff */
[----:B------:R-:W-:Y:S02]  /*12650*/  LOP3.LUT R33, R92, 0xffff, RZ, 0xc0, !PT ;  /* 0x0000ffff5c217812 */ /* 0x000fe400078ec0ff */
[----:B------:R-:W-:Y:S02]  /*12660*/  LOP3.LUT R96, R96, 0xffff, RZ, 0xc0, !PT ;  /* 0x0000ffff60607812 */ /* 0x000fe400078ec0ff */
[----:B------:R-:W-:Y:S02]  /*12670*/  LOP3.LUT R106, R106, 0xffff, RZ, 0xc0, !PT ;  /* 0x0000ffff6a6a7812 */ /* 0x000fe400078ec0ff */
[----:B------:R-:W-:-:S02]  /*12680*/  LOP3.LUT R39, R110, 0xffff, RZ, 0xc0, !PT ;  /* 0x0000ffff6e277812 */ /* 0x000fc400078ec0ff */
[----:B------:R-:W-:Y:S02]  /*12690*/  LOP3.LUT R114, R114, 0xffff, RZ, 0xc0, !PT ;  /* 0x0000ffff72727812 */ /* 0x000fe400078ec0ff */
[----:B------:R-:W-:Y:S02]  /*126a0*/  F2FP.SATFINITE.E5M2.F32.PACK_AB_MERGE_C R34, R35, R34, RZ ;  /* 0x000000222322723e */ /* 0x000fe400048060ff */
[----:B------:R-:W-:Y:S02]  /*126b0*/  F2FP.SATFINITE.E5M2.F32.PACK_AB_MERGE_C R120, R121, R120, RZ ;  /* 0x000000787978723e */ /* 0x000fe400048060ff */
[----:B------:R-:W-:Y:S02]  /*126c0*/  F2FP.SATFINITE.E5M2.F32.PACK_AB_MERGE_C R124, R125, R124, RZ ;  /* 0x0000007c7d7c723e */ /* 0x000fe400048060ff */
[----:B------:R-:W-:Y:S02]  /*126d0*/  F2FP.SATFINITE.E5M2.F32.PACK_AB_MERGE_C R128, R129, R128, RZ ;  /* 0x000000808180723e */ /* 0x000fe400048060ff */
[----:B------:R-:W-:-:S02]  /*126e0*/  IADD3 R3, R3, UR12, R0 ;  /* 0x0000000c03037c10 */ /* 0x000fc4000fffe000 */
[----:B------:R-:W-:Y:S02]  /*126f0*/  F2FP.SATFINITE.E5M2.F32.PACK_AB_MERGE_C R104, R105, R104, RZ ;  /* 0x000000686968723e */ /* 0x000fe400048060ff */
[----:B------:R-:W-:Y:S02]  /*12700*/  F2FP.SATFINITE.E5M2.F32.PACK_AB_MERGE_C R108, R109, R108, RZ ;  /* 0x0000006c6d6c723e */ /* 0x000fe400048060ff */
[----:B------:R-:W-:Y:S02]  /*12710*/  LOP3.LUT R4, R24, 0xffff, RZ, 0xc0, !PT ;  /* 0x0000ffff18047812 */ /* 0x000fe400078ec0ff */
[----:B------:R-:W-:Y:S02]  /*12720*/  LOP3.LUT R7, R28, 0xffff, RZ, 0xc0, !PT ;  /* 0x0000ffff1c077812 */ /* 0x000fe400078ec0ff */
[----:B------:R-:W-:Y:S02]  /*12730*/  LOP3.LUT R5, R26, 0xffff, RZ, 0xc0, !PT ;  /* 0x0000ffff1a057812 */ /* 0x000fe400078ec0ff */
[----:B------:R-:W-:-:S02]  /*12740*/  LOP3.LUT R16, R32, 0xffff, RZ, 0xc0, !PT ;  /* 0x0000ffff20107812 */ /* 0x000fc400078ec0ff */
[----:B------:R-:W-:Y:S02]  /*12750*/  PRMT R9, R9, 0x5410, R18 ;  /* 0x0000541009097816 */ /* 0x000fe40000000012 */
[----:B------:R-:W-:Y:S02]  /*12760*/  LOP3.LUT R30, R30, 0xffff, RZ, 0xc0, !PT ;  /* 0x0000ffff1e1e7812 */ /* 0x000fe400078ec0ff */
[--C-:B------:R-:W-:Y:S02]  /*12770*/  PRMT R18, R96, 0x3340, R1.reuse ;  /* 0x0000334060127816 */ /* 0x100fe40000000001 */
[----:B------:R-:W-:Y:S02]  /*12780*/  PRMT R29, R114, 0x3340, R1 ;  /* 0x00003340721d7816 */ /* 0x000fe40000000001 */
[----:B------:R-:W-:Y:S02]  /*12790*/  PRMT R25, R88, 0x3340, R33 ;  /* 0x0000334058197816 */ /* 0x000fe40000000021 */
[----:B------:R-:W-:-:S02]  /*127a0*/  PRMT R26, R106, 0x3340, R39 ;  /* 0x000033406a1a7816 */ /* 0x000fc40000000027 */
[----:B------:R-:W-:Y:S02]  /*127b0*/  F2FP.SATFINITE.E5M2.F32.PACK_AB_MERGE_C R36, R37, R36, RZ ;  /* 0x000000242524723e */ /* 0x000fe400048060ff */
[----:B------:R-:W-:Y:S02]  /*127c0*/  LOP3.LUT R34, R34, 0xffff, RZ, 0xc0, !PT ;  /* 0x0000ffff22227812 */ /* 0x000fe400078ec0ff */
[----:B------:R-:W-:Y:S02]  /*127d0*/  LOP3.LUT R120, R120, 0xffff, RZ, 0xc0, !PT ;  /* 0x0000ffff78787812 */ /* 0x000fe400078ec0ff */
[----:B------:R-:W-:Y:S02]  /*127e0*/  LOP3.LUT R41, R124, 0xffff, RZ, 0xc0, !PT ;  /* 0x0000ffff7c297812 */ /* 0x000fe400078ec0ff */
[----:B------:R-:W-:Y:S02]  /*127f0*/  LOP3.LUT R128, R128, 0xffff, RZ, 0xc0, !PT ;  /* 0x0000ffff80807812 */ /* 0x000fe400078ec0ff */
[----:B------:R-:W-:-:S02]  /*12800*/  PRMT R15, R4, 0x3340, R7 ;  /* 0x00003340040f7816 */ /* 0x000fc40000000007 */
[----:B------:R-:W-:Y:S02]  /*12810*/  LOP3.LUT R104, R104, 0xffff, RZ, 0xc0, !PT ;  /* 0x0000ffff68687812 */ /* 0x000fe400078ec0ff */
[----:B------:R-:W-:Y:S02]  /*12820*/  LOP3.LUT R37, R108, 0xffff, RZ, 0xc0, !PT ;  /* 0x0000ffff6c257812 */ /* 0x000fe400078ec0ff */
[----:B------:R-:W-:Y:S02]  /*12830*/  PRMT R6, R16, 0x3340, R1 ;  /* 0x0000334010067816 */ /* 0x000fe40000000001 */
[----:B------:R-:W-:Y:S02]  /*12840*/  SHF.R.U32.HI R4, RZ, 0x8, R4 ;  /* 0x00000008ff047819 */ /* 0x000fe40000011604 */
[----:B------:R-:W-:Y:S02]  /*12850*/  SHF.R.U32.HI R7, RZ, 0x8, R7 ;  /* 0x00000008ff077819 */ /* 0x000fe40000011607 */
[----:B------:R-:W-:-:S02]  /*12860*/  PRMT R25, R25, 0x5410, R18 ;  /* 0x0000541019197816 */ /* 0x000fc40000000012 */
[----:B------:R-:W-:Y:S02]  /*12870*/  PRMT R26, R26, 0x5410, R29 ;  /* 0x000054101a1a7816 */ /* 0x000fe4000000001d */
[----:B------:R-:W-:Y:S02]  /*12880*/  SHF.R.U32.HI R16, RZ, 0x8, R16 ;  /* 0x00000008ff107819 */ /* 0x000fe40000011610 */
[--C-:B------:R-:W-:Y:S02]  /*12890*/  PRMT R8, R34, 0x3340, R1.reuse ;  /* 0x0000334022087816 */ /* 0x100fe40000000001 */
[----:B------:R-:W-:Y:S02]  /*128a0*/  PRMT R18, R128, 0x3340, R1 ;  /* 0x0000334080127816 */ /* 0x000fe40000000001 */
[----:B------:R-:W-:Y:S02]  /*128b0*/  PRMT R29, R120, 0x3340, R41 ;  /* 0x00003340781d7816 */ /* 0x000fe40000000029 */
[----:B------:R-:W-:-:S02]  /*128c0*/  SHF.R.U32.HI R48, RZ, 0x8, R48 ;  /* 0x00000008ff307819 */ /* 0x000fc40000011630 */
[--C-:B------:R-:W-:Y:S02]  /*128d0*/  PRMT R24, R104, 0x3340, R37.reuse ;  /* 0x0000334068187816 */ /* 0x100fe40000000025 */
[----:B------:R-:W-:Y:S02]  /*128e0*/  SHF.R.U32.HI R34, RZ, 0x8, R34 ;  /* 0x00000008ff227819 */ /* 0x000fe40000011622 */
[----:B------:R-:W-:Y:S02]  /*128f0*/  LOP3.LUT R7, R7, 0xffff, RZ, 0xc0, !PT ;  /* 0x0000ffff07077812 */ /* 0x000fe400078ec0ff */
[----:B------:R-:W-:Y:S02]  /*12900*/  LOP3.LUT R4, R4, 0xffff, RZ, 0xc0, !PT ;  /* 0x0000ffff04047812 */ /* 0x000fe400078ec0ff */
[----:B------:R-:W-:Y:S02]  /*12910*/  SHF.R.U32.HI R104, RZ, 0x8, R104 ;  /* 0x00000008ff687819 */ /* 0x000fe40000011668 */
[----:B------:R-:W-:-:S02]  /*12920*/  SHF.R.U32.HI R37, RZ, 0x8, R37 ;  /* 0x00000008ff257819 */ /* 0x000fc40000011625 */
[----:B------:R-:W-:Y:S02]  /*12930*/  LOP3.LUT R16, R16, 0xffff, RZ, 0xc0, !PT ;  /* 0x0000ffff10107812 */ /* 0x000fe400078ec0ff */
[----:B------:R-:W-:Y:S02]  /*12940*/  PRMT R29, R29, 0x5410, R18 ;  /* 0x000054101d1d7816 */ /* 0x000fe40000000012 */
[----:B------:R-:W-:Y:S02]  /*12950*/  F2FP.SATFINITE.E5M2.F32.PACK_AB_MERGE_C R42, R43, R42, RZ ;  /* 0x0000002a2b2a723e */ /* 0x000fe400048060ff */
[----:B------:R-:W-:Y:S02]  /*12960*/  F2FP.SATFINITE.E5M2.F32.PACK_AB_MERGE_C R46, R47, R46, RZ ;  /* 0x0000002e2f2e723e */ /* 0x000fe400048060ff */
[----:B------:R-:W-:Y:S02]  /*12970*/  F2FP.SATFINITE.E5M2.F32.PACK_AB_MERGE_C R50, R51, R50, RZ ;  /* 0x000000323332723e */ /* 0x000fe400048060ff */
[----:B------:R-:W-:-:S02]  /*12980*/  LOP3.LUT R34, R34, 0xffff, RZ, 0xc0, !PT ;  /* 0x0000ffff22227812 */ /* 0x000fc400078ec0ff */
[----:B------:R-:W-:Y:S02]  /*12990*/  LOP3.LUT R18, R48, 0xffff, RZ, 0xc0, !PT ;  /* 0x0000ffff30127812 */ /* 0x000fe400078ec0ff */
[----:B------:R-:W-:Y:S01]  /*129a0*/  PRMT R7, R4, 0x3340, R7 ;  /* 0x0000334004077816 */ /* 0x000fe20000000007 */
[----:B------:R-:W0:Y:S01]  /*129b0*/  S2R R48, SR_TID.X ;  /* 0x0000000000307919 */ /* 0x000e220000002100 */
[----:B------:R-:W-:Y:S02]  /*129c0*/  LOP3.LUT R37, R37, 0xffff, RZ, 0xc0, !PT ;  /* 0x0000ffff25257812 */ /* 0x000fe400078ec0ff */
[----:B------:R-:W-:Y:S02]  /*129d0*/  LOP3.LUT R104, R104, 0xffff, RZ, 0xc0, !PT ;  /* 0x0000ffff68687812 */ /* 0x000fe400078ec0ff */
[----:B------:R-:W-:Y:S02]  /*129e0*/  PRMT R4, R16, 0x3340, R1 ;  /* 0x0000334010047816 */ /* 0x000fe40000000001 */
[----:B------:R-:W-:-:S02]  /*129f0*/  F2FP.SATFINITE.E5M2.F32.PACK_AB_MERGE_C R56, R57, R56, RZ ;  /* 0x000000383938723e */ /* 0x000fc400048060ff */
[----:B------:R-:W-:Y:S02]  /*12a00*/  F2FP.SATFINITE.E5M2.F32.PACK_AB_MERGE_C R58, R59, R58, RZ ;  /* 0x0000003a3b3a723e */ /* 0x000fe400048060ff */
[----:B------:R-:W-:Y:S02]  /*12a10*/  F2FP.SATFINITE.E5M2.F32.PACK_AB_MERGE_C R60, R61, R60, RZ ;  /* 0x0000003c3d3c723e */ /* 0x000fe400048060ff */
[----:B------:R-:W-:Y:S02]  /*12a20*/  F2FP.SATFINITE.E5M2.F32.PACK_AB_MERGE_C R62, R63, R62, RZ ;  /* 0x0000003e3f3e723e */ /* 0x000fe400048060ff */
[----:B------:R-:W-:Y:S02]  /*12a30*/  F2FP.SATFINITE.E5M2.F32.PACK_AB_MERGE_C R64, R65, R64, RZ ;  /* 0x000000404140723e */ /* 0x000fe400048060ff */
[----:B------:R-:W-:Y:S02]  /*12a40*/  F2FP.SATFINITE.E5M2.F32.PACK_AB_MERGE_C R66, R67, R66, RZ ;  /* 0x000000424342723e */ /* 0x000fe400048060ff */
[----:B------:R-:W-:-:S02]  /*12a50*/  LOP3.LUT R42, R42, 0xffff, RZ, 0xc0, !PT ;  /* 0x0000ffff2a2a7812 */ /* 0x000fc400078ec0ff */
[----:B------:R-:W-:Y:S02]  /*12a60*/  LOP3.LUT R19, R46, 0xffff, RZ, 0xc0, !PT ;  /* 0x0000ffff2e137812 */ /* 0x000fe400078ec0ff */
[----:B------:R-:W-:Y:S02]  /*12a70*/  LOP3.LUT R50, R50, 0xffff, RZ, 0xc0, !PT ;  /* 0x0000ffff32327812 */ /* 0x000fe400078ec0ff */
[----:B------:R-:W-:Y:S02]  /*12a80*/  F2FP.SATFINITE.E5M2.F32.PACK_AB_MERGE_C R74, R75, R74, RZ ;  /* 0x0000004a4b4a723e */ /* 0x000fe400048060ff */
[----:B------:R-:W-:Y:S02]  /*12a90*/  F2FP.SATFINITE.E5M2.F32.PACK_AB_MERGE_C R78, R79, R78, RZ ;  /* 0x0000004e4f4e723e */ /* 0x000fe400048060ff */
[----:B------:R-:W-:Y:S02]  /*12aa0*/  F2FP.SATFINITE.E5M2.F32.PACK_AB_MERGE_C R82, R83, R82, RZ ;  /* 0x000000525352723e */ /* 0x000fe400048060ff */
[----:B------:R-:W-:-:S02]  /*12ab0*/  PRMT R104, R104, 0x3340, R37 ;  /* 0x0000334068687816 */ /* 0x000fc40000000025 */
[----:B------:R-:W-:Y:S02]  /*12ac0*/  PRMT R15, R15, 0x5410, R6 ;  /* 0x000054100f0f7816 */ /* 0x000fe40000000006 */
[----:B------:R-:W-:Y:S02]  /*12ad0*/  PRMT R37, R7, 0x5410, R4 ;  /* 0x0000541007257816 */ /* 0x000fe40000000004 */
[----:B------:R-:W-:Y:S02]  /*12ae0*/  LOP3.LUT R7, R38, 0xffff, RZ, 0xc0, !PT ;  /* 0x0000ffff26077812 */ /* 0x000fe400078ec0ff */
[----:B------:R-:W-:Y:S02]  /*12af0*/  PRMT R11, R50, 0x3340, R1 ;  /* 0x00003340320b7816 */ /* 0x000fe40000000001 */
[----:B------:R-:W-:Y:S02]  /*12b00*/  PRMT R10, R42, 0x3340, R19 ;  /* 0x000033402a0a7816 */ /* 0x000fe40000000013 */
[----:B------:R-:W-:-:S02]  /*12b10*/  LOP3.LUT R56, R56, 0xffff, RZ, 0xc0, !PT ;  /* 0x0000ffff38387812 */ /* 0x000fc400078ec0ff */
[----:B------:R-:W-:Y:S02]  /*12b20*/  LOP3.LUT R58, R58, 0xffff, RZ, 0xc0, !PT ;  /* 0x0000ffff3a3a7812 */ /* 0x000fe400078ec0ff */
[----:B------:R-:W-:Y:S02]  /*12b30*/  LOP3.LUT R21, R60, 0xffff, RZ, 0xc0, !PT ;  /* 0x0000ffff3c157812 */ /* 0x000fe400078ec0ff */
[----:B------:R-:W-:Y:S02]  /*12b40*/  LOP3.LUT R23, R62, 0xffff, RZ, 0xc0, !PT ;  /* 0x0000ffff3e177812 */ /* 0x000fe400078ec0ff */
[----:B------:R-:W-:Y:S02]  /*12b50*/  LOP3.LUT R64, R64, 0xffff, RZ, 0xc0, !PT ;  /* 0x0000ffff40407812 */ /* 0x000fe400078ec0ff */
[----:B------:R-:W-:Y:S02]  /*12b60*/  LOP3.LUT R66, R66, 0xffff, RZ, 0xc0, !PT ;  /* 0x0000ffff42427812 */ /* 0x000fe400078ec0ff */
[----:B------:R-:W-:-:S02]  /*12b70*/  LOP3.LUT R36, R36, 0xffff, RZ, 0xc0, !PT ;  /* 0x0000ffff24247812 */ /* 0x000fc400078ec0ff */
[----:B------:R-:W-:Y:S02]  /*12b80*/  F2FP.SATFINITE.E5M2.F32.PACK_AB_MERGE_C R112, R113, R112, RZ ;  /* 0x000000707170723e */ /* 0x000fe400048060ff */
[----:B------:R-:W-:Y:S02]  /*12b90*/  LOP3.LUT R74, R74, 0xffff, RZ, 0xc0, !PT ;  /* 0x0000ffff4a4a7812 */ /* 0x000fe400078ec0ff */
[----:B------:R-:W-:Y:S02]  /*12ba0*/  LOP3.LUT R31, R78, 0xffff, RZ, 0xc0, !PT ;  /* 0x0000ffff4e1f7812 */ /* 0x000fe400078ec0ff */
[----:B------:R-:W-:Y:S02]  /*12bb0*/  LOP3.LUT R82, R82, 0xffff, RZ, 0xc0, !PT ;  /* 0x0000ffff52527812 */ /* 0x000fe400078ec0ff */
[----:B------:R-:W-:Y:S02]  /*12bc0*/  F2FP.SATFINITE.E5M2.F32.PACK_AB_MERGE_C R90, R91, R90, RZ ;  /* 0x0000005a5b5a723e */ /* 0x000fe400048060ff */
[----:B------:R-:W-:-:S02]  /*12bd0*/  F2FP.SATFINITE.E5M2.F32.PACK_AB_MERGE_C R94, R95, R94, RZ ;  /* 0x0000005e5f5e723e */ /* 0x000fc400048060ff */
[----:B------:R-:W-:Y:S02]  /*12be0*/  F2FP.SATFINITE.E5M2.F32.PACK_AB_MERGE_C R98, R99, R98, RZ ;  /* 0x000000626362723e */ /* 0x000fe400048060ff */
[----:B------:R-:W-:Y:S02]  /*12bf0*/  PRMT R10, R10, 0x5410, R11 ;  /* 0x000054100a0a7816 */ /* 0x000fe4000000000b */
[----:B------:R-:W-:Y:S02]  /*12c00*/  PRMT R14, R56, 0x3340, R21 ;  /* 0x00003340380e7816 */ /* 0x000fe40000000015 */
[----:B------:R-:W-:Y:S02]  /*12c10*/  PRMT R13, R58, 0x3340, R23 ;  /* 0x000033403a0d7816 */ /* 0x000fe40000000017 */
[----:B------:R-:W-:Y:S02]  /*12c20*/  PRMT R4, R15, 0x4210, R36 ;  /* 0x000042100f047816 */ /* 0x000fe40000000024 */
[----:B------:R-:W-:-:S02]  /*12c30*/  PRMT R20, R82, 0x3340, R1 ;  /* 0x0000334052147816 */ /* 0x000fc40000000001 */
[----:B------:R-:W-:Y:S02]  /*12c40*/  PRMT R11, R74, 0x3340, R31 ;  /* 0x000033404a0b7816 */ /* 0x000fe4000000001f */
[----:B------:R-:W-:Y:S02]  /*12c50*/  LOP3.LUT R112, R112, 0xffff, RZ, 0xc0, !PT ;  /* 0x0000ffff70707812 */ /* 0x000fe400078ec0ff */
        /* <DEDUP_REMOVED lines=9> */
[----:B------:R-:W-:-:S02]  /*12cf0*/  F2FP.SATFINITE.E5M2.F32.PACK_AB_MERGE_C R142, R143, R142, RZ ;  /* 0x0000008e8f8e723e */ /* 0x000fc400048060ff */
[----:B------:R-:W-:Y:S02]  /*12d00*/  F2FP.SATFINITE.E5M2.F32.PACK_AB_MERGE_C R144, R145, R144, RZ ;  /* 0x000000909190723e */ /* 0x000fe400048060ff */
[----:B------:R-:W-:Y:S02]  /*12d10*/  F2FP.SATFINITE.E5M2.F32.PACK_AB_MERGE_C R146, R147, R146, RZ ;  /* 0x000000929392723e */ /* 0x000fe400048060ff */
        /* <DEDUP_REMOVED lines=8> */
[----:B--2---:R-:W-:Y:S02]  /*12da0*/  LOP3.LUT R0, R174, 0x380, RZ, 0xc0, !PT ;  /* 0x00000380ae007812 */ /* 0x004fe400078ec0ff */
[----:B------:R-:W-:-:S02]  /*12db0*/  F2FP.SATFINITE.E5M2.F32.PACK_AB_MERGE_C R116, R117, R116, RZ ;  /* 0x000000747574723e */ /* 0x000fc400048060ff */
[----:B------:R-:W-:Y:S01]  /*12dc0*/  F2FP.SATFINITE.E5M2.F32.PACK_AB_MERGE_C R118, R119, R118, RZ ;  /* 0x000000767776723e */ /* 0x000fe200048060ff */
[----:B------:R-:W-:Y:S01]  /*12dd0*/  IMAD.IADD R0, R0, 0x1, R3 ;  /* 0x0000000100007824 */ /* 0x000fe200078e0203 */
[--C-:B------:R-:W-:Y:S02]  /*12de0*/  PRMT R3, R5, 0x3340, R30.reuse ;  /* 0x0000334005037816 */ /* 0x100fe4000000001e */
[----:B------:R-:W-:Y:S02]  /*12df0*/  SHF.R.U32.HI R5, RZ, 0x8, R5 ;  /* 0x00000008ff057819 */ /* 0x000fe40000011605 */
[----:B------:R-:W-:Y:S02]  /*12e00*/  SHF.R.U32.HI R30, RZ, 0x8, R30 ;  /* 0x00000008ff1e7819 */ /* 0x000fe4000001161e */
[----:B------:R-:W-:Y:S02]  /*12e10*/  LOP3.LUT R5, R5, 0xffff, RZ, 0xc0, !PT ;  /* 0x0000ffff05057812 */ /* 0x000fe400078ec0ff */
[----:B------:R-:W-:-:S02]  /*12e20*/  LOP3.LUT R30, R30, 0xffff, RZ, 0xc0, !PT ;  /* 0x0000ffff1e1e7812 */ /* 0x000fc400078ec0ff */
[----:B------:R-:W-:Y:S02]  /*12e30*/  F2FP.SATFINITE.E5M2.F32.PACK_AB_MERGE_C R134, R135, R134, RZ ;  /* 0x000000868786723e */ /* 0x000fe400048060ff */
[----:B------:R-:W-:Y:S02]  /*12e40*/  PRMT R16, R5, 0x3340, R30 ;  /* 0x0000334005107816 */ /* 0x000fe4000000001e */
[----:B------:R-:W-:Y:S02]  /*12e50*/  PRMT R5, R34, 0x3340, R1 ;  /* 0x0000334022057816 */ /* 0x000fe40000000001 */
[----:B------:R-:W-:Y:S02]  /*12e60*/  PRMT R6, R3, 0x5410, R8 ;  /* 0x0000541003067816 */ /* 0x000fe40000000008 */
[----:B------:R-:W-:Y:S02]  /*12e70*/  PRMT R16, R16, 0x5410, R5 ;  /* 0x0000541010107816 */ /* 0x000fe40000000005 */
[----:B------:R-:W-:-:S02]  /*12e80*/  PRMT R6, R6, 0x4210, R7 ;  /* 0x0000421006067816 */ /* 0x000fc40000000007 */
[--C-:B------:R-:W-:Y:S02]  /*12e90*/  PRMT R3, R64, 0x3340, R1.reuse ;  /* 0x0000334040037816 */ /* 0x100fe40000000001 */
[----:B------:R-:W-:Y:S02]  /*12ea0*/  PRMT R8, R66, 0x3340, R1 ;  /* 0x0000334042087816 */ /* 0x000fe40000000001 */
[----:B------:R-:W-:Y:S02]  /*12eb0*/  PRMT R5, R37, 0x5210, R36 ;  /* 0x0000521025057816 */ /* 0x000fe40000000024 */
[----:B------:R-:W-:Y:S01]  /*12ec0*/  PRMT R7, R16, 0x5210, R7 ;  /* 0x0000521010077816 */ /* 0x000fe20000000007 */
[----:B------:R-:W-:Y:S01]  /*12ed0*/  BAR.SYNC.DEFER_BLOCKING 0x0 ;  /* 0x0000000000007b1d */ /* 0x000fe20000010000 */
[----:B------:R-:W-:Y:S02]  /*12ee0*/  PRMT R14, R14, 0x5410, R3 ;  /* 0x000054100e0e7816 */ /* 0x000fe40000000003 */
[----:B------:R-:W-:-:S02]  /*12ef0*/  PRMT R13, R13, 0x5410, R8 ;  /* 0x000054100d0d7816 */ /* 0x000fc40000000008 */
[----:B------:R-:W-:-:S03]  /*12f00*/  PRMT R8, R11, 0x5410, R20 ;  /* 0x000054100b087816 */ /* 0x000fc60000000014 */
[----:B------:R-:W1:Y:S01]  /*12f10*/  LDC R37, c[0x0][0x248] ;  /* 0x00009200ff257b82 */ /* 0x000e620000000800 */
[--C-:B------:R-:W-:Y:S02]  /*12f20*/  PRMT R3, R112, 0x3340, R1.reuse ;  /* 0x0000334070037816 */ /* 0x100fe40000000001 */
[----:B------:R-:W-:Y:S02]  /*12f30*/  PRMT R20, R98, 0x3340, R1 ;  /* 0x0000334062147816 */ /* 0x000fe40000000001 */
[----:B------:R-:W-:Y:S02]  /*12f40*/  PRMT R11, R90, 0x3340, R35 ;  /* 0x000033405a0b7816 */ /* 0x000fe40000000023 */
[----:B------:R-:W-:Y:S02]  /*12f50*/  LOP3.LUT R122, R122, 0xffff, RZ, 0xc0, !PT ;  /* 0x0000ffff7a7a7812 */ /* 0x000fe400078ec0ff */
[----:B------:R-:W-:Y:S02]  /*12f60*/  LOP3.LUT R43, R126, 0xffff, RZ, 0xc0, !PT ;  /* 0x0000ffff7e2b7812 */ /* 0x000fe400078ec0ff */
[----:B------:R-:W-:-:S02]  /*12f70*/  LOP3.LUT R130, R130, 0xffff, RZ, 0xc0, !PT ;  /* 0x0000ffff82827812 */ /* 0x000fc400078ec0ff */
[----:B------:R-:W-:Y:S02]  /*12f80*/  LOP3.LUT R136, R136, 0xffff, RZ, 0xc0, !PT ;  /* 0x0000ffff88887812 */ /* 0x000fe400078ec0ff */
[----:B------:R-:W-:Y:S02]  /*12f90*/  LOP3.LUT R138, R138, 0xffff, RZ, 0xc0, !PT ;  /* 0x0000ffff8a8a7812 */ /* 0x000fe400078ec0ff */
[----:B------:R-:W-:Y:S01]  /*12fa0*/  F2FP.SATFINITE.E5M2.F32.PACK_AB_MERGE_C R132, R133, R132, RZ ;  /* 0x000000848584723e */ /* 0x000fe200048060ff */
[----:B------:R2:W-:Y:S01]  /*12fb0*/  STSM.16.M88.4 [R0], R4 ;  /* 0x0000000400007844 */ /* 0x0005e20000000200 */
[----:B------:R-:W-:Y:S02]  /*12fc0*/  LOP3.LUT R45, R140, 0xffff, RZ, 0xc0, !PT ;  /* 0x0000ffff8c2d7812 */ /* 0x000fe400078ec0ff */
[----:B------:R-:W-:Y:S02]  /*12fd0*/  LOP3.LUT R47, R142, 0xffff, RZ, 0xc0, !PT ;  /* 0x0000ffff8e2f7812 */ /* 0x000fe400078ec0ff */
[----:B------:R-:W-:-:S02]  /*12fe0*/  LOP3.LUT R144, R144, 0xffff, RZ, 0xc0, !PT ;  /* 0x0000ffff90907812 */ /* 0x000fc400078ec0ff */
[----:B------:R-:W-:Y:S02]  /*12ff0*/  LOP3.LUT R146, R146, 0xffff, RZ, 0xc0, !PT ;  /* 0x0000ffff92927812 */ /* 0x000fe400078ec0ff */
[----:B------:R-:W-:Y:S02]  /*13000*/  PRMT R24, R24, 0x5410, R3 ;  /* 0x0000541018187816 */ /* 0x000fe40000000003 */
[----:B------:R-:W-:Y:S02]  /*13010*/  PRMT R11, R11, 0x5410, R20 ;  /* 0x000054100b0b7816 */ /* 0x000fe40000000014 */
[----:B------:R-:W-:Y:S02]  /*13020*/  PRMT R3, R130, 0x3340, R1 ;  /* 0x0000334082037816 */ /* 0x000fe40000000001 */
[----:B------:R-:W-:Y:S02]  /*13030*/  PRMT R28, R122, 0x3340, R43 ;  /* 0x000033407a1c7816 */ /* 0x000fe4000000002b */
[----:B------:R-:W-:-:S02]  /*13040*/  PRMT R49, R144, 0x3340, R1 ;  /* 0x0000334090317816 */ /* 0x000fc40000000001 */
[----:B------:R-:W-:Y:S02]  /*13050*/  PRMT R51, R146, 0x3340, R1 ;  /* 0x0000334092337816 */ /* 0x000fe40000000001 */
[----:B------:R-:W-:Y:S02]  /*13060*/  PRMT R32, R136, 0x3340, R45 ;  /* 0x0000334088207816 */ /* 0x000fe4000000002d */
[----:B------:R-:W-:Y:S02]  /*13070*/  PRMT R20, R138, 0x3340, R47 ;  /* 0x000033408a147816 */ /* 0x000fe4000000002f */
[----:B------:R-:W-:Y:S02]  /*13080*/  SHF.R.U32.HI R40, RZ, 0x8, R40 ;  /* 0x00000008ff287819 */ /* 0x000fe40000011628 */
[----:B------:R-:W-:Y:S02]  /*13090*/  SHF.R.U32.HI R17, RZ, 0x8, R17 ;  /* 0x00000008ff117819 */ /* 0x000fe40000011611 */
[----:B------:R-:W-:-:S02]  /*130a0*/  SHF.R.U32.HI R42, RZ, 0x8, R42 ;  /* 0x00000008ff2a7819 */ /* 0x000fc4000001162a */
[----:B------:R-:W-:Y:S02]  /*130b0*/  SHF.R.U32.HI R19, RZ, 0x8, R19 ;  /* 0x00000008ff137819 */ /* 0x000fe40000011613 */
[----:B------:R-:W-:Y:S02]  /*130c0*/  SHF.R.U32.HI R50, RZ, 0x8, R50 ;  /* 0x00000008ff327819 */ /* 0x000fe40000011632 */
[----:B------:R-:W-:Y:S02]  /*130d0*/  PRMT R28, R28, 0x5410, R3 ;  /* 0x000054101c1c7816 */ /* 0x000fe40000000003 */
[----:B------:R-:W-:Y:S02]  /*130e0*/  PRMT R32, R32, 0x5410, R49 ;  /* 0x0000541020207816 */ /* 0x000fe40000000031 */
[----:B------:R-:W-:Y:S02]  /*130f0*/  PRMT R3, R20, 0x5410, R51 ;  /* 0x0000541014037816 */ /* 0x000fe40000000033 */
[----:B------:R-:W-:-:S02]  /*13100*/  LOP3.LUT R17, R17, 0xffff, RZ, 0xc0, !PT ;  /* 0x0000ffff11117812 */ /* 0x000fc400078ec0ff */
[----:B------:R-:W-:Y:S02]  /*13110*/  LOP3.LUT R40, R40, 0xffff, RZ, 0xc0, !PT ;  /* 0x0000ffff28287812 */ /* 0x000fe400078ec0ff */
[----:B------:R-:W-:Y:S02]  /*13120*/  LOP3.LUT R20, R19, 0xffff, RZ, 0xc0, !PT ;  /* 0x0000ffff13147812 */ /* 0x000fe400078ec0ff */
[----:B------:R-:W-:Y:S02]  /*13130*/  LOP3.LUT R49, R42, 0xffff, RZ, 0xc0, !PT ;  /* 0x0000ffff2a317812 */ /* 0x000fe400078ec0ff */
[----:B------:R-:W-:Y:S02]  /*13140*/  LOP3.LUT R50, R50, 0xffff, RZ, 0xc0, !PT ;  /* 0x0000ffff32327812 */ /* 0x000fe400078ec0ff */
[----:B------:R-:W-:Y:S02]  /*13150*/  SHF.R.U32.HI R56, RZ, 0x8, R56 ;  /* 0x00000008ff387819 */ /* 0x000fe40000011638 */
[----:B------:R-:W-:-:S02]  /*13160*/  SHF.R.U32.HI R21, RZ, 0x8, R21 ;  /* 0x00000008ff157819 */ /* 0x000fc40000011615 */
[----:B------:R-:W-:Y:S02]  /*13170*/  SHF.R.U32.HI R64, RZ, 0x8, R64 ;  /* 0x00000008ff407819 */ /* 0x000fe40000011640 */
[----:B------:R-:W-:Y:S02]  /*13180*/  SHF.R.U32.HI R58, RZ, 0x8, R58 ;  /* 0x00000008ff3a7819 */ /* 0x000fe4000001163a */
[----:B------:R-:W-:Y:S02]  /*13190*/  SHF.R.U32.HI R23, RZ, 0x8, R23 ;  /* 0x00000008ff177819 */ /* 0x000fe40000011617 */
[----:B------:R-:W-:Y:S02]  /*131a0*/  SHF.R.U32.HI R66, RZ, 0x8, R66 ;  /* 0x00000008ff427819 */ /* 0x000fe40000011642 */
[----:B------:R-:W-:Y:S02]  /*131b0*/  PRMT R19, R40, 0x3340, R17 ;  /* 0x0000334028137816 */ /* 0x000fe40000000011 */
[----:B------:R-:W-:-:S02]  /*131c0*/  PRMT R20, R49, 0x3340, R20 ;  /* 0x0000334031147816 */ /* 0x000fc40000000014 */
[----:B------:R-:W-:Y:S02]  /*131d0*/  PRMT R17, R50, 0x3340, R1 ;  /* 0x0000334032117816 */ /* 0x000fe40000000001 */
[----:B------:R-:W-:Y:S02]  /*131e0*/  LOP3.LUT R21, R21, 0xffff, RZ, 0xc0, !PT ;  /* 0x0000ffff15157812 */ /* 0x000fe400078ec0ff */
[----:B------:R-:W-:Y:S02]  /*131f0*/  LOP3.LUT R56, R56, 0xffff, RZ, 0xc0, !PT ;  /* 0x0000ffff38387812 */ /* 0x000fe400078ec0ff */
[----:B------:R-:W-:Y:S02]  /*13200*/  LOP3.LUT R22, R64, 0xffff, RZ, 0xc0, !PT ;  /* 0x0000ffff40167812 */ /* 0x000fe400078ec0ff */
[----:B------:R-:W-:Y:S02]  /*13210*/  LOP3.LUT R23, R23, 0xffff, RZ, 0xc0, !PT ;  /* 0x0000ffff17177812 */ /* 0x000fe400078ec0ff */
[----:B------:R-:W-:-:S02]  /*13220*/  LOP3.LUT R58, R58, 0xffff, RZ, 0xc0, !PT ;  /* 0x0000ffff3a3a7812 */ /* 0x000fc400078ec0ff */
[----:B------:R-:W-:Y:S02]  /*13230*/  SHF.R.U32.HI R106, RZ, 0x8, R106 ;  /* 0x00000008ff6a7819 */ /* 0x000fe4000001166a */
[----:B------:R-:W-:Y:S02]  /*13240*/  SHF.R.U32.HI R39, RZ, 0x8, R39 ;  /* 0x00000008ff277819 */ /* 0x000fe40000011627 */
[----:B------:R-:W-:Y:S02]  /*13250*/  LOP3.LUT R30, R66, 0xffff, RZ, 0xc0, !PT ;  /* 0x0000ffff421e7812 */ /* 0x000fe400078ec0ff */
[----:B0-----:R-:W-:Y:S02]  /*13260*/  LOP3.LUT R36, R48, 0x7f, RZ, 0xc0, !PT ;  /* 0x0000007f30247812 */ /* 0x001fe400078ec0ff */
[----:B------:R-:W-:Y:S02]  /*13270*/  PRMT R18, R18, 0x3340, R1 ;  /* 0x0000334012127816 */ /* 0x000fe40000000001 */
[----:B------:R-:W-:-:S02]  /*13280*/  PRMT R21, R56, 0x3340, R21 ;  /* 0x0000334038157816 */ /* 0x000fc40000000015 */
[----:B------:R-:W-:Y:S02]  /*13290*/  PRMT R22, R22, 0x3340, R1 ;  /* 0x0000334016167816 */ /* 0x000fe40000000001 */
[----:B------:R-:W-:Y:S02]  /*132a0*/  PRMT R23, R58, 0x3340, R23 ;  /* 0x000033403a177816 */ /* 0x000fe40000000017 */
[----:B------:R-:W-:Y:S02]  /*132b0*/  LOP3.LUT R46, R39, 0xffff, RZ, 0xc0, !PT ;  /* 0x0000ffff272e7812 */ /* 0x000fe400078ec0ff */
[----:B------:R-:W-:Y:S02]  /*132c0*/  LOP3.LUT R49, R106, 0xffff, RZ, 0xc0, !PT ;  /* 0x0000ffff6a317812 */ /* 0x000fe400078ec0ff */
[----:B------:R-:W-:Y:S02]  /*132d0*/  PRMT R20, R20, 0x5410, R17 ;  /* 0x0000541014147816 */ /* 0x000fe40000000011 */
[----:B------:R-:W-:-:S02]  /*132e0*/  PRMT R30, R30, 0x3340, R1 ;  /* 0x000033401e1e7816 */ /* 0x000fc40000000001 */
[----:B------:R-:W-:Y:S02]  /*132f0*/  LOP3.LUT R17, R54, 0xffff, RZ, 0xc0, !PT ;  /* 0x0000ffff36117812 */ /* 0x000fe400078ec0ff */
[----:B------:R-:W-:Y:S02]  /*13300*/  LEA R36, R36, UR12, 0x4 ;  /* 0x0000000c24247c11 */ /* 0x000fe4000f8e20ff */
[----:B------:R-:W-:Y:S02]  /*13310*/  PRMT R49, R49, 0x3340, R46 ;  /* 0x0000334031317816 */ /* 0x000fe4000000002e */
[----:B------:R-:W-:Y:S02]  /*13320*/  PRMT R18, R19, 0x5410, R18 ;  /* 0x0000541013127816 */ /* 0x000fe40000000012 */
[----:B------:R-:W-:Y:S02]  /*13330*/  PRMT R46, R21, 0x5410, R22 ;  /* 0x00005410152e7816 */ /* 0x000fe40000000016 */
[----:B------:R-:W-:-:S02]  /*13340*/  PRMT R19, R23, 0x5410, R30 ;  /* 0x0000541017137816 */ /* 0x000fc4000000001e */
[--C-:B--2---:R-:W-:Y:S01]  /*13350*/  PRMT R7, R20, 0x5210, R17.reuse ;  /* 0x0000521014077816 */ /* 0x104fe20000000011 */
[----:B------:R-:W-:Y:S01]  /*13360*/  BAR.SYNC.DEFER_BLOCKING 0x0 ;  /* 0x0000000000007b1d */ /* 0x000fe20000010000 */
[----:B------:R-:W-:Y:S02]  /*13370*/  LOP3.LUT R15, R52, 0xffff, RZ, 0xc0, !PT ;  /* 0x0000ffff340f7812 */ /* 0x000fe400078ec0ff */
[----:B------:R-:W-:Y:S02]  /*13380*/  PRMT R6, R10, 0x4210, R17 ;  /* 0x000042100a067816 */ /* 0x000fe40000000011 */
[----:B------:R-:W-:Y:S02]  /*13390*/  F2FP.SATFINITE.E5M2.F32.PACK_AB_MERGE_C R148, R149, R148, RZ ;  /* 0x000000949594723e */ /* 0x000fe400048060ff */
[----:B------:R-:W-:Y:S02]  /*133a0*/  F2FP.SATFINITE.E5M2.F32.PACK_AB_MERGE_C R150, R151, R150, RZ ;  /* 0x000000969796723e */ /* 0x000fe400048060ff */
[----:B----4-:R-:W-:Y:S01]  /*133b0*/  ISETP.GE.AND P0, PT, R172, UR4, PT ;  /* 0x00000004ac007c0c */ /* 0x010fe2000bf06270 */
[----:B------:R-:W-:Y:S01]  /*133c0*/  ULDC UR4, c[0x0][0x22c] ;  /* 0x00008b0000047ab9 */ /* 0x000fe20000000800 */
[----:B------:R-:W0:Y:S01]  /*133d0*/  LDS.128 R20, [R36] ;  /* 0x0000000024147984 */ /* 0x000e220000000c00 */
[----:B------:R-:W-:-:S02]  /*133e0*/  PRMT R4, R12, 0x4210, R15 ;  /* 0x000042100c047816 */ /* 0x000fc4000000000f */
[----:B------:R-:W-:Y:S01]  /*133f0*/  PRMT R5, R18, 0x5210, R15 ;  /* 0x0000521012057816 */ /* 0x000fe2000000000f */
[----:B------:R-:W-:Y:S01]  /*13400*/  BAR.SYNC.DEFER_BLOCKING 0x0 ;  /* 0x0000000000007b1d */ /* 0x000fe20000010000 */
[----:B------:R-:W-:Y:S02]  /*13410*/  LOP3.LUT R70, R70, 0xffff, RZ, 0xc0, !PT ;  /* 0x0000ffff46467812 */ /* 0x000fe400078ec0ff */
[----:B------:R-:W-:Y:S02]  /*13420*/  SHF.R.U32.HI R74, RZ, 0x8, R74 ;  /* 0x00000008ff4a7819 */ /* 0x000fe4000001164a */
[----:B------:R-:W-:Y:S02]  /*13430*/  SHF.R.U32.HI R31, RZ, 0x8, R31 ;  /* 0x00000008ff1f7819 */ /* 0x000fe4000001161f */
[----:B------:R-:W-:Y:S02]  /*13440*/  SHF.R.U32.HI R82, RZ, 0x8, R82 ;  /* 0x00000008ff527819 */ /* 0x000fe40000011652 */
[----:B------:R-:W-:-:S02]  /*13450*/  SHF.R.U32.HI R72, RZ, 0x8, R72 ;  /* 0x00000008ff487819 */ /* 0x000fc40000011648 */
[----:B------:R-:W-:Y:S02]  /*13460*/  SHF.R.U32.HI R27, RZ, 0x8, R27 ;  /* 0x00000008ff1b7819 */ /* 0x000fe4000001161b */
[----:B------:R-:W-:Y:S02]  /*13470*/  SHF.R.U32.HI R80, RZ, 0x8, R80 ;  /* 0x00000008ff507819 */ /* 0x000fe40000011650 */
[----:B------:R-:W-:Y:S02]  /*13480*/  LOP3.LUT R84, R84, 0xffff, RZ, 0xc0, !PT ;  /* 0x0000ffff54547812 */ /* 0x000fe400078ec0ff */
[----:B------:R-:W-:Y:S02]  /*13490*/  LOP3.LUT R102, R102, 0xffff, RZ, 0xc0, !PT ;  /* 0x0000ffff66667812 */ /* 0x000fe400078ec0ff */
[----:B------:R-:W-:Y:S02]  /*134a0*/  SHF.R.U32.HI R88, RZ, 0x8, R88 ;  /* 0x00000008ff587819 */ /* 0x000fe40000011658 */
[----:B------:R-:W-:-:S02]  /*134b0*/  SHF.R.U32.HI R33, RZ, 0x8, R33 ;  /* 0x00000008ff217819 */ /* 0x000fc40000011621 */
[----:B------:R-:W-:Y:S01]  /*134c0*/  SHF.R.U32.HI R96, RZ, 0x8, R96 ;  /* 0x00000008ff607819 */ /* 0x000fe20000011660 */
[----:B------:R2:W-:Y:S01]  /*134d0*/  STSM.16.M88.4 [R0], R4 ;  /* 0x0000000400007844 */ /* 0x0005e20000000200 */
[----:B------:R-:W-:Y:S02]  /*134e0*/  SHF.R.U32.HI R90, RZ, 0x8, R90 ;  /* 0x00000008ff5a7819 */ /* 0x000fe4000001165a */
[----:B------:R-:W-:Y:S02]  /*134f0*/  SHF.R.U32.HI R35, RZ, 0x8, R35 ;  /* 0x00000008ff237819 */ /* 0x000fe40000011623 */
[----:B------:R-:W-:Y:S02]  /*13500*/  SHF.R.U32.HI R98, RZ, 0x8, R98 ;  /* 0x00000008ff627819 */ /* 0x000fe40000011662 */
[----:B------:R-:W-:Y:S02]  /*13510*/  LOP3.LUT R100, R100, 0xffff, RZ, 0xc0, !PT ;  /* 0x0000ffff64647812 */ /* 0x000fe400078ec0ff */
[----:B------:R-:W-:-:S02]  /*13520*/  SHF.R.U32.HI R112, RZ, 0x8, R112 ;  /* 0x00000008ff707819 */ /* 0x000fc40000011670 */
[----:B------:R-:W-:Y:S02]  /*13530*/  SHF.R.U32.HI R114, RZ, 0x8, R114 ;  /* 0x00000008ff727819 */ /* 0x000fe40000011672 */
[----:B------:R-:W-:Y:S02]  /*13540*/  SHF.R.U32.HI R122, RZ, 0x8, R122 ;  /* 0x00000008ff7a7819 */ /* 0x000fe4000001167a */
[----:B------:R-:W-:Y:S02]  /*13550*/  SHF.R.U32.HI R43, RZ, 0x8, R43 ;  /* 0x00000008ff2b7819 */ /* 0x000fe4000001162b */
[--C-:B--2---:R-:W-:Y:S01]  /*13560*/  PRMT R7, R19, 0x5210, R70.reuse ;  /* 0x0000521013077816 */ /* 0x104fe20000000046 */
[----:B------:R-:W-:Y:S01]  /*13570*/  BAR.SYNC.DEFER_BLOCKING 0x0 ;  /* 0x0000000000007b1d */ /* 0x000fe20000010000 */
[----:B------:R-:W-:Y:S02]  /*13580*/  LOP3.LUT R15, R68, 0xffff, RZ, 0xc0, !PT ;  /* 0x0000ffff440f7812 */ /* 0x000fe400078ec0ff */
[----:B------:R-:W-:-:S02]  /*13590*/  PRMT R6, R13, 0x4210, R70 ;  /* 0x000042100d067816 */ /* 0x000fc40000000046 */
[----:B------:R-:W-:Y:S02]  /*135a0*/  SHF.R.U32.HI R130, RZ, 0x8, R130 ;  /* 0x00000008ff827819 */ /* 0x000fe40000011682 */
[----:B------:R-:W-:Y:S02]  /*135b0*/  LOP3.LUT R132, R132, 0xffff, RZ, 0xc0, !PT ;  /* 0x0000ffff84847812 */ /* 0x000fe400078ec0ff */
[----:B------:R-:W-:Y:S02]  /*135c0*/  SHF.R.U32.HI R120, RZ, 0x8, R120 ;  /* 0x00000008ff787819 */ /* 0x000fe40000011678 */
[----:B------:R-:W-:Y:S02]  /*135d0*/  SHF.R.U32.HI R41, RZ, 0x8, R41 ;  /* 0x00000008ff297819 */ /* 0x000fe40000011629 */
[----:B------:R-:W-:Y:S02]  /*135e0*/  SHF.R.U32.HI R128, RZ, 0x8, R128 ;  /* 0x00000008ff807819 */ /* 0x000fe40000011680 */
[----:B------:R-:W-:-:S02]  /*135f0*/  SHF.R.U32.HI R136, RZ, 0x8, R136 ;  /* 0x00000008ff887819 */ /* 0x000fc40000011688 */
[----:B------:R-:W-:Y:S02]  /*13600*/  SHF.R.U32.HI R45, RZ, 0x8, R45 ;  /* 0x00000008ff2d7819 */ /* 0x000fe4000001162d */
[----:B------:R-:W-:Y:S02]  /*13610*/  SHF.R.U32.HI R144, RZ, 0x8, R144 ;  /* 0x00000008ff907819 */ /* 0x000fe40000011690 */
[----:B------:R-:W-:Y:S02]  /*13620*/  SHF.R.U32.HI R138, RZ, 0x8, R138 ;  /* 0x00000008ff8a7819 */ /* 0x000fe4000001168a */
[----:B------:R-:W-:Y:S01]  /*13630*/  SHF.R.U32.HI R47, RZ, 0x8, R47 ;  /* 0x00000008ff2f7819 */ /* 0x000fe2000001162f */
[----:B------:R-:W2:Y:S01]  /*13640*/  LDS.128 R16, [R36] ;  /* 0x0000000024107984 */ /* 0x000ea20000000c00 */
[--C-:B------:R-:W-:Y:S02]  /*13650*/  PRMT R4, R14, 0x4210, R15.reuse ;  /* 0x000042100e047816 */ /* 0x100fe4000000000f */
[----:B------:R-:W-:Y:S01]  /*13660*/  PRMT R5, R46, 0x5210, R15 ;  /* 0x000052102e057816 */ /* 0x000fe2000000000f */
[----:B------:R-:W-:Y:S01]  /*13670*/  BAR.SYNC.DEFER_BLOCKING 0x0 ;  /* 0x0000000000007b1d */ /* 0x000fe20000010000 */
[----:B------:R-:W-:-:S02]  /*13680*/  LOP3.LUT R31, R31, 0xffff, RZ, 0xc0, !PT ;  /* 0x0000ffff1f1f7812 */ /* 0x000fc400078ec0ff */
[----:B------:R-:W-:Y:S02]  /*13690*/  LOP3.LUT R74, R74, 0xffff, RZ, 0xc0, !PT ;  /* 0x0000ffff4a4a7812 */ /* 0x000fe400078ec0ff */
[----:B------:R-:W-:Y:S02]  /*136a0*/  LOP3.LUT R40, R82, 0xffff, RZ, 0xc0, !PT ;  /* 0x0000ffff52287812 */ /* 0x000fe400078ec0ff */
[----:B------:R-:W-:Y:S02]  /*136b0*/  PRMT R31, R74, 0x3340, R31 ;  /* 0x000033404a1f7816 */ /* 0x000fe4000000001f */
[----:B------:R-:W-:Y:S02]  /*136c0*/  SHF.R.U32.HI R146, RZ, 0x8, R146 ;  /* 0x00000008ff927819 */ /* 0x000fe40000011692 */
[----:B------:R-:W-:Y:S02]  /*136d0*/  LOP3.LUT R150, R150, 0xffff, RZ, 0xc0, !PT ;  /* 0x0000ffff96967812 */ /* 0x000fe400078ec0ff */
[----:B---3--:R-:W-:Y:S01]  /*136e0*/  ISETP.LT.AND P2, PT, R173, UR4, !P0 ;  /* 0x00000004ad007c0c */ /* 0x008fe2000c741270 */
[----:B------:R-:W-:Y:S01]  /*136f0*/  ULDC UR4, c[0x0][0x244] ;  /* 0x0000910000047ab9 */ /* 0x000fe20000000800 */
[----:B------:R3:W-:Y:S01]  /*13700*/  STSM.16.M88.4 [R0], R4 ;  /* 0x0000000400007844 */ /* 0x0007e20000000200 */
[----:B------:R-:W-:-:S02]  /*13710*/  PRMT R40, R40, 0x3340, R1 ;  /* 0x0000334028287816 */ /* 0x000fc40000000001 */
[----:B------:R-:W-:Y:S02]  /*13720*/  LOP3.LUT R13, R86, 0xffff, RZ, 0xc0, !PT ;  /* 0x0000ffff560d7812 */ /* 0x000fe400078ec0ff */
[----:B------:R-:W-:Y:S02]  /*13730*/  PRMT R40, R31, 0x5410, R40 ;  /* 0x000054101f287816 */ /* 0x000fe40000000028 */
[----:B------:R-:W-:Y:S02]  /*13740*/  LOP3.LUT R27, R27, 0xffff, RZ, 0xc0, !PT ;  /* 0x0000ffff1b1b7812 */ /* 0x000fe400078ec0ff */
[--C-:B---3--:R-:W-:Y:S02]  /*13750*/  PRMT R6, R8, 0x4210, R13.reuse ;  /* 0x0000421008067816 */ /* 0x108fe4000000000d */
[----:B------:R-:W-:Y:S01]  /*13760*/  PRMT R7, R40, 0x5210, R13 ;  /* 0x0000521028077816 */ /* 0x000fe2000000000d */
[----:B------:R-:W-:Y:S01]  /*13770*/  BAR.SYNC.DEFER_BLOCKING 0x0 ;  /* 0x0000000000007b1d */ /* 0x000fe20000010000 */
[----:B------:R-:W-:-:S02]  /*13780*/  LOP3.LUT R72, R72, 0xffff, RZ, 0xc0, !PT ;  /* 0x0000ffff48487812 */ /* 0x000fc400078ec0ff */
[----:B------:R-:W-:Y:S02]  /*13790*/  LOP3.LUT R34, R80, 0xffff, RZ, 0xc0, !PT ;  /* 0x0000ffff50227812 */ /* 0x000fe400078ec0ff */
[----:B------:R-:W-:Y:S02]  /*137a0*/  PRMT R27, R72, 0x3340, R27 ;  /* 0x00003340481b7816 */ /* 0x000fe4000000001b */
[----:B------:R-:W-:Y:S01]  /*137b0*/  PRMT R34, R34, 0x3340, R1 ;  /* 0x0000334022227816 */ /* 0x000fe20000000001 */
[----:B------:R-:W3:Y:S03]  /*137c0*/  LDS.128 R12, [R36] ;  /* 0x00000000240c7984 */ /* 0x000ee60000000c00 */
[----:B------:R-:W-:Y:S02]  /*137d0*/  PRMT R27, R27, 0x5410, R34 ;  /* 0x000054101b1b7816 */ /* 0x000fe40000000022 */
[----:B------:R-:W-:-:S02]  /*137e0*/  PRMT R4, R9, 0x4210, R84 ;  /* 0x0000421009047816 */ /* 0x000fc40000000054 */
[----:B------:R-:W-:Y:S01]  /*137f0*/  PRMT R5, R27, 0x5210, R84 ;  /* 0x000052101b057816 */ /* 0x000fe20000000054 */
[----:B------:R-:W-:Y:S06]  /*13800*/  BAR.SYNC.DEFER_BLOCKING 0x0 ;  /* 0x0000000000007b1d */ /* 0x000fec0000010000 */
[----:B------:R4:W-:Y:S01]  /*13810*/  STSM.16.M88.4 [R0], R4 ;  /* 0x0000000400007844 */ /* 0x0009e20000000200 */
[----:B------:R-:W-:Y:S02]  /*13820*/  LOP3.LUT R33, R33, 0xffff, RZ, 0xc0, !PT ;  /* 0x0000ffff21217812 */ /* 0x000fe400078ec0ff */
[----:B------:R-:W-:-:S02]  /*13830*/  LOP3.LUT R88, R88, 0xffff, RZ, 0xc0, !PT ;  /* 0x0000ffff58587812 */ /* 0x000fc400078ec0ff */
[----:B------:R-:W-:Y:S02]  /*13840*/  LOP3.LUT R42, R96, 0xffff, RZ, 0xc0, !PT ;  /* 0x0000ffff602a7812 */ /* 0x000fe400078ec0ff */
[----:B------:R-:W-:Y:S02]  /*13850*/  LOP3.LUT R35, R35, 0xffff, RZ, 0xc0, !PT ;  /* 0x0000ffff23237812 */ /* 0x000fe400078ec0ff */
[----:B----4-:R-:W-:Y:S01]  /*13860*/  PRMT R6, R11, 0x4210, R102 ;  /* 0x000042100b067816 */ /* 0x010fe20000000066 */
[----:B------:R-:W-:Y:S01]  /*13870*/  BAR.SYNC.DEFER_BLOCKING 0x0 ;  /* 0x0000000000007b1d */ /* 0x000fe20000010000 */
[----:B------:R-:W-:Y:S02]  /*13880*/  LOP3.LUT R90, R90, 0xffff, RZ, 0xc0, !PT ;  /* 0x0000ffff5a5a7812 */ /* 0x000fe400078ec0ff */
[----:B------:R-:W-:Y:S02]  /*13890*/  LOP3.LUT R44, R98, 0xffff, RZ, 0xc0, !PT ;  /* 0x0000ffff622c7812 */ /* 0x000fe400078ec0ff */
[----:B------:R-:W-:-:S02]  /*138a0*/  PRMT R33, R88, 0x3340, R33 ;  /* 0x0000334058217816 */ /* 0x000fc40000000021 */
[----:B------:R-:W-:Y:S02]  /*138b0*/  PRMT R42, R42, 0x3340, R1 ;  /* 0x000033402a2a7816 */ /* 0x000fe40000000001 */
[----:B------:R-:W-:Y:S02]  /*138c0*/  PRMT R35, R90, 0x3340, R35 ;  /* 0x000033405a237816 */ /* 0x000fe40000000023 */
[----:B------:R-:W-:Y:S01]  /*138d0*/  PRMT R44, R44, 0x3340, R1 ;  /* 0x000033402c2c7816 */ /* 0x000fe20000000001 */
[----:B------:R-:W4:Y:S01]  /*138e0*/  LDS.128 R8, [R36] ;  /* 0x0000000024087984 */ /* 0x000f220000000c00 */
[----:B------:R-:W-:Y:S02]  /*138f0*/  PRMT R33, R33, 0x5410, R42 ;  /* 0x0000541021217816 */ /* 0x000fe4000000002a */
[----:B------:R-:W-:Y:S02]  /*13900*/  PRMT R35, R35, 0x5410, R44 ;  /* 0x0000541023237816 */ /* 0x000fe4000000002c */
[----:B------:R-:W-:-:S02]  /*13910*/  PRMT R4, R25, 0x4210, R100 ;  /* 0x0000421019047816 */ /* 0x000fc40000000064 */
[----:B------:R-:W-:Y:S02]  /*13920*/  PRMT R5, R33, 0x5210, R100 ;  /* 0x0000521021057816 */ /* 0x000fe40000000064 */
[----:B------:R-:W-:Y:S01]  /*13930*/  PRMT R7, R35, 0x5210, R102 ;  /* 0x0000521023077816 */ /* 0x000fe20000000066 */
[----:B------:R-:W-:Y:S06]  /*13940*/  BAR.SYNC.DEFER_BLOCKING 0x0 ;  /* 0x0000000000007b1d */ /* 0x000fec0000010000 */
[----:B------:R-:W-:Y:S02]  /*13950*/  STSM.16.M88.4 [R0], R4 ;  /* 0x0000000400007844 */ /* 0x000fe40000000200 */
[----:B------:R-:W-:Y:S01]  /*13960*/  BAR.SYNC.DEFER_BLOCKING 0x0 ;  /* 0x0000000000007b1d */ /* 0x000fe20000010000 */
[----:B------:R-:W-:-:S02]  /*13970*/  LOP3.LUT R112, R112, 0xffff, RZ, 0xc0, !PT ;  /* 0x0000ffff70707812 */ /* 0x000fc400078ec0ff */
[----:B------:R-:W-:Y:S02]  /*13980*/  LOP3.LUT R114, R114, 0xffff, RZ, 0xc0, !PT ;  /* 0x0000ffff72727812 */ /* 0x000fe400078ec0ff */
[--C-:B------:R-:W-:Y:S02]  /*13990*/  PRMT R39, R112, 0x3340, R1.reuse ;  /* 0x0000334070277816 */ /* 0x100fe40000000001 */
[----:B------:R-:W-:Y:S02]  /*139a0*/  PRMT R114, R114, 0x3340, R1 ;  /* 0x0000334072727816 */ /* 0x000fe40000000001 */
[----:B------:R-:W-:Y:S01]  /*139b0*/  LOP3.LUT R25, R116, 0xffff, RZ, 0xc0, !PT ;  /* 0x0000ffff74197812 */ /* 0x000fe200078ec0ff */
[----:B------:R-:W4:Y:S01]  /*139c0*/  LDS.128 R4, [R36] ;  /* 0x0000000024047984 */ /* 0x000f220000000c00 */
[----:B------:R-:W-:Y:S02]  /*139d0*/  LOP3.LUT R27, R118, 0xffff, RZ, 0xc0, !PT ;  /* 0x0000ffff761b7812 */ /* 0x000fe400078ec0ff */
[----:B------:R-:W-:-:S02]  /*139e0*/  PRMT R104, R104, 0x5410, R39 ;  /* 0x0000541068687816 */ /* 0x000fc40000000027 */
[----:B------:R-:W-:Y:S02]  /*139f0*/  PRMT R114, R49, 0x5410, R114 ;  /* 0x0000541031727816 */ /* 0x000fe40000000072 */
[----:B------:R-:W-:Y:S02]  /*13a00*/  PRMT R24, R24, 0x4210, R25 ;  /* 0x0000421018187816 */ /* 0x000fe40000000019 */
[----:B------:R-:W-:Y:S02]  /*13a10*/  PRMT R26, R26, 0x4210, R27 ;  /* 0x000042101a1a7816 */ /* 0x000fe4000000001b */
[----:B------:R-:W-:Y:S02]  /*13a20*/  PRMT R25, R104, 0x5210, R25 ;  /* 0x0000521068197816 */ /* 0x000fe40000000019 */
[----:B------:R-:W-:Y:S01]  /*13a30*/  PRMT R27, R114, 0x5210, R27 ;  /* 0x00005210721b7816 */ /* 0x000fe2000000001b */
[----:B------:R-:W-:Y:S01]  /*13a40*/  BAR.SYNC.DEFER_BLOCKING 0x0 ;  /* 0x0000000000007b1d */ /* 0x000fe20000010000 */
[----:B------:R-:W-:-:S02]  /*13a50*/  LOP3.LUT R43, R43, 0xffff, RZ, 0xc0, !PT ;  /* 0x0000ffff2b2b7812 */ /* 0x000fc400078ec0ff */
[----:B------:R-:W-:Y:S02]  /*13a60*/  LOP3.LUT R122, R122, 0xffff, RZ, 0xc0, !PT ;  /* 0x0000ffff7a7a7812 */ /* 0x000fe400078ec0ff */
[----:B------:R-:W-:Y:S02]  /*13a70*/  LOP3.LUT R130, R130, 0xffff, RZ, 0xc0, !PT ;  /* 0x0000ffff82827812 */ /* 0x000fe400078ec0ff */
[----:B------:R-:W-:Y:S01]  /*13a80*/  PRMT R43, R122, 0x3340, R43 ;  /* 0x000033407a2b7816 */ /* 0x000fe2000000002b */
[----:B------:R1:W-:Y:S01]  /*13a90*/  STSM.16.M88.4 [R0], R24 ;  /* 0x0000001800007844 */ /* 0x0003e20000000200 */
[----:B------:R-:W-:Y:S02]  /*13aa0*/  PRMT R130, R130, 0x3340, R1 ;  /* 0x0000334082827816 */ /* 0x000fe40000000001 */
[----:B------:R-:W-:Y:S02]  /*13ab0*/  LOP3.LUT R31, R134, 0xffff, RZ, 0xc0, !PT ;  /* 0x0000ffff861f7812 */ /* 0x000fe400078ec0ff */
[----:B------:R-:W-:-:S02]  /*13ac0*/  PRMT R130, R43, 0x5410, R130 ;  /* 0x000054102b827816 */ /* 0x000fc40000000082 */
[----:B------:R-:W-:Y:S02]  /*13ad0*/  LOP3.LUT R41, R41, 0xffff, RZ, 0xc0, !PT ;  /* 0x0000ffff29297812 */ /* 0x000fe400078ec0ff */
[----:B-1----:R-:W-:Y:S02]  /*13ae0*/  PRMT R24, R29, 0x4210, R132 ;  /* 0x000042101d187816 */ /* 0x002fe40000000084 */
[--C-:B------:R-:W-:Y:S02]  /*13af0*/  PRMT R26, R28, 0x4210, R31.reuse ;  /* 0x000042101c1a7816 */ /* 0x100fe4000000001f */
[----:B------:R-:W-:Y:S01]  /*13b00*/  PRMT R27, R130, 0x5210, R31 ;  /* 0x00005210821b7816 */ /* 0x000fe2000000001f */
[----:B------:R-:W-:Y:S01]  /*13b10*/  BAR.SYNC.DEFER_BLOCKING 0x0 ;  /* 0x0000000000007b1d */ /* 0x000fe20000010000 */
[----:B------:R-:W-:Y:S02]  /*13b20*/  LOP3.LUT R120, R120, 0xffff, RZ, 0xc0, !PT ;  /* 0x0000ffff78787812 */ /* 0x000fe400078ec0ff */
[----:B------:R-:W-:-:S02]  /*13b30*/  LOP3.LUT R128, R128, 0xffff, RZ, 0xc0, !PT ;  /* 0x0000ffff80807812 */ /* 0x000fc400078ec0ff */
[----:B------:R-:W-:Y:S02]  /*13b40*/  PRMT R41, R120, 0x3340, R41 ;  /* 0x0000334078297816 */ /* 0x000fe40000000029 */
[----:B------:R-:W-:Y:S01]  /*13b50*/  PRMT R128, R128, 0x3340, R1 ;  /* 0x0000334080807816 */ /* 0x000fe20000000001 */
[----:B------:R-:W1:Y:S03]  /*13b60*/  LDS.128 R28, [R36] ;  /* 0x00000000241c7984 */ /* 0x000e660000000c00 */
[----:B------:R-:W-:-:S04]  /*13b70*/  PRMT R41, R41, 0x5410, R128 ;  /* 0x0000541029297816 */ /* 0x000fc80000000080 */
[----:B------:R-:W-:Y:S01]  /*13b80*/  PRMT R25, R41, 0x5210, R132 ;  /* 0x0000521029197816 */ /* 0x000fe20000000084 */
[----:B------:R-:W-:Y:S01]  /*13b90*/  BAR.SYNC.DEFER_BLOCKING 0x0 ;  /* 0x0000000000007b1d */ /* 0x000fe20000010000 */
[----:B------:R-:W-:Y:S02]  /*13ba0*/  LOP3.LUT R45, R45, 0xffff, RZ, 0xc0, !PT ;  /* 0x0000ffff2d2d7812 */ /* 0x000fe400078ec0ff */
[----:B------:R-:W-:Y:S02]  /*13bb0*/  LOP3.LUT R136, R136, 0xffff, RZ, 0xc0, !PT ;  /* 0x0000ffff88887812 */ /* 0x000fe400078ec0ff */
[----:B------:R-:W-:Y:S02]  /*13bc0*/  LOP3.LUT R144, R144, 0xffff, RZ, 0xc0, !PT ;  /* 0x0000ffff90907812 */ /* 0x000fe400078ec0ff */
[----:B------:R-:W-:Y:S01]  /*13bd0*/  PRMT R45, R136, 0x3340, R45 ;  /* 0x00003340882d7816 */ /* 0x000fe2000000002d */
[----:B------:R0:W-:Y:S01]  /*13be0*/  STSM.16.M88.4 [R0], R24 ;  /* 0x0000001800007844 */ /* 0x0001e20000000200 */
[----:B------:R-:W-:-:S02]  /*13bf0*/  PRMT R144, R144, 0x3340, R1 ;  /* 0x0000334090907816 */ /* 0x000fc40000000001 */
[----:B------:R-:W-:Y:S02]  /*13c00*/  LOP3.LUT R33, R148, 0xffff, RZ, 0xc0, !PT ;  /* 0x0000ffff94217812 */ /* 0x000fe400078ec0ff */
[----:B------:R-:W-:Y:S02]  /*13c10*/  PRMT R144, R45, 0x5410, R144 ;  /* 0x000054102d907816 */ /* 0x000fe40000000090 */
[----:B------:R-:W-:Y:S02]  /*13c20*/  LOP3.LUT R47, R47, 0xffff, RZ, 0xc0, !PT ;  /* 0x0000ffff2f2f7812 */ /* 0x000fe400078ec0ff */
[--C-:B0-----:R-:W-:Y:S02]  /*13c30*/  PRMT R24, R32, 0x4210, R33.reuse ;  /* 0x0000421020187816 */ /* 0x101fe40000000021 */
[----:B------:R-:W-:Y:S01]  /*13c40*/  PRMT R25, R144, 0x5210, R33 ;  /* 0x0000521090197816 */ /* 0x000fe20000000021 */
[----:B------:R-:W-:Y:S01]  /*13c50*/  BAR.SYNC.DEFER_BLOCKING 0x0 ;  /* 0x0000000000007b1d */ /* 0x000fe20000010000 */
[----:B------:R-:W-:-:S02]  /*13c60*/  LOP3.LUT R138, R138, 0xffff, RZ, 0xc0, !PT ;  /* 0x0000ffff8a8a7812 */ /* 0x000fc400078ec0ff */
[----:B------:R-:W-:Y:S02]  /*13c70*/  LOP3.LUT R146, R146, 0xffff, RZ, 0xc0, !PT ;  /* 0x0000ffff92927812 */ /* 0x000fe400078ec0ff */
[----:B------:R-:W-:Y:S02]  /*13c80*/  PRMT R47, R138, 0x3340, R47 ;  /* 0x000033408a2f7816 */ /* 0x000fe4000000002f */
[----:B------:R-:W-:Y:S01]  /*13c90*/  PRMT R146, R146, 0x3340, R1 ;  /* 0x0000334092927816 */ /* 0x000fe20000000001 */
[----:B------:R-:W0:Y:S03]  /*13ca0*/  LDS.128 R32, [R36] ;  /* 0x0000000024207984 */ /* 0x000e260000000c00 */
[----:B------:R-:W-:Y:S02]  /*13cb0*/  PRMT R47, R47, 0x5410, R146 ;  /* 0x000054102f2f7816 */ /* 0x000fe40000000092 */
[----:B------:R-:W-:-:S02]  /*13cc0*/  PRMT R26, R3, 0x4210, R150 ;  /* 0x00004210031a7816 */ /* 0x000fc40000000096 */
[----:B------:R-:W-:Y:S01]  /*13cd0*/  PRMT R27, R47, 0x5210, R150 ;  /* 0x000052102f1b7816 */ /* 0x000fe20000000096 */
[----:B------:R-:W-:Y:S01]  /*13ce0*/  BAR.SYNC.DEFER_BLOCKING 0x0 ;  /* 0x0000000000007b1d */ /* 0x000fe20000010000 */
[----:B------:R-:W-:Y:S02]  /*13cf0*/  IMAD R39, R172, UR4, RZ ;  /* 0x00000004ac277c24 */ /* 0x000fe4000f8e02ff */
[----:B------:R-:W-:-:S03]  /*13d00*/  IMAD R40, R154, R37, RZ ;  /* 0x000000259a287224 */ /* 0x000fc600078e02ff */
[----:B------:R-:W-:Y:S02]  /*13d10*/  ULDC UR4, c[0x0][0x22c] ;  /* 0x00008b0000047ab9 */ /* 0x000fe40000000800 */
[----:B------:R-:W-:Y:S01]  /*13d20*/  ISETP.LT.AND P6, PT, R154, UR4, !P0 ;  /* 0x000000049a007c0c */ /* 0x000fe2000c7c1270 */
[CC--:B-----5:R-:W-:Y:S01]  /*13d30*/  IMAD R3, R2.reuse, R37.reuse, RZ ;  /* 0x0000002502037224 */ /* 0x0e0fe200078e02ff */
[----:B------:R-:W2:Y:S01]  /*13d40*/  LDL.LU R154, [R1+0x36c] ;  /* 0x00036c00019a7983 */ /* 0x000ea20000300800 */
[C---:B------:R-:W-:Y:S02]  /*13d50*/  IADD3 R38, P1, R39.reuse, UR6, RZ ;  /* 0x0000000627267c10 */ /* 0x040fe4000ff3e0ff */
[----:B------:R-:W-:Y:S01]  /*13d60*/  ISETP.LT.AND P3, PT, R2, UR5, !P0 ;  /* 0x0000000502007c0c */ /* 0x000fe2000c761270 */
[----:B------:R-:W-:Y:S01]  /*13d70*/  ULDC UR5, c[0x0][0x22c] ;  /* 0x00008b0000057ab9 */ /* 0x000fe20000000800 */
[----:B------:R3:W-:Y:S01]  /*13d80*/  STSM.16.M88.4 [R0], R24 ;  /* 0x0000001800007844 */ /* 0x0007e20000000200 */
[----:B------:R-:W-:Y:S01]  /*13d90*/  LEA.HI.X.SX32 R39, R39, UR7, 0x1, P1 ;  /* 0x0000000727277c11 */ /* 0x000fe200088f0eff */
[----:B------:R-:W-:Y:S01]  /*13da0*/  IMAD R41, R153, R37, RZ ;  /* 0x0000002599297224 */ /* 0x000fe200078e02ff */
[----:B------:R-:W-:Y:S01]  /*13db0*/  IADD3 R2, P4, R3, R38, RZ ;  /* 0x0000002603027210 */ /* 0x000fe20007f9e0ff */
[----:B------:R-:W4:Y:S01]  /*13dc0*/  LDL.LU R156, [R1+0x368] ;  /* 0x00036800019c7983 */ /* 0x000f220000300800 */
[----:B------:R-:W-:Y:S01]  /*13dd0*/  ISETP.LT.AND P1, PT, R153, UR5, !P0 ;  /* 0x0000000599007c0c */ /* 0x000fe2000c721270 */
[----:B------:R-:W-:Y:S01]  /*13de0*/  ULDC UR4, c[0x0][0x22c] ;  /* 0x00008b0000047ab9 */ /* 0x000fe20000000800 */
[----:B------:R-:W-:Y:S01]  /*13df0*/  LEA.HI.X.SX32 R3, R3, R39, 0x1, P4 ;  /* 0x0000002703037211 */ /* 0x000fe200020f0eff */
[----:B------:R-:W4:Y:S01]  /*13e00*/  LDL.LU R153, [R1+0x364] ;  /* 0x0003640001997983 */ /* 0x000f220000300800 */
[----:B------:R-:W-:Y:S01]  /*13e10*/  PRMT R47, R20, 0x7770, RZ ;  /* 0x00007770142f7816 */ /* 0x000fe200000000ff */
[----:B------:R-:W-:Y:S01]  /*13e20*/  ULDC UR5, c[0x0][0x22c] ;  /* 0x00008b0000057ab9 */ /* 0x000fe20000000800 */
[----:B------:R-:W-:Y:S01]  /*13e30*/  PRMT R45, R21, 0x7770, RZ ;  /* 0x00007770152d7816 */ /* 0x000fe200000000ff */
[----:B------:R-:W-:Y:S01]  /*13e40*/  BAR.SYNC.DEFER_BLOCKING 0x0 ;  /* 0x0000000000007b1d */ /* 0x000fe20000010000 */
[----:B---3--:R-:W-:Y:S01]  /*13e50*/  IMAD R0, R152, R37, RZ ;  /* 0x0000002598007224 */ /* 0x008fe200078e02ff */
[----:B------:R-:W-:-:S04]  /*13e60*/  PRMT R43, R22, 0x7770, RZ ;  /* 0x00007770162b7816 */ /* 0x000fc800000000ff */
[----:B------:R-:W-:Y:S01]  /*13e70*/  ULDC UR6, c[0x0][0x22c] ;  /* 0x00008b0000067ab9 */ /* 0x000fe20000000800 */
[----:B------:R3:W-:Y:S01]  /*13e80*/  @P3 STG.E.U8 desc[UR14][R2.64], R47 ;  /* 0x0000002f02003986 */ /* 0x0007e2000c10110e */
[----:B------:R-:W-:Y:S02]  /*13e90*/  ISETP.LT.AND P3, PT, R152, UR4, !P0 ;  /* 0x0000000498007c0c */ /* 0x000fe4000c761270 */
[CC--:B------:R-:W-:Y:S01]  /*13ea0*/  IADD3 R24, P5, R40.reuse, R38.reuse, RZ ;  /* 0x0000002628187210 */ /* 0x0c0fe20007fbe0ff */
[----:B------:R-:W4:Y:S01]  /*13eb0*/  LDL.LU R152, [R1+0x360] ;  /* 0x0003600001987983 */ /* 0x000f220000300800 */
[----:B------:R-:W-:Y:S01]  /*13ec0*/  IMAD R26, R155, R37, RZ ;  /* 0x000000259b1a7224 */ /* 0x000fe200078e02ff */
[----:B------:R-:W-:Y:S01]  /*13ed0*/  ULDC UR4, c[0x0][0x22c] ;  /* 0x00008b0000047ab9 */ /* 0x000fe20000000800 */
[----:B------:R-:W-:Y:S02]  /*13ee0*/  LEA.HI.X.SX32 R25, R40, R39, 0x1, P5 ;  /* 0x0000002728197211 */ /* 0x000fe400028f0eff */
[----:B---3--:R-:W-:-:S04]  /*13ef0*/  IADD3 R2, P4, R41, R38, RZ ;  /* 0x0000002629027210 */ /* 0x008fc80007f9e0ff */
[----:B------:R-:W-:Y:S01]  /*13f00*/  LEA.HI.X.SX32 R3, R41, R39, 0x1, P4 ;  /* 0x0000002729037211 */ /* 0x000fe200020f0eff */
[----:B------:R3:W-:Y:S01]  /*13f10*/  @P6 STG.E.U8 desc[UR14][R24.64], R45 ;  /* 0x0000002d18006986 */ /* 0x0007e2000c10110e */
[----:B------:R-:W-:Y:S01]  /*13f20*/  ISETP.LT.AND P4, PT, R155, UR5, !P0 ;  /* 0x000000059b007c0c */ /* 0x000fe2000c781270 */
[----:B------:R-:W-:Y:S02]  /*13f30*/  ULDC UR5, c[0x0][0x22c] ;  /* 0x00008b0000057ab9 */ /* 0x000fe40000000800 */
[----:B------:R1:W-:Y:S01]  /*13f40*/  @P1 STG.E.U8 desc[UR14][R2.64], R43 ;  /* 0x0000002b02001986 */ /* 0x0003e2000c10110e */
[----:B------:R-:W-:Y:S02]  /*13f50*/  PRMT R41, R23, 0x7770, RZ ;  /* 0x0000777017297816 */ /* 0x000fe400000000ff */
[----:B------:R-:W-:Y:S01]  /*13f60*/  PRMT R27, R20, 0x7771, RZ ;  /* 0x00007771141b7816 */ /* 0x000fe200000000ff */
[----:B------:R-:W4:Y:S01]  /*13f70*/  LDL.LU R155, [R1+0x35c] ;  /* 0x00035c00019b7983 */ /* 0x000f220000300800 */
[----:B---3--:R-:W-:-:S02]  /*13f80*/  IADD3 R24, P6, R26, R38, RZ ;  /* 0x000000261a187210 */ /* 0x008fc40007fde0ff */
[----:B-1----:R-:W-:Y:S02]  /*13f90*/  IADD3 R2, P5, R0, R38, RZ ;  /* 0x0000002600027210 */ /* 0x002fe40007fbe0ff */
[-C--:B------:R-:W-:Y:S02]  /*13fa0*/  LEA.HI.X.SX32 R25, R26, R39.reuse, 0x1, P6 ;  /* 0x000000271a197211 */ /* 0x080fe400030f0eff */
[----:B------:R-:W-:-:S05]  /*13fb0*/  LEA.HI.X.SX32 R3, R0, R39, 0x1, P5 ;  /* 0x0000002700037211 */ /* 0x000fca00028f0eff */
[----:B------:R1:W-:Y:S04]  /*13fc0*/  @P3 STG.E.U8 desc[UR14][R2.64], R41 ;  /* 0x0000002902003986 */ /* 0x0003e8000c10110e */
[----:B------:R3:W-:Y:S01]  /*13fd0*/  @P4 STG.E.U8 desc[UR14][R24.64], R27 ;  /* 0x0000001b18004986 */ /* 0x0007e2000c10110e */
[----:B------:R-:W-:Y:S02]  /*13fe0*/  PRMT R43, R21, 0x7771, RZ ;  /* 0x00007771152b7816 */ /* 0x000fe400000000ff */
[C---:B--2---:R-:W-:Y:S01]  /*13ff0*/  ISETP.LT.AND P1, PT, R154.reuse, UR4, !P0 ;  /* 0x000000049a007c0c */ /* 0x044fe2000c721270 */
[----:B------:R-:W-:Y:S01]  /*14000*/  IMAD R0, R154, R37, RZ ;  /* 0x000000259a007224 */ /* 0x000fe200078e02ff */
[----:B------:R-:W-:Y:S01]  /*14010*/  ULDC UR4, c[0x0][0x22c] ;  /* 0x00008b0000047ab9 */ /* 0x000fe20000000800 */
[----:B------:R-:W2:Y:S03]  /*14020*/  LDL.LU R154, [R1+0x358] ;  /* 0x00035800019a7983 */ /* 0x000ea60000300800 */
[----:B-1----:R-:W-:-:S04]  /*14030*/  IADD3 R2, P4, R0, R38, RZ ;  /* 0x0000002600027210 */ /* 0x002fc80007f9e0ff */
[----:B------:R-:W-:Y:S01]  /*14040*/  LEA.HI.X.SX32 R3, R0, R39, 0x1, P4 ;  /* 0x0000002700037211 */ /* 0x000fe200020f0eff */
[CC--:B----4-:R-:W-:Y:S01]  /*14050*/  IMAD R0, R156.reuse, R37.reuse, RZ ;  /* 0x000000259c007224 */ /* 0x0d0fe200078e02ff */
[C---:B------:R-:W-:Y:S01]  /*14060*/  ISETP.LT.AND P4, PT, R153.reuse, UR5, !P0 ;  /* 0x0000000599007c0c */ /* 0x040fe2000c781270 */
[----:B------:R-:W-:Y:S02]  /*14070*/  IMAD R26, R153, R37, RZ ;  /* 0x00000025991a7224 */ /* 0x000fe400078e02ff */
[----:B------:R1:W-:Y:S01]  /*14080*/  @P1 STG.E.U8 desc[UR14][R2.64], R43 ;  /* 0x0000002b02001986 */ /* 0x0003e2000c10110e */
[----:B------:R-:W-:Y:S01]  /*14090*/  ISETP.LT.AND P3, PT, R156, UR4, !P0 ;  /* 0x000000049c007c0c */ /* 0x000fe2000c761270 */
[----:B------:R-:W-:Y:S01]  /*140a0*/  ULDC UR4, c[0x0][0x22c] ;  /* 0x00008b0000047ab9 */ /* 0x000fe20000000800 */
[----:B------:R-:W-:Y:S01]  /*140b0*/  PRMT R41, R22, 0x7771, RZ ;  /* 0x0000777116297816 */ /* 0x000fe200000000ff */
[----:B------:R-:W4:Y:S01]  /*140c0*/  LDL.LU R153, [R1+0x354] ;  /* 0x0003540001997983 */ /* 0x000f220000300800 */
[----:B---3--:R-:W-:Y:S01]  /*140d0*/  PRMT R27, R23, 0x7771, RZ ;  /* 0x00007771171b7816 */ /* 0x008fe200000000ff */
[----:B------:R-:W-:-:S02]  /*140e0*/  ULDC UR5, c[0x0][0x22c] ;  /* 0x00008b0000057ab9 */ /* 0x000fc40000000800 */
[----:B------:R-:W3:Y:S01]  /*140f0*/  LDL.LU R157, [R1+0x350] ;  /* 0x00035000019d7983 */ /* 0x000ee20000300800 */
[----:B-1----:R-:W-:-:S04]  /*14100*/  IADD3 R2, P5, R0, R38, RZ ;  /* 0x0000002600027210 */ /* 0x002fc80007fbe0ff */
[----:B------:R-:W-:Y:S02]  /*14110*/  LEA.HI.X.SX32 R3, R0, R39, 0x1, P5 ;  /* 0x0000002700037211 */ /* 0x000fe400028f0eff */
[C---:B------:R-:W-:Y:S01]  /*14120*/  ISETP.LT.AND P1, PT, R152.reuse, UR4, !P0 ;  /* 0x0000000498007c0c */ /* 0x040fe2000c721270 */
[----:B------:R-:W-:Y:S01]  /*14130*/  IMAD R0, R152, R37, RZ ;  /* 0x0000002598007224 */ /* 0x000fe200078e02ff */
[C---:B------:R-:W-:Y:S01]  /*14140*/  IADD3 R24, P6, R26.reuse, R38, RZ ;  /* 0x000000261a187210 */ /* 0x040fe20007fde0ff */
[----:B------:R-:W3:Y:S01]  /*14150*/  LDL.LU R152, [R1+0x34c] ;  /* 0x00034c0001987983 */ /* 0x000ee20000300800 */
[----:B------:R-:W-:Y:S02]  /*14160*/  ULDC UR4, c[0x0][0x22c] ;  /* 0x00008b0000047ab9 */ /* 0x000fe40000000800 */
[----:B------:R-:W-:Y:S01]  /*14170*/  LEA.HI.X.SX32 R25, R26, R39, 0x1, P6 ;  /* 0x000000271a197211 */ /* 0x000fe200030f0eff */
[----:B------:R1:W-:Y:S04]  /*14180*/  @P3 STG.E.U8 desc[UR14][R2.64], R41 ;  /* 0x0000002902003986 */ /* 0x0003e8000c10110e */
[----:B------:R-:W-:Y:S01]  /*14190*/  @P4 STG.E.U8 desc[UR14][R24.64], R27 ;  /* 0x0000001b18004986 */ /* 0x000fe2000c10110e */
[----:B------:R-:W-:-:S02]  /*141a0*/  PRMT R43, R20, 0x7772, RZ ;  /* 0x00007772142b7816 */ /* 0x000fc400000000ff */
[C---:B-1----:R-:W-:Y:S02]  /*141b0*/  IADD3 R2, P4, R0.reuse, R38, RZ ;  /* 0x0000002600027210 */ /* 0x042fe40007f9e0ff */
[C---:B------:R-:W-:Y:S01]  /*141c0*/  ISETP.LT.AND P3, PT, R155.reuse, UR4, !P0 ;  /* 0x000000049b007c0c */ /* 0x040fe2000c761270 */
[----:B------:R-:W-:Y:S01]  /*141d0*/  ULDC UR4, c[0x0][0x22c] ;  /* 0x00008b0000047ab9 */ /* 0x000fe20000000800 */
[----:B------:R-:W-:Y:S01]  /*141e0*/  LEA.HI.X.SX32 R3, R0, R39, 0x1, P4 ;  /* 0x0000002700037211 */ /* 0x000fe200020f0eff */
[----:B------:R-:W-:Y:S02]  /*141f0*/  IMAD R0, R155, R37, RZ ;  /* 0x000000259b007224 */ /* 0x000fe400078e02ff */
[----:B------:R-:W3:Y:S04]  /*14200*/  LDL.LU R155, [R1+0x510] ;  /* 0x00051000019b7983 */ /* 0x000ee80000300800 */
[----:B------:R1:W-:Y:S01]  /*14210*/  @P1 STG.E.U8 desc[UR14][R2.64], R43 ;  /* 0x0000002b02001986 */ /* 0x0003e2000c10110e */
[----:B------:R-:W-:-:S02]  /*14220*/  PRMT R41, R21, 0x7772, RZ ;  /* 0x0000777215297816 */ /* 0x000fc400000000ff */
[----:B-1----:R-:W-:-:S04]  /*14230*/  IADD3 R2, P5, R0, R38, RZ ;  /* 0x0000002600027210 */ /* 0x002fc80007fbe0ff */
[----:B------:R-:W-:-:S05]  /*14240*/  LEA.HI.X.SX32 R3, R0, R39, 0x1, P5 ;  /* 0x0000002700037211 */ /* 0x000fca00028f0eff */
[----:B------:R1:W-:Y:S01]  /*14250*/  @P3 STG.E.U8 desc[UR14][R2.64], R41 ;  /* 0x0000002902003986 */ /* 0x0003e2000c10110e */
[C---:B--2---:R-:W-:Y:S01]  /*14260*/  ISETP.LT.AND P4, PT, R154.reuse, UR5, !P0 ;  /* 0x000000059a007c0c */ /* 0x044fe2000c781270 */
[-C--:B------:R-:W-:Y:S01]  /*14270*/  IMAD R26, R154, R37.reuse, RZ ;  /* 0x000000259a1a7224 */ /* 0x080fe200078e02ff */
[----:B------:R-:W-:Y:S01]  /*14280*/  ULDC UR5, c[0x0][0x22c] ;  /* 0x00008b0000057ab9 */ /* 0x000fe20000000800 */
[----:B------:R-:W2:Y:S04]  /*14290*/  LDL.LU R154, [R1+0x348] ;  /* 0x00034800019a7983 */ /* 0x000ea80000300800 */
[----:B------:R-:W2:Y:S01]  /*142a0*/  LDL.LU R156, [R1+0x344] ;  /* 0x00034400019c7983 */ /* 0x000ea20000300800 */
[C---:B----4-:R-:W-:Y:S01]  /*142b0*/  ISETP.LT.AND P1, PT, R153.reuse, UR4, !P0 ;  /* 0x0000000499007c0c */ /* 0x050fe2000c721270 */
[----:B------:R-:W-:Y:S01]  /*142c0*/  IMAD R0, R153, R37, RZ ;  /* 0x0000002599007224 */ /* 0x000fe200078e02ff */
[-C--:B------:R-:W-:Y:S01]  /*142d0*/  IADD3 R24, P6, R26, R38.reuse, RZ ;  /* 0x000000261a187210 */ /* 0x080fe20007fde0ff */
[----:B------:R-:W4:Y:S01]  /*142e0*/  LDL.LU R153, [R1+0x340] ;  /* 0x0003400001997983 */ /* 0x000f220000300800 */
[----:B------:R-:W-:Y:S01]  /*142f0*/  PRMT R27, R22, 0x7772, RZ ;  /* 0x00007772161b7816 */ /* 0x000fe200000000ff */
[----:B------:R-:W-:Y:S01]  /*14300*/  ULDC UR4, c[0x0][0x22c] ;  /* 0x00008b0000047ab9 */ /* 0x000fe20000000800 */
[----:B-1----:R-:W-:-:S04]  /*14310*/  IADD3 R2, P3, R0, R38, RZ ;  /* 0x0000002600027210 */ /* 0x002fc80007f7e0ff */
[----:B------:R-:W-:Y:S02]  /*14320*/  LEA.HI.X.SX32 R3, R0, R39, 0x1, P3 ;  /* 0x0000002700037211 */ /* 0x000fe400018f0eff */
[C---:B---3--:R-:W-:Y:S01]  /*14330*/  ISETP.LT.AND P3, PT, R152.reuse, UR5, !P0 ;  /* 0x0000000598007c0c */ /* 0x048fe2000c761270 */
[----:B------:R-:W-:Y:S01]  /*14340*/  IMAD R0, R152, R37, RZ ;  /* 0x0000002598007224 */ /* 0x000fe200078e02ff */
[----:B------:R-:W-:Y:S01]  /*14350*/  LEA.HI.X.SX32 R25, R26, R39, 0x1, P6 ;  /* 0x000000271a197211 */ /* 0x000fe200030f0eff */
[----:B------:R-:W3:Y:S01]  /*14360*/  LDL.LU R152, [R1+0x33c] ;  /* 0x00033c0001987983 */ /* 0x000ee20000300800 */
[----:B------:R-:W-:Y:S01]  /*14370*/  IMAD R26, R157, R37, RZ ;  /* 0x000000259d1a7224 */ /* 0x000fe200078e02ff */
[----:B------:R-:W-:Y:S01]  /*14380*/  PRMT R43, R23, 0x7772, RZ ;  /* 0x00007772172b7816 */ /* 0x000fe200000000ff */
[----:B------:R-:W-:Y:S01]  /*14390*/  ULDC UR5, c[0x0][0x22c] ;  /* 0x00008b0000057ab9 */ /* 0x000fe20000000800 */
[----:B------:R1:W-:Y:S01]  /*143a0*/  @P4 STG.E.U8 desc[UR14][R24.64], R27 ;  /* 0x0000001b18004986 */ /* 0x0003e2000c10110e */
[----:B------:R-:W-:Y:S01]  /*143b0*/  ISETP.LT.AND P4, PT, R157, UR4, !P0 ;  /* 0x000000049d007c0c */ /* 0x000fe2000c781270 */
[----:B------:R-:W-:-:S02]  /*143c0*/  ULDC UR4, c[0x0][0x22c] ;  /* 0x00008b0000047ab9 */ /* 0x000fc40000000800 */
[----:B------:R0:W-:Y:S01]  /*143d0*/  @P1 STG.E.U8 desc[UR14][R2.64], R43 ;  /* 0x0000002b02001986 */ /* 0x0001e2000c10110e */
[-C--:B-1----:R-:W-:Y:S02]  /*143e0*/  IADD3 R24, P5, R26, R38.reuse, RZ ;  /* 0x000000261a187210 */ /* 0x082fe40007fbe0ff */
[----:B------:R-:W-:Y:S02]  /*143f0*/  PRMT R27, R20, 0x7773, RZ ;  /* 0x00007773141b7816 */ /* 0x000fe400000000ff */
[-C--:B------:R-:W-:Y:S02]  /*14400*/  LEA.HI.X.SX32 R25, R26, R39.reuse, 0x1, P5 ;  /* 0x000000271a197211 */ /* 0x080fe400028f0eff */
[C---:B0-----:R-:W-:Y:S02]  /*14410*/  IADD3 R2, P1, R0.reuse, R38, RZ ;  /* 0x0000002600027210 */ /* 0x041fe40007f3e0ff */
[----:B------:R-:W-:Y:S01]  /*14420*/  ISETP.LT.AND P5, PT, R155, UR4, !P0 ;  /* 0x000000049b007c0c */ /* 0x000fe2000c7a1270 */
[----:B------:R-:W-:Y:S01]  /*14430*/  ULDC UR4, c[0x0][0x22c] ;  /* 0x00008b0000047ab9 */ /* 0x000fe20000000800 */
[----:B------:R-:W-:Y:S01]  /*14440*/  LEA.HI.X.SX32 R3, R0, R39, 0x1, P1 ;  /* 0x0000002700037211 */ /* 0x000fe200008f0eff */
[----:B------:R0:W-:Y:S04]  /*14450*/  @P4 STG.E.U8 desc[UR14][R24.64], R27 ;  /* 0x0000001b18004986 */ /* 0x0001e8000c10110e */
[----:B------:R-:W3:Y:S01]  /*14460*/  LDL.LU R155, [R1+0x338] ;  /* 0x00033800019b7983 */ /* 0x000ee20000300800 */
[----:B------:R-:W-:-:S02]  /*14470*/  PRMT R41, R21, 0x7773, RZ ;  /* 0x0000777315297816 */ /* 0x000fc400000000ff */
[----:B0-----:R-:W-:-:S03]  /*14480*/  PRMT R27, R22, 0x7773, RZ ;  /* 0x00007773161b7816 */ /* 0x001fc600000000ff */
[----:B------:R0:W-:Y:S01]  /*14490*/  @P3 STG.E.U8 desc[UR14][R2.64], R41 ;  /* 0x0000002902003986 */ /* 0x0001e2000c10110e */
[----:B------:R-:W-:Y:S02]  /*144a0*/  PRMT R25, R23, 0x7773, RZ ;  /* 0x0000777317197816 */ /* 0x000fe400000000ff */
[C---:B--2---:R-:W-:Y:S01]  /*144b0*/  ISETP.LT.AND P4, PT, R154.reuse, UR4, !P0 ;  /* 0x000000049a007c0c */ /* 0x044fe2000c781270 */
[-C--:B------:R-:W-:Y:S01]  /*144c0*/  IMAD R0, R154, R37.reuse, RZ ;  /* 0x000000259a007224 */ /* 0x080fe200078e02ff */
[----:B------:R-:W-:Y:S01]  /*144d0*/  ULDC UR4, c[0x0][0x22c] ;  /* 0x00008b0000047ab9 */ /* 0x000fe20000000800 */
[----:B------:R-:W2:Y:S03]  /*144e0*/  LDL.LU R154, [R1+0x334] ;  /* 0x00033400019a7983 */ /* 0x000ea60000300800 */
[----:B------:R-:W-:Y:S01]  /*144f0*/  IADD3 R20, P6, R0, R38, RZ ;  /* 0x0000002600147210 */ /* 0x000fe20007fde0ff */
[----:B------:R-:W-:-:S03]  /*14500*/  IMAD R26, R156, R37, RZ ;  /* 0x000000259c1a7224 */ /* 0x000fc600078e02ff */
[----:B------:R-:W-:Y:S02]  /*14510*/  LEA.HI.X.SX32 R21, R0, R39, 0x1, P6 ;  /* 0x0000002700157211 */ /* 0x000fe400030f0eff */
[----:B0-----:R-:W-:-:S03]  /*14520*/  IADD3 R2, P6, R26, R38, RZ ;  /* 0x000000261a027210 */ /* 0x001fc60007fde0ff */
[----:B------:R0:W-:Y:S01]  /*14530*/  @P4 STG.E.U8 desc[UR14][R20.64], R27 ;  /* 0x0000001b14004986 */ /* 0x0001e2000c10110e */
[----:B------:R-:W-:Y:S01]  /*14540*/  ISETP.LT.AND P3, PT, R156, UR4, !P0 ;  /* 0x000000049c007c0c */ /* 0x000fe2000c761270 */
[----:B------:R-:W-:Y:S01]  /*14550*/  ULDC UR4, c[0x0][0x22c] ;  /* 0x00008b0000047ab9 */ /* 0x000fe20000000800 */
[C---:B----4-:R-:W-:Y:S01]  /*14560*/  ISETP.LT.AND P1, PT, R153.reuse, UR5, !P0 ;  /* 0x0000000599007c0c */ /* 0x050fe2000c721270 */
[----:B------:R-:W-:Y:S01]  /*14570*/  IMAD R0, R153, R37, RZ ;  /* 0x0000002599007224 */ /* 0x000fe200078e02ff */
[-C--:B------:R-:W-:Y:S01]  /*14580*/  LEA.HI.X.SX32 R3, R26, R39.reuse, 0x1, P6 ;  /* 0x000000271a037211 */ /* 0x080fe200030f0eff */
[----:B------:R-:W4:Y:S01]  /*14590*/  LDL.LU R153, [R1+0x330] ;  /* 0x0003300001997983 */ /* 0x000f220000300800 */
[----:B------:R-:W-:Y:S01]  /*145a0*/  PRMT R41, R16, 0x7770, RZ ;  /* 0x0000777010297816 */ /* 0x000fe200000000ff */
[----:B------:R-:W-:Y:S01]  /*145b0*/  ULDC UR5, c[0x0][0x22c] ;  /* 0x00008b0000057ab9 */ /* 0x000fe20000000800 */
[C---:B------:R-:W-:Y:S01]  /*145c0*/  IADD3 R22, P4, R0.reuse, R38, RZ ;  /* 0x0000002600167210 */ /* 0x040fe20007f9e0ff */
[----:B------:R-:W4:Y:S03]  /*145d0*/  LDL.LU R156, [R1+0x32c] ;  /* 0x00032c00019c7983 */ /* 0x000f260000300800 */
[----:B------:R-:W-:-:S02]  /*145e0*/  LEA.HI.X.SX32 R23, R0, R39, 0x1, P4 ;  /* 0x0000002700177211 */ /* 0x000fc400020f0eff */
[C---:B---3--:R-:W-:Y:S01]  /*145f0*/  ISETP.LT.AND P6, PT, R152.reuse, UR4, !P0 ;  /* 0x0000000498007c0c */ /* 0x048fe2000c7c1270 */
[----:B------:R-:W-:Y:S01]  /*14600*/  IMAD R0, R152, R37, RZ ;  /* 0x0000002598007224 */ /* 0x000fe200078e02ff */
[----:B------:R1:W-:Y:S01]  /*14610*/  @P3 STG.E.U8 desc[UR14][R2.64], R25 ;  /* 0x0000001902003986 */ /* 0x0003e2000c10110e */
[----:B------:R-:W-:-:S03]  /*14620*/  ULDC UR4, c[0x0][0x22c] ;  /* 0x00008b0000047ab9 */ /* 0x000fc60000000800 */
[----:B------:R-:W3:Y:S04]  /*14630*/  LDL.LU R152, [R1+0x328] ;  /* 0x0003280001987983 */ /* 0x000ee80000300800 */
[----:B------:R1:W-:Y:S01]  /*14640*/  @P1 STG.E.U8 desc[UR14][R22.64], R41 ;  /* 0x0000002916001986 */ /* 0x0003e2000c10110e */
[C---:B0-----:R-:W-:Y:S02]  /*14650*/  IADD3 R20, P1, R0.reuse, R38, RZ ;  /* 0x0000002600147210 */ /* 0x041fe40007f3e0ff */
[----:B------:R-:W-:Y:S02]  /*14660*/  PRMT R27, R17, 0x7770, RZ ;  /* 0x00007770111b7816 */ /* 0x000fe400000000ff */
[----:B------:R-:W-:-:S05]  /*14670*/  LEA.HI.X.SX32 R21, R0, R39, 0x1, P1 ;  /* 0x0000002700157211 */ /* 0x000fca00008f0eff */
[----:B------:R0:W-:Y:S01]  /*14680*/  @P6 STG.E.U8 desc[UR14][R20.64], R27 ;  /* 0x0000001b14006986 */ /* 0x0001e2000c10110e */
[----:B-1----:R-:W-:Y:S01]  /*14690*/  PRMT R25, R19, 0x7770, RZ ;  /* 0x0000777013197816 */ /* 0x002fe200000000ff */
[C---:B------:R-:W-:Y:S01]  /*146a0*/  IMAD R24, R155.reuse, R37, RZ ;  /* 0x000000259b187224 */ /* 0x040fe200078e02ff */
[----:B------:R-:W-:Y:S01]  /*146b0*/  ISETP.LT.AND P3, PT, R155, UR4, !P0 ;  /* 0x000000049b007c0c */ /* 0x000fe2000c761270 */
[----:B------:R-:W-:-:S03]  /*146c0*/  ULDC UR4, c[0x0][0x22c] ;  /* 0x00008b0000047ab9 */ /* 0x000fc60000000800 */
[----:B------:R-:W-:Y:S02]  /*146d0*/  IADD3 R2, P4, R24, R38, RZ ;  /* 0x0000002618027210 */ /* 0x000fe40007f9e0ff */
[----:B------:R-:W-:Y:S02]  /*146e0*/  PRMT R41, R18, 0x7770, RZ ;  /* 0x0000777012297816 */ /* 0x000fe400000000ff */
[----:B------:R-:W-:-:S05]  /*146f0*/  LEA.HI.X.SX32 R3, R24, R39, 0x1, P4 ;  /* 0x0000002718037211 */ /* 0x000fca00020f0eff */
[----:B------:R-:W-:Y:S01]  /*14700*/  @P3 STG.E.U8 desc[UR14][R2.64], R41 ;  /* 0x0000002902003986 */ /* 0x000fe2000c10110e */
[C---:B--2---:R-:W-:Y:S01]  /*14710*/  ISETP.LT.AND P1, PT, R154.reuse, UR5, !P0 ;  /* 0x000000059a007c0c */ /* 0x044fe2000c721270 */
[----:B------:R-:W-:Y:S01]  /*14720*/  IMAD R0, R154, R37, RZ ;  /* 0x000000259a007224 */ /* 0x000fe200078e02ff */
[----:B------:R-:W-:Y:S01]  /*14730*/  ULDC UR5, c[0x0][0x22c] ;  /* 0x00008b0000057ab9 */ /* 0x000fe20000000800 */
[----:B------:R-:W2:Y:S03]  /*14740*/  LDL.LU R154, [R1+0x324] ;  /* 0x00032400019a7983 */ /* 0x000ea60000300800 */
[C---:B------:R-:W-:Y:S01]  /*14750*/  IADD3 R22, P6, R0.reuse, R38, RZ ;  /* 0x0000002600167210 */ /* 0x040fe20007fde0ff */
[----:B------:R-:W2:Y:S03]  /*14760*/  LDL.LU R155, [R1+0x320] ;  /* 0x00032000019b7983 */ /* 0x000ea60000300800 */
[----:B------:R-:W-:-:S05]  /*14770*/  LEA.HI.X.SX32 R23, R0, R39, 0x1, P6 ;  /* 0x0000002700177211 */ /* 0x000fca00030f0eff */
[----:B------:R1:W-:Y:S01]  /*14780*/  @P1 STG.E.U8 desc[UR14][R22.64], R25 ;  /* 0x0000001916001986 */ /* 0x0003e2000c10110e */
[C---:B----4-:R-:W-:Y:S01]  /*14790*/  ISETP.LT.AND P4, PT, R153.reuse, UR4, !P0 ;  /* 0x0000000499007c0c */ /* 0x050fe2000c781270 */
[----:B------:R-:W-:Y:S01]  /*147a0*/  IMAD R0, R153, R37, RZ ;  /* 0x0000002599007224 */ /* 0x000fe200078e02ff */
[----:B------:R-:W-:Y:S01]  /*147b0*/  ULDC UR4, c[0x0][0x22c] ;  /* 0x00008b0000047ab9 */ /* 0x000fe20000000800 */
[----:B------:R-:W4:Y:S03]  /*147c0*/  LDL.LU R153, [R1+0x31c] ;  /* 0x00031c0001997983 */ /* 0x000f260000300800 */
[----:B0-----:R-:W-:-:S04]  /*147d0*/  IADD3 R20, P1, R0, R38, RZ ;  /* 0x0000002600147210 */ /* 0x001fc80007f3e0ff */
[----:B------:R-:W-:Y:S02]  /*147e0*/  LEA.HI.X.SX32 R21, R0, R39, 0x1, P1 ;  /* 0x0000002700157211 */ /* 0x000fe400008f0eff */
[C---:B---3--:R-:W-:Y:S01]  /*147f0*/  ISETP.LT.AND P1, PT, R152.reuse, UR5, !P0 ;  /* 0x0000000598007c0c */ /* 0x048fe2000c721270 */
[-C--:B------:R-:W-:Y:S01]  /*14800*/  IMAD R0, R152, R37.reuse, RZ ;  /* 0x0000002598007224 */ /* 0x080fe200078e02ff */
[----:B------:R-:W-:Y:S01]  /*14810*/  PRMT R27, R16, 0x7771, RZ ;  /* 0x00007771101b7816 */ /* 0x000fe200000000ff */
[----:B------:R-:W3:Y:S01]  /*14820*/  LDL.LU R152, [R1+0x318] ;  /* 0x0003180001987983 */ /* 0x000ee20000300800 */
[C---:B------:R-:W-:Y:S01]  /*14830*/  IMAD R24, R156.reuse, R37, RZ ;  /* 0x000000259c187224 */ /* 0x040fe200078e02ff */
[----:B------:R-:W-:Y:S01]  /*14840*/  ISETP.LT.AND P3, PT, R156, UR4, !P0 ;  /* 0x000000049c007c0c */ /* 0x000fe2000c761270 */
[----:B------:R-:W-:Y:S01]  /*14850*/  ULDC UR4, c[0x0][0x22c] ;  /* 0x00008b0000047ab9 */ /* 0x000fe20000000800 */
[----:B------:R0:W-:Y:S01]  /*14860*/  @P4 STG.E.U8 desc[UR14][R20.64], R27 ;  /* 0x0000001b14004986 */ /* 0x0001e2000c10110e */
[-C--:B-1----:R-:W-:Y:S01]  /*14870*/  IADD3 R22, P4, R0, R38.reuse, RZ ;  /* 0x0000002600167210 */ /* 0x082fe20007f9e0ff */
[----:B------:R-:W-:Y:S01]  /*14880*/  ULDC UR5, c[0x0][0x22c] ;  /* 0x00008b0000057ab9 */ /* 0x000fe20000000800 */
[----:B------:R-:W-:Y:S01]  /*14890*/  IADD3 R2, P6, R24, R38, RZ ;  /* 0x0000002618027210 */ /* 0x000fe20007fde0ff */
[----:B------:R-:W3:Y:S01]  /*148a0*/  LDL.LU R156, [R1+0x314] ;  /* 0x00031400019c7983 */ /* 0x000ee20000300800 */
[----:B------:R-:W-:-:S02]  /*148b0*/  PRMT R41, R17, 0x7771, RZ ;  /* 0x0000777111297816 */ /* 0x000fc400000000ff */
[-C--:B------:R-:W-:Y:S02]  /*148c0*/  LEA.HI.X.SX32 R3, R24, R39.reuse, 0x1, P6 ;  /* 0x0000002718037211 */ /* 0x080fe400030f0eff */
[----:B------:R-:W-:Y:S02]  /*148d0*/  LEA.HI.X.SX32 R23, R0, R39, 0x1, P4 ;  /* 0x0000002700177211 */ /* 0x000fe400020f0eff */
[----:B------:R-:W-:Y:S01]  /*148e0*/  PRMT R25, R18, 0x7771, RZ ;  /* 0x0000777112197816 */ /* 0x000fe200000000ff */
[----:B------:R1:W-:Y:S04]  /*148f0*/  @P3 STG.E.U8 desc[UR14][R2.64], R41 ;  /* 0x0000002902003986 */ /* 0x0003e8000c10110e */
[----:B------:R4:W-:Y:S01]  /*14900*/  @P1 STG.E.U8 desc[UR14][R22.64], R25 ;  /* 0x0000001916001986 */ /* 0x0009e2000c10110e */
[----:B0-----:R-:W-:-:S02]  /*14910*/  PRMT R27, R19, 0x7771, RZ ;  /* 0x00007771131b7816 */ /* 0x001fc400000000ff */
[C---:B--2---:R-:W-:Y:S01]  /*14920*/  ISETP.LT.AND P6, PT, R154.reuse, UR4, !P0 ;  /* 0x000000049a007c0c */ /* 0x044fe2000c7c1270 */
[-C--:B------:R-:W-:Y:S01]  /*14930*/  IMAD R0, R154, R37.reuse, RZ ;  /* 0x000000259a007224 */ /* 0x080fe200078e02ff */
[----:B------:R-:W-:Y:S01]  /*14940*/  ULDC UR4, c[0x0][0x22c] ;  /* 0x00008b0000047ab9 */ /* 0x000fe20000000800 */
[----:B------:R-:W2:Y:S03]  /*14950*/  LDL.LU R154, [R1+0x310] ;  /* 0x00031000019a7983 */ /* 0x000ea60000300800 */
[----:B------:R-:W-:Y:S01]  /*14960*/  IADD3 R20, P1, R0, R38, RZ ;  /* 0x0000002600147210 */ /* 0x000fe20007f3e0ff */
[----:B------:R-:W-:-:S03]  /*14970*/  IMAD R24, R155, R37, RZ ;  /* 0x000000259b187224 */ /* 0x000fc600078e02ff */
[----:B------:R-:W-:Y:S02]  /*14980*/  LEA.HI.X.SX32 R21, R0, R39, 0x1, P1 ;  /* 0x0000002700157211 */ /* 0x000fe400008f0eff */
[----:B-1----:R-:W-:-:S03]  /*14990*/  IADD3 R2, P4, R24, R38, RZ ;  /* 0x0000002618027210 */ /* 0x002fc60007f9e0ff */
        /* <DEDUP_REMOVED lines=14> */
[----:B------:R-:W-:Y:S01]  /*14a80*/  PRMT R25, R17, 0x7772, RZ ;  /* 0x0000777211197816 */ /* 0x000fe200000000ff */
[----:B------:R-:W3:Y:S01]  /*14a90*/  LDL.LU R152, [R1+0x304] ;  /* 0x0003040001987983 */ /* 0x000ee20000300800 */
[----:B------:R-:W-:-:S03]  /*14aa0*/  ULDC UR4, c[0x0][0x22c] ;  /* 0x00008b0000047ab9 */ /* 0x000fc60000000800 */
[----:B------:R1:W-:Y:S01]  /*14ab0*/  @P3 STG.E.U8 desc[UR14][R2.64], R41 ;  /* 0x0000002902003986 */ /* 0x0003e2000c10110e */
[C---:B------:R-:W-:Y:S01]  /*14ac0*/  ISETP.LT.AND P3, PT, R156.reuse, UR4, !P0 ;  /* 0x000000049c007c0c */ /* 0x040fe2000c761270 */
[----:B------:R-:W-:Y:S01]  /*14ad0*/  IMAD R24, R156, R37, RZ ;  /* 0x000000259c187224 */ /* 0x000fe200078e02ff */
[----:B0-----:R-:W-:Y:S01]  /*14ae0*/  PRMT R27, R18, 0x7772, RZ ;  /* 0x00007772121b7816 */ /* 0x001fe200000000ff */
[----:B------:R0:W-:Y:S01]  /*14af0*/  @P1 STG.E.U8 desc[UR14][R22.64], R25 ;  /* 0x0000001916001986 */ /* 0x0001e2000c10110e */
[CC--:B------:R-:W-:Y:S01]  /*14b00*/  IADD3 R20, P1, R0.reuse, R38.reuse, RZ ;  /* 0x0000002600147210 */ /* 0x0c0fe20007f3e0ff */
[----:B------:R-:W-:Y:S02]  /*14b10*/  ULDC UR4, c[0x0][0x22c] ;  /* 0x00008b0000047ab9 */ /* 0x000fe40000000800 */
[----:B------:R-:W3:Y:S01]  /*14b20*/  LDL.LU R156, [R1+0x300] ;  /* 0x00030000019c7983 */ /* 0x000ee20000300800 */
[----:B------:R-:W-:Y:S02]  /*14b30*/  LEA.HI.X.SX32 R21, R0, R39, 0x1, P1 ;  /* 0x0000002700157211 */ /* 0x000fe400008f0eff */
[----:B-1----:R-:W-:-:S03]  /*14b40*/  IADD3 R2, P6, R24, R38, RZ ;  /* 0x0000002618027210 */ /* 0x002fc60007fde0ff */
[----:B------:R1:W-:Y:S01]  /*14b50*/  @P4 STG.E.U8 desc[UR14][R20.64], R27 ;  /* 0x0000001b14004986 */ /* 0x0003e2000c10110e */
[----:B------:R-:W-:Y:S02]  /*14b60*/  PRMT R41, R19, 0x7772, RZ ;  /* 0x0000777213297816 */ /* 0x000fe400000000ff */
[----:B------:R-:W-:Y:S02]  /*14b70*/  LEA.HI.X.SX32 R3, R24, R39, 0x1, P6 ;  /* 0x0000002718037211 */ /* 0x000fe400030f0eff */
[----:B0-----:R-:W-:-:S03]  /*14b80*/  PRMT R25, R16, 0x7773, RZ ;  /* 0x0000777310197816 */ /* 0x001fc600000000ff */
[----:B------:R0:W-:Y:S01]  /*14b90*/  @P3 STG.E.U8 desc[UR14][R2.64], R41 ;  /* 0x0000002902003986 */ /* 0x0001e2000c10110e */
[C---:B--2---:R-:W-:Y:S01]  /*14ba0*/  IMAD R0, R154.reuse, R37, RZ ;  /* 0x000000259a007224 */ /* 0x044fe200078e02ff */
[----:B------:R-:W-:Y:S01]  /*14bb0*/  ISETP.LT.AND P1, PT, R154, UR5, !P0 ;  /* 0x000000059a007c0c */ /* 0x000fe2000c721270 */
[----:B------:R-:W-:Y:S01]  /*14bc0*/  ULDC UR5, c[0x0][0x22c] ;  /* 0x00008b0000057ab9 */ /* 0x000fe20000000800 */
[----:B------:R-:W2:Y:S02]  /*14bd0*/  LDL.LU R154, [R1+0x50c] ;  /* 0x00050c00019a7983 */ /* 0x000ea40000300800 */
[----:B------:R-:W-:-:S04]  /*14be0*/  IADD3 R22, P4, R0, R38, RZ ;  /* 0x0000002600167210 */ /* 0x000fc80007f9e0ff */
[----:B------:R-:W-:-:S05]  /*14bf0*/  LEA.HI.X.SX32 R23, R0, R39, 0x1, P4 ;  /* 0x0000002700177211 */ /* 0x000fca00020f0eff */
[----:B------:R0:W-:Y:S01]  /*14c00*/  @P1 STG.E.U8 desc[UR14][R22.64], R25 ;  /* 0x0000001916001986 */ /* 0x0001e2000c10110e */
[CC--:B----4-:R-:W-:Y:S01]  /*14c10*/  IMAD R0, R153.reuse, R37.reuse, RZ ;  /* 0x0000002599007224 */ /* 0x0d0fe200078e02ff */
[----:B------:R-:W-:Y:S01]  /*14c20*/  ISETP.LT.AND P6, PT, R153, UR4, !P0 ;  /* 0x0000000499007c0c */ /* 0x000fe2000c7c1270 */
[----:B------:R-:W-:Y:S01]  /*14c30*/  ULDC UR4, c[0x0][0x22c] ;  /* 0x00008b0000047ab9 */ /* 0x000fe20000000800 */
[----:B------:R-:W4:Y:S02]  /*14c40*/  LDL.LU R153, [R1+0x508] ;  /* 0x0005080001997983 */ /* 0x000f240000300800 */
[C---:B-1----:R-:W-:Y:S01]  /*14c50*/  IADD3 R20, P1, R0.reuse, R38, RZ ;  /* 0x0000002600147210 */ /* 0x042fe20007f3e0ff */
[C---:B------:R-:W-:Y:S01]  /*14c60*/  IMAD R24, R155.reuse, R37, RZ ;  /* 0x000000259b187224 */ /* 0x040fe200078e02ff */
[----:B------:R-:W-:Y:S01]  /*14c70*/  ISETP.LT.AND P3, PT, R155, UR4, !P0 ;  /* 0x000000049b007c0c */ /* 0x000fe2000c761270 */
[----:B------:R-:W-:Y:S01]  /*14c80*/  ULDC UR4, c[0x0][0x22c] ;  /* 0x00008b0000047ab9 */ /* 0x000fe20000000800 */
[----:B------:R-:W4:Y:S01]  /*14c90*/  LDL.LU R155, [R1+0x504] ;  /* 0x00050400019b7983 */ /* 0x000f220000300800 */
[----:B------:R-:W-:-:S02]  /*14ca0*/  LEA.HI.X.SX32 R21, R0, R39, 0x1, P1 ;  /* 0x0000002700157211 */ /* 0x000fc400008f0eff */
[C---:B---3--:R-:W-:Y:S01]  /*14cb0*/  ISETP.LT.AND P1, PT, R152.reuse, UR5, !P0 ;  /* 0x0000000598007c0c */ /* 0x048fe2000c721270 */
[-C--:B------:R-:W-:Y:S01]  /*14cc0*/  IMAD R0, R152, R37.reuse, RZ ;  /* 0x0000002598007224 */ /* 0x080fe200078e02ff */
[----:B------:R-:W-:Y:S01]  /*14cd0*/  PRMT R27, R17, 0x7773, RZ ;  /* 0x00007773111b7816 */ /* 0x000fe200000000ff */
[----:B------:R-:W3:Y:S01]  /*14ce0*/  LDL.LU R152, [R1+0x500] ;  /* 0x0005000001987983 */ /* 0x000ee20000300800 */
[-C--:B0-----:R-:W-:Y:S01]  /*14cf0*/  IADD3 R2, P4, R24, R38.reuse, RZ ;  /* 0x0000002618027210 */ /* 0x081fe20007f9e0ff */
[----:B------:R-:W-:Y:S02]  /*14d00*/  ULDC UR5, c[0x0][0x22c] ;  /* 0x00008b0000057ab9 */ /* 0x000fe40000000800 */
[----:B------:R0:W-:Y:S01]  /*14d10*/  @P6 STG.E.U8 desc[UR14][R20.64], R27 ;  /* 0x0000001b14006986 */ /* 0x0001e2000c10110e */
[----:B------:R-:W-:Y:S01]  /*14d20*/  IADD3 R16, P6, R0, R38, RZ ;  /* 0x0000002600107210 */ /* 0x000fe20007fde0ff */
[----:B------:R-:W-:Y:S01]  /*14d30*/  IMAD R22, R156, R37, RZ ;  /* 0x000000259c167224 */ /* 0x000fe200078e02ff */
[----:B------:R-:W-:-:S02]  /*14d40*/  PRMT R25, R18, 0x7773, RZ ;  /* 0x0000777312197816 */ /* 0x000fc400000000ff */
[-C--:B------:R-:W-:Y:S02]  /*14d50*/  LEA.HI.X.SX32 R17, R0, R39.reuse, 0x1, P6 ;  /* 0x0000002700117211 */ /* 0x080fe400030f0eff */
[-C--:B------:R-:W-:Y:S02]  /*14d60*/  IADD3 R18, P6, R22, R38.reuse, RZ ;  /* 0x0000002616127210 */ /* 0x080fe40007fde0ff */
[-C--:B------:R-:W-:Y:S02]  /*14d70*/  LEA.HI.X.SX32 R3, R24, R39.reuse, 0x1, P4 ;  /* 0x0000002718037211 */ /* 0x080fe400020f0eff */
[----:B------:R-:W-:Y:S02]  /*14d80*/  PRMT R23, R19, 0x7773, RZ ;  /* 0x0000777313177816 */ /* 0x000fe400000000ff */
[----:B------:R-:W-:Y:S01]  /*14d90*/  ISETP.LT.AND P4, PT, R156, UR4, !P0 ;  /* 0x000000049c007c0c */ /* 0x000fe2000c781270 */
[----:B------:R1:W-:Y:S01]  /*14da0*/  @P3 STG.E.U8 desc[UR14][R2.64], R25 ;  /* 0x0000001902003986 */ /* 0x0003e2000c10110e */
[----:B------:R-:W-:Y:S01]  /*14db0*/  LEA.HI.X.SX32 R19, R22, R39, 0x1, P6 ;  /* 0x0000002716137211 */ /* 0x000fe200030f0eff */
[----:B------:R-:W-:Y:S01]  /*14dc0*/  IMAD R22, R37, 0x2, R22 ;  /* 0x0000000225167824 */ /* 0x000fe200078e0216 */
[----:B------:R-:W-:Y:S01]  /*14dd0*/  ULDC UR4, c[0x0][0x22c] ;  /* 0x00008b0000047ab9 */ /* 0x000fe20000000800 */
[----:B0-----:R-:W-:Y:S01]  /*14de0*/  PRMT R21, R12, 0x7770, RZ ;  /* 0x000077700c157816 */ /* 0x001fe200000000ff */
[----:B------:R0:W-:Y:S02]  /*14df0*/  @P1 STG.E.U8 desc[UR14][R16.64], R23 ;  /* 0x0000001710001986 */ /* 0x0001e4000c10110e */
[----:B-1----:R-:W-:-:S05]  /*14e00*/  IADD3 R2, P6, R22, R38, RZ ;  /* 0x0000002616027210 */ /* 0x002fca0007fde0ff */
[----:B------:R1:W-:Y:S01]  /*14e10*/  @P4 STG.E.U8 desc[UR14][R18.64], R21 ;  /* 0x0000001512004986 */ /* 0x0003e2000c10110e */
[----:B------:R-:W-:Y:S02]  /*14e20*/  LEA.HI.X.SX32 R3, R22, R39, 0x1, P6 ;  /* 0x0000002716037211 */ /* 0x000fe400030f0eff */
[----:B0-----:R-:W-:-:S05]  /*14e30*/  PRMT R23, R13, 0x7770, RZ ;  /* 0x000077700d177816 */ /* 0x001fca00000000ff */
[----:B------:R0:W-:Y:S01]  /*14e40*/  @P2 STG.E.U8 desc[UR14][R2.64], R23 ;  /* 0x0000001702002986 */ /* 0x0001e2000c10110e */
[----:B--2---:R-:W-:Y:S01]  /*14e50*/  ISETP.LT.AND P3, PT, R154, UR4, !P0 ;  /* 0x000000049a007c0c */ /* 0x004fe2000c761270 */
[----:B------:R-:W-:Y:S02]  /*14e60*/  ULDC UR4, c[0x0][0x22c] ;  /* 0x00008b0000047ab9 */ /* 0x000fe40000000800 */
[----:B------:R-:W2:Y:S01]  /*14e70*/  LDL.LU R154, [R1+0x4fc] ;  /* 0x0004fc00019a7983 */ /* 0x000ea20000300800 */
[----:B----4-:R-:W-:Y:S01]  /*14e80*/  ISETP.LT.AND P1, PT, R153, UR4, !P0 ;  /* 0x0000000499007c0c */ /* 0x010fe2000c721270 */
[----:B------:R-:W-:Y:S02]  /*14e90*/  ULDC UR4, c[0x0][0x22c] ;  /* 0x00008b0000047ab9 */ /* 0x000fe40000000800 */
[----:B------:R-:W4:Y:S01]  /*14ea0*/  LDL.LU R153, [R1+0x4f8] ;  /* 0x0004f80001997983 */ /* 0x000f220000300800 */
[----:B------:R-:W-:Y:S01]  /*14eb0*/  ISETP.LT.AND P4, PT, R155, UR4, !P0 ;  /* 0x000000049b007c0c */ /* 0x000fe2000c781270 */
[----:B------:R-:W-:-:S02]  /*14ec0*/  ULDC UR4, c[0x0][0x22c] ;  /* 0x00008b0000047ab9 */ /* 0x000fc40000000800 */
[----:B------:R-:W4:Y:S01]  /*14ed0*/  LDL.LU R155, [R1+0x2fc] ;  /* 0x0002fc00019b7983 */ /* 0x000f220000300800 */
[----:B---3--:R-:W-:Y:S01]  /*14ee0*/  ISETP.LT.AND P2, PT, R152, UR4, !P0 ;  /* 0x0000000498007c0c */ /* 0x008fe2000c741270 */
[C---:B------:R-:W-:Y:S02]  /*14ef0*/  IMAD R0, R37.reuse, 0x2, R22 ;  /* 0x0000000225007824 */ /* 0x040fe400078e0216 */
[----:B------:R-:W3:Y:S01]  /*14f00*/  LDL.LU R152, [R1+0x4f4] ;  /* 0x0004f40001987983 */ /* 0x000ee20000300800 */
[----:B------:R-:W-:Y:S01]  /*14f10*/  PRMT R27, R14, 0x7770, RZ ;  /* 0x000077700e1b7816 */ /* 0x000fe200000000ff */
[----:B------:R-:W-:Y:S01]  /*14f20*/  ULDC UR4, c[0x0][0x22c] ;  /* 0x00008b0000047ab9 */ /* 0x000fe20000000800 */
[C---:B------:R-:W-:Y:S01]  /*14f30*/  IMAD R20, R37.reuse, 0x2, R0 ;  /* 0x0000000225147824 */ /* 0x040fe200078e0200 */
[CC--:B------:R-:W-:Y:S01]  /*14f40*/  IADD3 R16, P6, R0.reuse, R38.reuse, RZ ;  /* 0x0000002600107210 */ /* 0x0c0fe20007fde0ff */
[----:B------:R-:W3:Y:S03]  /*14f50*/  LDL.LU R156, [R1+0x4f0] ;  /* 0x0004f000019c7983 */ /* 0x000ee60000300800 */
[----:B------:R-:W-:Y:S01]  /*14f60*/  LEA.HI.X.SX32 R17, R0, R39, 0x1, P6 ;  /* 0x0000002700117211 */ /* 0x000fe200030f0eff */
[----:B------:R-:W-:Y:S01]  /*14f70*/  IMAD R0, R37, 0x2, R20 ;  /* 0x0000000225007824 */ /* 0x000fe200078e0214 */
[----:B-1----:R-:W-:-:S04]  /*14f80*/  IADD3 R18, P6, R20, R38, RZ ;  /* 0x0000002614127210 */ /* 0x002fc80007fde0ff */
[-C--:B------:R-:W-:Y:S02]  /*14f90*/  LEA.HI.X.SX32 R19, R20, R39.reuse, 0x1, P6 ;  /* 0x0000002714137211 */ /* 0x080fe400030f0eff */
[CC--:B------:R-:W-:Y:S02]  /*14fa0*/  IADD3 R20, P6, R0.reuse, R38.reuse, RZ ;  /* 0x0000002600147210 */ /* 0x0c0fe40007fde0ff */
[----:B------:R-:W-:Y:S02]  /*14fb0*/  PRMT R25, R15, 0x7770, RZ ;  /* 0x000077700f197816 */ /* 0x000fe400000000ff */
[----:B------:R-:W-:Y:S01]  /*14fc0*/  LEA.HI.X.SX32 R21, R0, R39, 0x1, P6 ;  /* 0x0000002700157211 */ /* 0x000fe200030f0eff */
[----:B------:R-:W-:Y:S01]  /*14fd0*/  IMAD R0, R37, 0x2, R0 ;  /* 0x0000000225007824 */ /* 0x000fe200078e0200 */
[----:B0-----:R-:W-:Y:S01]  /*14fe0*/  PRMT R23, R12, 0x7771, RZ ;  /* 0x000077710c177816 */ /* 0x001fe200000000ff */
[----:B------:R0:W-:Y:S04]  /*14ff0*/  @P5 STG.E.U8 desc[UR14][R16.64], R27 ;  /* 0x0000001b10005986 */ /* 0x0001e8000c10110e */
[----:B------:R1:W-:Y:S04]  /*15000*/  @P3 STG.E.U8 desc[UR14][R18.64], R25 ;  /* 0x0000001912003986 */ /* 0x0003e8000c10110e */
[----:B------:R1:W-:Y:S01]  /*15010*/  @P1 STG.E.U8 desc[UR14][R20.64], R23 ;  /* 0x0000001714001986 */ /* 0x0003e2000c10110e */
[----:B------:R-:W-:-:S02]  /*15020*/  IADD3 R2, P1, R0, R38, RZ ;  /* 0x0000002600027210 */ /* 0x000fc40007f3e0ff */
[----:B0-----:R-:W-:Y:S02]  /*15030*/  PRMT R27, R13, 0x7771, RZ ;  /* 0x000077710d1b7816 */ /* 0x001fe400000000ff */
[----:B------:R-:W-:-:S05]  /*15040*/  LEA.HI.X.SX32 R3, R0, R39, 0x1, P1 ;  /* 0x0000002700037211 */ /* 0x000fca00008f0eff */
[----:B------:R0:W-:Y:S01]  /*15050*/  @P4 STG.E.U8 desc[UR14][R2.64], R27 ;  /* 0x0000001b02004986 */ /* 0x0001e2000c10110e */
[----:B--2---:R-:W-:Y:S01]  /*15060*/  ISETP.LT.AND P5, PT, R154, UR4, !P0 ;  /* 0x000000049a007c0c */ /* 0x004fe2000c7a1270 */
[----:B------:R-:W-:Y:S02]  /*15070*/  ULDC UR4, c[0x0][0x22c] ;  /* 0x00008b0000047ab9 */ /* 0x000fe40000000800 */
[----:B------:R-:W2:Y:S01]  /*15080*/  LDL.LU R154, [R1+0x4ec] ;  /* 0x0004ec00019a7983 */ /* 0x000ea20000300800 */
[----:B----4-:R-:W-:Y:S01]  /*15090*/  ISETP.LT.AND P3, PT, R153, UR4, !P0 ;  /* 0x0000000499007c0c */ /* 0x010fe2000c761270 */
[----:B------:R-:W-:Y:S02]  /*150a0*/  IMAD R22, R37, 0x2, R0 ;  /* 0x0000000225167824 */ /* 0x000fe400078e0200 */
[----:B------:R-:W4:Y:S01]  /*150b0*/  LDL.LU R153, [R1+0x4e8] ;  /* 0x0004e80001997983 */ /* 0x000f220000300800 */
[----:B------:R-:W-:Y:S01]  /*150c0*/  ULDC UR4, c[0x0][0x22c] ;  /* 0x00008b0000047ab9 */ /* 0x000fe20000000800 */
[----:B---3--:R-:W-:Y:S01]  /*150d0*/  ISETP.LT.AND P4, PT, R152, UR5, !P0 ;  /* 0x0000000598007c0c */ /* 0x008fe2000c781270 */
[C---:B------:R-:W-:Y:S01]  /*150e0*/  IMAD R0, R155.reuse, R37, RZ ;  /* 0x000000259b007224 */ /* 0x040fe200078e02ff */
[----:B------:R-:W3:Y:S01]  /*150f0*/  LDL.LU R152, [R1+0x4e4] ;  /* 0x0004e40001987983 */ /* 0x000ee20000300800 */
[CC--:B------:R-:W-:Y:S01]  /*15100*/  IADD3 R16, P6, R22.reuse, R38.reuse, RZ ;  /* 0x0000002616107210 */ /* 0x0c0fe20007fde0ff */
[----:B------:R-:W-:Y:S01]  /*15110*/  ULDC UR5, c[0x0][0x22c] ;  /* 0x00008b0000057ab9 */ /* 0x000fe20000000800 */
[----:B------:R-:W-:Y:S01]  /*15120*/  ISETP.LT.AND P1, PT, R155, UR4, !P0 ;  /* 0x000000049b007c0c */ /* 0x000fe2000c721270 */
[----:B------:R-:W-:Y:S01]  /*15130*/  ULDC UR4, c[0x0][0x22c] ;  /* 0x00008b0000047ab9 */ /* 0x000fe20000000800 */
[----:B------:R-:W-:Y:S01]  /*15140*/  LEA.HI.X.SX32 R17, R22, R39, 0x1, P6 ;  /* 0x0000002716117211 */ /* 0x000fe200030f0eff */
[----:B------:R-:W-:Y:S01]  /*15150*/  IMAD R22, R37, 0x4, R22 ;  /* 0x0000000425167824 */ /* 0x000fe200078e0216 */
[----:B-1----:R-:W-:Y:S01]  /*15160*/  IADD3 R18, P6, R0, R38, RZ ;  /* 0x0000002600127210 */ /* 0x002fe20007fde0ff */
[----:B------:R-:W3:Y:S01]  /*15170*/  LDL.LU R155, [R1+0x4e0] ;  /* 0x0004e000019b7983 */ /* 0x000ee20000300800 */
[----:B------:R-:W-:-:S02]  /*15180*/  PRMT R25, R14, 0x7771, RZ ;  /* 0x000077710e197816 */ /* 0x000fc400000000ff */
[-C--:B------:R-:W-:Y:S01]  /*15190*/  LEA.HI.X.SX32 R19, R0, R39.reuse, 0x1, P6 ;  /* 0x0000002700137211 */ /* 0x080fe200030f0eff */
[----:B------:R-:W-:Y:S01]  /*151a0*/  IMAD R0, R37, 0x2, R22 ;  /* 0x0000000225007824 */ /* 0x000fe200078e0216 */
[CC--:B------:R-:W-:Y:S02]  /*151b0*/  IADD3 R20, P6, R22.reuse, R38.reuse, RZ ;  /* 0x0000002616147210 */ /* 0x0c0fe40007fde0ff */
[----:B------:R-:W-:Y:S01]  /*151c0*/  PRMT R23, R15, 0x7771, RZ ;  /* 0x000077710f177816 */ /* 0x000fe200000000ff */
[----:B------:R1:W-:Y:S01]  /*151d0*/  @P2 STG.E.U8 desc[UR14][R16.64], R25 ;  /* 0x0000001910002986 */ /* 0x0003e2000c10110e */
[-C--:B------:R-:W-:Y:S02]  /*151e0*/  LEA.HI.X.SX32 R21, R22, R39.reuse, 0x1, P6 ;  /* 0x0000002716157211 */ /* 0x080fe400030f0eff */
[----:B0-----:R-:W-:Y:S02]  /*151f0*/  IADD3 R2, P6, R0, R38, RZ ;  /* 0x0000002600027210 */ /* 0x001fe40007fde0ff */
[----:B------:R-:W-:Y:S01]  /*15200*/  ISETP.LT.AND P2, PT, R156, UR4, !P0 ;  /* 0x000000049c007c0c */ /* 0x000fe2000c741270 */
[----:B------:R-:W-:Y:S01]  /*15210*/  ULDC UR4, c[0x0][0x22c] ;  /* 0x00008b0000047ab9 */ /* 0x000fe20000000800 */
[----:B------:R-:W-:Y:S01]  /*15220*/  PRMT R27, R12, 0x7772, RZ ;  /* 0x000077720c1b7816 */ /* 0x000fe200000000ff */
[----:B------:R0:W-:Y:S01]  /*15230*/  @P1 STG.E.U8 desc[UR14][R18.64], R23 ;  /* 0x0000001712001986 */ /* 0x0001e2000c10110e */
[----:B------:R-:W-:-:S02]  /*15240*/  LEA.HI.X.SX32 R3, R0, R39, 0x1, P6 ;  /* 0x0000002700037211 */ /* 0x000fc400030f0eff */
[----:B-1----:R-:W-:Y:S01]  /*15250*/  PRMT R25, R13, 0x7772, RZ ;  /* 0x000077720d197816 */ /* 0x002fe200000000ff */
[----:B------:R1:W-:Y:S04]  /*15260*/  @P5 STG.E.U8 desc[UR14][R20.64], R27 ;  /* 0x0000001b14005986 */ /* 0x0003e8000c10110e */
[----:B------:R3:W-:Y:S01]  /*15270*/  @P3 STG.E.U8 desc[UR14][R2.64], R25 ;  /* 0x0000001902003986 */ /* 0x0007e2000c10110e */
[----:B--2---:R-:W-:Y:S01]  /*15280*/  ISETP.LT.AND P1, PT, R154, UR4, !P0 ;  /* 0x000000049a007c0c */ /* 0x004fe2000c721270 */
[----:B------:R-:W-:Y:S02]  /*15290*/  ULDC UR4, c[0x0][0x22c] ;  /* 0x00008b0000047ab9 */ /* 0x000fe40000000800 */
[----:B------:R-:W2:Y:S01]  /*152a0*/  LDL.LU R154, [R1+0x4dc] ;  /* 0x0004dc00019a7983 */ /* 0x000ea20000300800 */
[----:B------:R-:W-:Y:S01]  /*152b0*/  IMAD R22, R37, 0x2, R0 ;  /* 0x0000000225167824 */ /* 0x000fe200078e0200 */
[----:B0-----:R-:W-:Y:S01]  /*152c0*/  PRMT R23, R14, 0x7772, RZ ;  /* 0x000077720e177816 */ /* 0x001fe200000000ff */
[----:B-1----:R-:W0:Y:S01]  /*152d0*/  LDC R27, c[0x0][0x248] ;  /* 0x00009200ff1b7b82 */ /* 0x002e220000000800 */
[----:B----4-:R-:W-:Y:S01]  /*152e0*/  ISETP.LT.AND P6, PT, R153, UR4, !P0 ;  /* 0x0000000499007c0c */ /* 0x010fe2000c7c1270 */
[----:B------:R-:W-:Y:S01]  /*152f0*/  ULDC UR4, c[0x0][0x22c] ;  /* 0x00008b0000047ab9 */ /* 0x000fe20000000800 */
[----:B------:R-:W4:Y:S01]  /*15300*/  LDL.LU R153, [R1+0x2f8] ;  /* 0x0002f80001997983 */ /* 0x000f220000300800 */
[----:B---3--:R-:W-:Y:S01]  /*15310*/  ISETP.LT.AND P3, PT, R152, UR4, !P0 ;  /* 0x0000000498007c0c */ /* 0x008fe2000c761270 */
[----:B------:R-:W-:-:S02]  /*15320*/  ULDC UR4, c[0x0][0x22c] ;  /* 0x00008b0000047ab9 */ /* 0x000fc40000000800 */
[----:B------:R-:W3:Y:S01]  /*15330*/  LDL.LU R152, [R1+0x4d8] ;  /* 0x0004d80001987983 */ /* 0x000ee20000300800 */
[C---:B------:R-:W-:Y:S02]  /*15340*/  IADD3 R16, P5, R22.reuse, R38, RZ ;  /* 0x0000002616107210 */ /* 0x040fe40007fbe0ff */
[----:B------:R-:W-:Y:S01]  /*15350*/  PRMT R25, R15, 0x7772, RZ ;  /* 0x000077720f197816 */ /* 0x000fe200000000ff */
[----:B------:R-:W3:Y:S01]  /*15360*/  LDL.LU R156, [R1+0x4d4] ;  /* 0x0004d400019c7983 */ /* 0x000ee20000300800 */
[----:B------:R-:W-:Y:S01]  /*15370*/  LEA.HI.X.SX32 R17, R22, R39, 0x1, P5 ;  /* 0x0000002716117211 */ /* 0x000fe200028f0eff */
[----:B------:R-:W-:-:S04]  /*15380*/  IMAD R22, R37, 0x2, R22 ;  /* 0x0000000225167824 */ /* 0x000fc800078e0216 */
[----:B------:R-:W-:Y:S01]  /*15390*/  IMAD R0, R37, 0x2, R22 ;  /* 0x0000000225007824 */ /* 0x000fe200078e0216 */
[----:B------:R-:W-:-:S04]  /*153a0*/  IADD3 R18, P5, R22, R38, RZ ;  /* 0x0000002616127210 */ /* 0x000fc80007fbe0ff */
[-C--:B------:R-:W-:Y:S01]  /*153b0*/  LEA.HI.X.SX32 R19, R22, R39.reuse, 0x1, P5 ;  /* 0x0000002716137211 */ /* 0x080fe200028f0eff */
[C---:B------:R-:W-:Y:S01]  /*153c0*/  IMAD R20, R37.reuse, 0x2, R0 ;  /* 0x0000000225147824 */ /* 0x040fe200078e0200 */
[-C--:B------:R-:W-:Y:S01]  /*153d0*/  IADD3 R2, P5, R0, R38.reuse, RZ ;  /* 0x0000002600027210 */ /* 0x080fe20007fbe0ff */
[----:B------:R1:W-:Y:S01]  /*153e0*/  @P4 STG.E.U8 desc[UR14][R16.64], R23 ;  /* 0x0000001710004986 */ /* 0x0003e2000c10110e */
[----:B------:R-:W-:Y:S02]  /*153f0*/  PRMT R21, R12, 0x7773, RZ ;  /* 0x000077730c157816 */ /* 0x000fe400000000ff */
[----:B------:R-:W-:Y:S01]  /*15400*/  LEA.HI.X.SX32 R3, R0, R39, 0x1, P5 ;  /* 0x0000002700037211 */ /* 0x000fe200028f0eff */
[----:B------:R-:W-:Y:S01]  /*15410*/  IMAD R0, R37, 0x2, R20 ;  /* 0x0000000225007824 */ /* 0x000fe200078e0214 */
[----:B------:R-:W-:Y:S01]  /*15420*/  ISETP.LT.AND P4, PT, R155, UR4, !P0 ;  /* 0x000000049b007c0c */ /* 0x000fe2000c781270 */
[----:B------:R-:W-:Y:S01]  /*15430*/  ULDC UR4, c[0x0][0x22c] ;  /* 0x00008b0000047ab9 */ /* 0x000fe20000000800 */
[----:B------:R-:W3:Y:S04]  /*15440*/  LDL.LU R155, [R1+0x4d0] ;  /* 0x0004d000019b7983 */ /* 0x000ee80000300800 */
[----:B------:R0:W-:Y:S01]  /*15450*/  @P2 STG.E.U8 desc[UR14][R18.64], R25 ;  /* 0x0000001912002986 */ /* 0x0001e2000c10110e */
[----:B-1----:R-:W-:-:S03]  /*15460*/  IADD3 R16, P5, R20, R38, RZ ;  /* 0x0000002614107210 */ /* 0x002fc60007fbe0ff */
[----:B------:R1:W-:Y:S01]  /*15470*/  @P1 STG.E.U8 desc[UR14][R2.64], R21 ;  /* 0x0000001502001986 */ /* 0x0003e2000c10110e */
[----:B------:R-:W-:Y:S02]  /*15480*/  IADD3 R12, P1, R0, R38, RZ ;  /* 0x00000026000c7210 */ /* 0x000fe40007f3e0ff */
[-C--:B------:R-:W-:Y:S02]  /*15490*/  LEA.HI.X.SX32 R17, R20, R39.reuse, 0x1, P5 ;  /* 0x0000002714117211 */ /* 0x080fe400028f0eff */
[----:B------:R-:W-:Y:S02]  /*154a0*/  PRMT R23, R13, 0x7773, RZ ;  /* 0x000077730d177816 */ /* 0x000fe400000000ff */
[----:B------:R-:W-:Y:S01]  /*154b0*/  LEA.HI.X.SX32 R13, R0, R39, 0x1, P1 ;  /* 0x00000027000d7211 */ /* 0x000fe200008f0eff */
[----:B0-----:R-:W0:Y:S02]  /*154c0*/  LDC R25, c[0x0][0x248] ;  /* 0x00009200ff197b82 */ /* 0x001e240000000800 */
[----:B------:R1:W-:Y:S01]  /*154d0*/  @P6 STG.E.U8 desc[UR14][R16.64], R23 ;  /* 0x0000001710006986 */ /* 0x0003e2000c10110e */
[----:B--2---:R-:W-:Y:S01]  /*154e0*/  ISETP.LT.AND P2, PT, R154, UR4, !P0 ;  /* 0x000000049a007c0c */ /* 0x004fe2000c741270 */
[----:B------:R-:W-:-:S02]  /*154f0*/  ULDC UR4, c[0x0][0x22c] ;  /* 0x00008b0000047ab9 */ /* 0x000fc40000000800 */
[----:B------:R-:W2:Y:S01]  /*15500*/  LDL.LU R154, [R1+0x4cc] ;  /* 0x0004cc00019a7983 */ /* 0x000ea20000300800 */
[C---:B----4-:R-:W-:Y:S01]  /*15510*/  ISETP.LT.AND P5, PT, R153.reuse, UR4, !P0 ;  /* 0x0000000499007c0c */ /* 0x050fe2000c7a1270 */
[----:B------:R-:W-:Y:S01]  /*15520*/  IMAD R20, R153, R37, RZ ;  /* 0x0000002599147224 */ /* 0x000fe200078e02ff */
[----:B------:R-:W-:Y:S01]  /*15530*/  ULDC UR4, c[0x0][0x22c] ;  /* 0x00008b0000047ab9 */ /* 0x000fe20000000800 */
[----:B------:R-:W4:Y:S03]  /*15540*/  LDL.LU R153, [R1+0x4c8] ;  /* 0x0004c80001997983 */ /* 0x000f260000300800 */
[----:B------:R-:W-:-:S04]  /*15550*/  IADD3 R18, P6, R20, R38, RZ ;  /* 0x0000002614127210 */ /* 0x000fc80007fde0ff */
[----:B------:R-:W-:Y:S02]  /*15560*/  LEA.HI.X.SX32 R19, R20, R39, 0x1, P6 ;  /* 0x0000002714137211 */ /* 0x000fe400030f0eff */
[----:B---3--:R-:W-:Y:S01]  /*15570*/  ISETP.LT.AND P1, PT, R152, UR4, !P0 ;  /* 0x0000000498007c0c */ /* 0x008fe2000c721270 */
[----:B------:R-:W-:Y:S01]  /*15580*/  IMAD R0, R37, 0x4, R0 ;  /* 0x0000000425007824 */ /* 0x000fe200078e0200 */
[----:B------:R-:W3:Y:S01]  /*15590*/  LDL.LU R152, [R1+0x4c4] ;  /* 0x0004c40001987983 */ /* 0x000ee20000300800 */
[----:B-1----:R-:W-:Y:S01]  /*155a0*/  PRMT R21, R14, 0x7773, RZ ;  /* 0x000077730e157816 */ /* 0x002fe200000000ff */
[----:B------:R-:W-:Y:S02]  /*155b0*/  ULDC UR4, c[0x0][0x22c] ;  /* 0x00008b0000047ab9 */ /* 0x000fe40000000800 */
[----:B------:R-:W3:Y:S04]  /*155c0*/  LDL.LU R22, [R1+0x4c0] ;  /* 0x0004c00001167983 */ /* 0x000ee80000300800 */
[----:B------:R-:W3:Y:S01]  /*155d0*/  LDL.LU R20, [R1+0x2f4] ;  /* 0x0002f40001147983 */ /* 0x000ee20000300800 */
[----:B------:R-:W-:-:S04]  /*155e0*/  IADD3 R2, P6, R0, R38, RZ ;  /* 0x0000002600027210 */ /* 0x000fc80007fde0ff */
[----:B------:R-:W-:Y:S01]  /*155f0*/  LEA.HI.X.SX32 R3, R0, R39, 0x1, P6 ;  /* 0x0000002700037211 */ /* 0x000fe200030f0eff */
[----:B------:R-:W-:Y:S01]  /*15600*/  IMAD R0, R37, 0x2, R0 ;  /* 0x0000000225007824 */ /* 0x000fe200078e0200 */
[----:B------:R1:W-:Y:S01]  /*15610*/  @P3 STG.E.U8 desc[UR14][R12.64], R21 ;  /* 0x000000150c003986 */ /* 0x0003e2000c10110e */
[----:B------:R-:W-:Y:S02]  /*15620*/  PRMT R15, R15, 0x7773, RZ ;  /* 0x000077730f0f7816 */ /* 0x000fe400000000ff */
[----:B------:R-:W-:Y:S01]  /*15630*/  IMAD R16, R37, 0x2, R0 ;  /* 0x0000000225107824 */ /* 0x000fe200078e0200 */
[----:B------:R-:W-:Y:S01]  /*15640*/  ISETP.LT.AND P3, PT, R156, UR4, !P0 ;  /* 0x000000049c007c0c */ /* 0x000fe2000c761270 */
[----:B------:R-:W-:Y:S01]  /*15650*/  ULDC UR4, c[0x0][0x22c] ;  /* 0x00008b0000047ab9 */ /* 0x000fe20000000800 */
[----:B------:R-:W-:Y:S01]  /*15660*/  PRMT R17, R8, 0x7770, RZ ;  /* 0x0000777008117816 */ /* 0x000fe200000000ff */
[----:B------:R0:W-:Y:S01]  /*15670*/  @P5 STG.E.U8 desc[UR14][R18.64], R15 ;  /* 0x0000000f12005986 */ /* 0x0001e2000c10110e */
[----:B-1----:R-:W-:-:S02]  /*15680*/  IADD3 R12, P6, R0, R38, RZ ;  /* 0x00000026000c7210 */ /* 0x002fc40007fde0ff */
[----:B------:R-:W-:Y:S01]  /*15690*/  ISETP.LT.AND P5, PT, R155, UR4, !P0 ;  /* 0x000000049b007c0c */ /* 0x000fe2000c7a1270 */
[----:B------:R-:W-:Y:S01]  /*156a0*/  ULDC UR4, c[0x0][0x22c] ;  /* 0x00008b0000047ab9 */ /* 0x000fe20000000800 */
[-C--:B------:R-:W-:Y:S01]  /*156b0*/  LEA.HI.X.SX32 R13, R0, R39.reuse, 0x1, P6 ;  /* 0x00000027000d7211 */ /* 0x080fe200030f0eff */
[----:B------:R-:W-:Y:S01]  /*156c0*/  IMAD R0, R37, 0x2, R16 ;  /* 0x0000000225007824 */ /* 0x000fe200078e0210 */
[C---:B------:R-:W-:Y:S02]  /*156d0*/  IADD3 R14, P6, R16.reuse, R38, RZ ;  /* 0x00000026100e7210 */ /* 0x040fe40007fde0ff */
[----:B------:R-:W-:Y:S01]  /*156e0*/  PRMT R23, R9, 0x7770, RZ ;  /* 0x0000777009177816 */ /* 0x000fe200000000ff */
[----:B------:R1:W-:Y:S01]  /*156f0*/  @P4 STG.E.U8 desc[UR14][R2.64], R17 ;  /* 0x0000001102004986 */ /* 0x0003e2000c10110e */
[----:B0-----:R-:W-:Y:S02]  /*15700*/  LEA.HI.X.SX32 R15, R16, R39, 0x1, P6 ;  /* 0x00000027100f7211 */ /* 0x001fe400030f0eff */
[----:B------:R-:W-:Y:S01]  /*15710*/  PRMT R21, R10, 0x7770, RZ ;  /* 0x000077700a157816 */ /* 0x000fe200000000ff */
[----:B------:R0:W-:Y:S01]  /*15720*/  @P2 STG.E.U8 desc[UR14][R12.64], R23 ;  /* 0x000000170c002986 */ /* 0x0001e2000c10110e */
[----:B------:R-:W-:Y:S01]  /*15730*/  IMAD R18, R37, 0x2, R0 ;  /* 0x0000000225127824 */ /* 0x000fe200078e0200 */
[----:B------:R-:W-:-:S02]  /*15740*/  PRMT R19, R11, 0x7770, RZ ;  /* 0x000077700b137816 */ /* 0x000fc400000000ff */
[----:B------:R-:W-:Y:S01]  /*15750*/  @P1 STG.E.U8 desc[UR14][R14.64], R21 ;  /* 0x000000150e001986 */ /* 0x000fe2000c10110e */
[----:B-1----:R-:W-:-:S04]  /*15760*/  IADD3 R2, P6, R0, R38, RZ ;  /* 0x0000002600027210 */ /* 0x002fc80007fde0ff */
[-C--:B------:R-:W-:Y:S02]  /*15770*/  LEA.HI.X.SX32 R3, R0, R39.reuse, 0x1, P6 ;  /* 0x0000002700037211 */ /* 0x080fe400030f0eff */
[----:B------:R-:W-:Y:S02]  /*15780*/  IADD3 R16, P6, R18, R38, RZ ;  /* 0x0000002612107210 */ /* 0x000fe40007fde0ff */
[----:B0-----:R-:W-:Y:S01]  /*15790*/  PRMT R23, R8, 0x7771, RZ ;  /* 0x0000777108177816 */ /* 0x001fe200000000ff */
[----:B------:R0:W-:Y:S01]  /*157a0*/  @P3 STG.E.U8 desc[UR14][R2.64], R19 ;  /* 0x0000001302003986 */ /* 0x0001e2000c10110e */
[----:B------:R-:W-:-:S05]  /*157b0*/  LEA.HI.X.SX32 R17, R18, R39, 0x1, P6 ;  /* 0x0000002712117211 */ /* 0x000fca00030f0eff */
[----:B------:R1:W-:Y:S01]  /*157c0*/  @P5 STG.E.U8 desc[UR14][R16.64], R23 ;  /* 0x0000001710005986 */ /* 0x0003e2000c10110e */
[----:B--2---:R-:W-:Y:S01]  /*157d0*/  ISETP.LT.AND P4, PT, R154, UR4, !P0 ;  /* 0x000000049a007c0c */ /* 0x004fe2000c781270 */
[----:B------:R-:W-:Y:S02]  /*157e0*/  ULDC UR4, c[0x0][0x22c] ;  /* 0x00008b0000047ab9 */ /* 0x000fe40000000800 */
[----:B----4-:R-:W-:Y:S01]  /*157f0*/  ISETP.LT.AND P2, PT, R153, UR4, !P0 ;  /* 0x0000000499007c0c */ /* 0x010fe2000c741270 */
[----:B------:R-:W-:Y:S01]  /*15800*/  ULDC UR4, c[0x0][0x22c] ;  /* 0x00008b0000047ab9 */ /* 0x000fe20000000800 */
[----:B------:R-:W2:Y:S01]  /*15810*/  LDL.LU R153, [R1+0x4bc] ;  /* 0x0004bc0001997983 */ /* 0x000ea20000300800 */
[----:B---3--:R-:W-:Y:S01]  /*15820*/  ISETP.LT.AND P1, PT, R152, UR4, !P0 ;  /* 0x0000000498007c0c */ /* 0x008fe2000c721270 */
[----:B------:R-:W-:Y:S02]  /*15830*/  ULDC UR4, c[0x0][0x22c] ;  /* 0x00008b0000047ab9 */ /* 0x000fe40000000800 */
[----:B------:R-:W3:Y:S01]  /*15840*/  LDL.LU R152, [R1+0x4b8] ;  /* 0x0004b80001987983 */ /* 0x000ee20000300800 */
[----:B------:R-:W-:Y:S01]  /*15850*/  ISETP.LT.AND P3, PT, R22, UR4, !P0 ;  /* 0x0000000416007c0c */ /* 0x000fe2000c761270 */
[----:B------:R-:W-:-:S02]  /*15860*/  ULDC UR4, c[0x0][0x22c] ;  /* 0x00008b0000047ab9 */ /* 0x000fc40000000800 */
[----:B------:R-:W4:Y:S04]  /*15870*/  LDL.LU R154, [R1+0x4b4] ;  /* 0x0004b400019a7983 */ /* 0x000f280000300800 */
[----:B------:R-:W4:Y:S01]  /*15880*/  LDL.LU R22, [R1+0x4b0] ;  /* 0x0004b00001167983 */ /* 0x000f220000300800 */
[C---:B------:R-:W-:Y:S01]  /*15890*/  ISETP.LT.AND P5, PT, R20.reuse, UR4, !P0 ;  /* 0x0000000414007c0c */ /* 0x040fe2000c7a1270 */
[----:B0-----:R-:W-:Y:S02]  /*158a0*/  IMAD R3, R20, R37, RZ ;  /* 0x0000002514037224 */ /* 0x001fe400078e02ff */
[----:B------:R-:W-:Y:S01]  /*158b0*/  IMAD R18, R37, 0x2, R18 ;  /* 0x0000000225127824 */ /* 0x000fe200078e0212 */
[----:B------:R-:W4:Y:S01]  /*158c0*/  LDL.LU R20, [R1+0x474] ;  /* 0x0004740001147983 */ /* 0x000f220000300800 */
[----:B------:R-:W-:Y:S01]  /*158d0*/  PRMT R21, R9, 0x7771, RZ ;  /* 0x0000777109157816 */ /* 0x000fe200000000ff */
[----:B------:R-:W-:Y:S01]  /*158e0*/  ULDC UR4, c[0x0][0x22c] ;  /* 0x00008b0000047ab9 */ /* 0x000fe20000000800 */
[----:B------:R-:W-:Y:S01]  /*158f0*/  IMAD R0, R37, 0x2, R18 ;  /* 0x0000000225007824 */ /* 0x000fe200078e0212 */
[----:B------:R-:W-:-:S04]  /*15900*/  IADD3 R12, P6, R18, R38, RZ ;  /* 0x00000026120c7210 */ /* 0x000fc80007fde0ff */
[----:B------:R-:W-:Y:S02]  /*15910*/  LEA.HI.X.SX32 R13, R18, R39, 0x1, P6 ;  /* 0x00000027120d7211 */ /* 0x000fe400030f0eff */
[----:B------:R-:W-:-:S04]  /*15920*/  IADD3 R14, P6, R0, R38, RZ ;  /* 0x00000026000e7210 */ /* 0x000fc80007fde0ff */
[-C--:B------:R-:W-:Y:S01]  /*15930*/  LEA.HI.X.SX32 R15, R0, R39.reuse, 0x1, P6 ;  /* 0x00000027000f7211 */ /* 0x080fe200030f0eff */
[----:B------:R-:W-:Y:S01]  /*15940*/  IMAD R0, R37, 0x4, R0 ;  /* 0x0000000425007824 */ /* 0x000fe200078e0200 */
[-C--:B------:R-:W-:Y:S02]  /*15950*/  IADD3 R2, P6, R3, R38.reuse, RZ ;  /* 0x0000002603027210 */ /* 0x080fe40007fde0ff */
[----:B------:R-:W-:Y:S01]  /*15960*/  PRMT R19, R10, 0x7771, RZ ;  /* 0x000077710a137816 */ /* 0x000fe200000000ff */
[----:B------:R-:W-:Y:S01]  /*15970*/  IMAD R18, R37, 0x2, R0 ;  /* 0x0000000225127824 */ /* 0x000fe200078e0200 */
[----:B------:R-:W-:Y:S02]  /*15980*/  LEA.HI.X.SX32 R3, R3, R39, 0x1, P6 ;  /* 0x0000002703037211 */ /* 0x000fe400030f0eff */
[----:B-1----:R-:W-:Y:S01]  /*15990*/  IADD3 R16, P6, R0, R38, RZ ;  /* 0x0000002600107210 */ /* 0x002fe20007fde0ff */
[----:B------:R0:W-:Y:S01]  /*159a0*/  @P4 STG.E.U8 desc[UR14][R12.64], R21 ;  /* 0x000000150c004986 */ /* 0x0001e2000c10110e */
[----:B------:R-:W-:-:S02]  /*159b0*/  PRMT R23, R11, 0x7771, RZ ;  /* 0x000077710b177816 */ /* 0x000fc400000000ff */
[-C--:B------:R-:W-:Y:S01]  /*159c0*/  LEA.HI.X.SX32 R17, R0, R39.reuse, 0x1, P6 ;  /* 0x0000002700117211 */ /* 0x080fe200030f0eff */
[----:B------:R1:W-:Y:S04]  /*159d0*/  @P2 STG.E.U8 desc[UR14][R14.64], R19 ;  /* 0x000000130e002986 */ /* 0x0003e8000c10110e */
[----:B------:R-:W-:Y:S01]  /*159e0*/  @P5 STG.E.U8 desc[UR14][R2.64], R23 ;  /* 0x0000001702005986 */ /* 0x000fe2000c10110e */
[----:B0-----:R-:W-:Y:S02]  /*159f0*/  PRMT R21, R8, 0x7772, RZ ;  /* 0x0000777208157816 */ /* 0x001fe400000000ff */
[C---:B------:R-:W-:Y:S02]  /*15a00*/  IADD3 R12, P6, R18.reuse, R38, RZ ;  /* 0x00000026120c7210 */ /* 0x040fe40007fde0ff */
[----:B-1----:R-:W-:Y:S01]  /*15a10*/  PRMT R19, R9, 0x7772, RZ ;  /* 0x0000777209137816 */ /* 0x002fe200000000ff */
[----:B------:R0:W-:Y:S01]  /*15a20*/  @P1 STG.E.U8 desc[UR14][R16.64], R21 ;  /* 0x0000001510001986 */ /* 0x0001e2000c10110e */
[----:B------:R-:W-:-:S05]  /*15a30*/  LEA.HI.X.SX32 R13, R18, R39, 0x1, P6 ;  /* 0x00000027120d7211 */ /* 0x000fca00030f0eff */
[----:B------:R1:W-:Y:S01]  /*15a40*/  @P3 STG.E.U8 desc[UR14][R12.64], R19 ;  /* 0x000000130c003986 */ /* 0x0003e2000c10110e */
[----:B--2---:R-:W-:Y:S01]  /*15a50*/  ISETP.LT.AND P4, PT, R153, UR5, !P0 ;  /* 0x0000000599007c0c */ /* 0x004fe2000c781270 */
[----:B------:R-:W-:Y:S02]  /*15a60*/  IMAD R0, R37, 0x2, R18 ;  /* 0x0000000225007824 */ /* 0x000fe400078e0212 */
[----:B------:R-:W2:Y:S01]  /*15a70*/  LDL.LU R153, [R1+0x470] ;  /* 0x0004700001997983 */ /* 0x000ea20000300800 */
[----:B---3--:R-:W-:Y:S01]  /*15a80*/  ISETP.LT.AND P2, PT, R152, UR4, !P0 ;  /* 0x0000000498007c0c */ /* 0x008fe2000c741270 */
[----:B------:R-:W-:Y:S02]  /*15a90*/  ULDC UR4, c[0x0][0x22c] ;  /* 0x00008b0000047ab9 */ /* 0x000fe40000000800 */
[----:B------:R-:W3:Y:S01]  /*15aa0*/  LDL.LU R152, [R1+0x46c] ;  /* 0x00046c0001987983 */ /* 0x000ee20000300800 */
[----:B0-----:R-:W-:Y:S01]  /*15ab0*/  PRMT R21, R10, 0x7772, RZ ;  /* 0x000077720a157816 */ /* 0x001fe200000000ff */
[----:B------:R-:W-:Y:S01]  /*15ac0*/  ULDC UR5, c[0x0][0x22c] ;  /* 0x00008b0000057ab9 */ /* 0x000fe20000000800 */
[----:B----4-:R-:W-:Y:S01]  /*15ad0*/  ISETP.LT.AND P5, PT, R154, UR4, !P0 ;  /* 0x000000049a007c0c */ /* 0x010fe2000c7a1270 */
[----:B------:R-:W-:-:S02]  /*15ae0*/  ULDC UR4, c[0x0][0x22c] ;  /* 0x00008b0000047ab9 */ /* 0x000fc40000000800 */
[----:B------:R-:W-:Y:S01]  /*15af0*/  ISETP.LT.AND P1, PT, R22, UR4, !P0 ;  /* 0x0000000416007c0c */ /* 0x000fe2000c721270 */
[----:B------:R-:W-:Y:S01]  /*15b00*/  ULDC UR4, c[0x0][0x22c] ;  /* 0x00008b0000047ab9 */ /* 0x000fe20000000800 */
[----:B------:R-:W4:Y:S01]  /*15b10*/  LDL.LU R22, [R1+0x2f0] ;  /* 0x0002f00001167983 */ /* 0x000f220000300800 */
[----:B------:R-:W-:Y:S01]  /*15b20*/  ISETP.LT.AND P3, PT, R20, UR4, !P0 ;  /* 0x0000000414007c0c */ /* 0x000fe2000c761270 */
[----:B------:R-:W-:Y:S02]  /*15b30*/  IMAD R18, R37, 0x2, R0 ;  /* 0x0000000225127824 */ /* 0x000fe400078e0200 */
[----:B------:R-:W4:Y:S01]  /*15b40*/  LDL.LU R20, [R1+0x468] ;  /* 0x0004680001147983 */ /* 0x000f220000300800 */
[----:B------:R-:W-:Y:S01]  /*15b50*/  IADD3 R14, P6, R0, R38, RZ ;  /* 0x00000026000e7210 */ /* 0x000fe20007fde0ff */
[----:B------:R-:W-:-:S03]  /*15b60*/  ULDC UR4, c[0x0][0x22c] ;  /* 0x00008b0000047ab9 */ /* 0x000fc60000000800 */
[----:B------:R-:W-:Y:S01]  /*15b70*/  LEA.HI.X.SX32 R15, R0, R39, 0x1, P6 ;  /* 0x00000027000f7211 */ /* 0x000fe200030f0eff */
[----:B------:R-:W-:Y:S01]  /*15b80*/  IMAD R0, R37, 0x2, R18 ;  /* 0x0000000225007824 */ /* 0x000fe200078e0212 */
[----:B------:R-:W-:-:S04]  /*15b90*/  IADD3 R2, P6, R18, R38, RZ ;  /* 0x0000002612027210 */ /* 0x000fc80007fde0ff */
[-C--:B------:R-:W-:Y:S02]  /*15ba0*/  LEA.HI.X.SX32 R3, R18, R39.reuse, 0x1, P6 ;  /* 0x0000002712037211 */ /* 0x080fe400030f0eff */
[CC--:B-1----:R-:W-:Y:S02]  /*15bb0*/  IADD3 R12, P6, R0.reuse, R38.reuse, RZ ;  /* 0x00000026000c7210 */ /* 0x0c2fe40007fde0ff */
[----:B------:R-:W-:Y:S02]  /*15bc0*/  PRMT R19, R11, 0x7772, RZ ;  /* 0x000077720b137816 */ /* 0x000fe400000000ff */
[----:B------:R-:W-:Y:S01]  /*15bd0*/  LEA.HI.X.SX32 R13, R0, R39, 0x1, P6 ;  /* 0x00000027000d7211 */ /* 0x000fe200030f0eff */
[C---:B------:R-:W-:Y:S01]  /*15be0*/  IMAD R0, R37.reuse, 0x2, R0 ;  /* 0x0000000225007824 */ /* 0x040fe200078e0200 */
[----:B------:R0:W-:Y:S01]  /*15bf0*/  @P4 STG.E.U8 desc[UR14][R14.64], R21 ;  /* 0x000000150e004986 */ /* 0x0001e2000c10110e */
[----:B------:R-:W-:Y:S02]  /*15c00*/  PRMT R17, R8, 0x7773, RZ ;  /* 0x0000777308117816 */ /* 0x000fe400000000ff */
[----:B------:R-:W-:Y:S01]  /*15c10*/  IMAD R16, R37, 0x2, R0 ;  /* 0x0000000225107824 */ /* 0x000fe200078e0200 */
[----:B------:R1:W-:Y:S01]  /*15c20*/  @P2 STG.E.U8 desc[UR14][R2.64], R19 ;  /* 0x0000001302002986 */ /* 0x0003e2000c10110e */
[----:B0-----:R-:W-:-:S02]  /*15c30*/  IADD3 R14, P6, R0, R38, RZ ;  /* 0x00000026000e7210 */ /* 0x001fc40007fde0ff */
[----:B------:R-:W-:Y:S02]  /*15c40*/  PRMT R21, R9, 0x7773, RZ ;  /* 0x0000777309157816 */ /* 0x000fe400000000ff */
[----:B------:R-:W-:Y:S01]  /*15c50*/  LEA.HI.X.SX32 R15, R0, R39, 0x1, P6 ;  /* 0x00000027000f7211 */ /* 0x000fe200030f0eff */
[----:B------:R0:W-:Y:S01]  /*15c60*/  @P5 STG.E.U8 desc[UR14][R12.64], R17 ;  /* 0x000000110c005986 */ /* 0x0001e2000c10110e */
[----:B------:R-:W-:-:S03]  /*15c70*/  IADD3 R8, P6, R16, R38, RZ ;  /* 0x0000002610087210 */ /* 0x000fc60007fde0ff */
[----:B------:R4:W-:Y:S01]  /*15c80*/  @P1 STG.E.U8 desc[UR14][R14.64], R21 ;  /* 0x000000150e001986 */ /* 0x0009e2000c10110e */
[----:B------:R-:W-:Y:S01]  /*15c90*/  LEA.HI.X.SX32 R9, R16, R39, 0x1, P6 ;  /* 0x0000002710097211 */ /* 0x000fe200030f0eff */
[----:B------:R-:W-:Y:S01]  /*15ca0*/  IMAD R16, R37, 0x4, R16 ;  /* 0x0000000425107824 */ /* 0x000fe200078e0210 */
[----:B-1----:R-:W-:Y:S02]  /*15cb0*/  PRMT R19, R10, 0x7773, RZ ;  /* 0x000077730a137816 */ /* 0x002fe400000000ff */
[----:B0-----:R-:W-:Y:S02]  /*15cc0*/  PRMT R17, R11, 0x7773, RZ ;  /* 0x000077730b117816 */ /* 0x001fe400000000ff */
[----:B--2---:R-:W-:Y:S01]  /*15cd0*/  ISETP.LT.AND P4, PT, R153, UR4, !P0 ;  /* 0x0000000499007c0c */ /* 0x004fe2000c781270 */
[----:B------:R-:W-:Y:S01]  /*15ce0*/  ULDC UR4, c[0x0][0x22c] ;  /* 0x00008b0000047ab9 */ /* 0x000fe20000000800 */
[----:B------:R-:W2:Y:S01]  /*15cf0*/  LDL.LU R153, [R1+0x464] ;  /* 0x0004640001997983 */ /* 0x000ea20000300800 */
[----:B---3--:R-:W-:Y:S01]  /*15d00*/  ISETP.LT.AND P2, PT, R152, UR4, !P0 ;  /* 0x0000000498007c0c */ /* 0x008fe2000c741270 */
[----:B------:R-:W-:-:S02]  /*15d10*/  ULDC UR4, c[0x0][0x22c] ;  /* 0x00008b0000047ab9 */ /* 0x000fc40000000800 */
[----:B------:R-:W3:Y:S04]  /*15d20*/  LDL.LU R152, [R1+0x460] ;  /* 0x0004600001987983 */ /* 0x000ee80000300800 */
[----:B------:R-:W3:Y:S01]  /*15d30*/  LDL.LU R23, [R1+0x45c] ;  /* 0x00045c0001177983 */ /* 0x000ee20000300800 */
[C---:B----4-:R-:W-:Y:S01]  /*15d40*/  IMAD R0, R22.reuse, R37, RZ ;  /* 0x0000002516007224 */ /* 0x050fe200078e02ff */
[----:B------:R-:W-:Y:S02]  /*15d50*/  ISETP.LT.AND P5, PT, R22, UR4, !P0 ;  /* 0x0000000416007c0c */ /* 0x000fe4000c7a1270 */
[----:B------:R-:W-:Y:S01]  /*15d60*/  ISETP.LT.AND P1, PT, R20, UR5, !P0 ;  /* 0x0000000514007c0c */ /* 0x000fe2000c721270 */
[----:B------:R-:W4:Y:S01]  /*15d70*/  LDL.LU R22, [R1+0x458] ;  /* 0x0004580001167983 */ /* 0x000f220000300800 */
[-C--:B------:R-:W-:Y:S01]  /*15d80*/  IADD3 R2, P6, R0, R38.reuse, RZ ;  /* 0x0000002600027210 */ /* 0x080fe20007fde0ff */
[----:B------:R-:W-:Y:S01]  /*15d90*/  ULDC UR4, c[0x0][0x22c] ;  /* 0x00008b0000047ab9 */ /* 0x000fe20000000800 */
[----:B------:R-:W-:Y:S01]  /*15da0*/  PRMT R21, R4, 0x7770, RZ ;  /* 0x0000777004157816 */ /* 0x000fe200000000ff */
[----:B------:R-:W4:Y:S01]  /*15db0*/  LDL.LU R20, [R1+0x454] ;  /* 0x0004540001147983 */ /* 0x000f220000300800 */
[----:B------:R-:W-:Y:S01]  /*15dc0*/  LEA.HI.X.SX32 R3, R0, R39, 0x1, P6 ;  /* 0x0000002700037211 */ /* 0x000fe200030f0eff */
[----:B------:R-:W-:Y:S01]  /*15dd0*/  ULDC UR5, c[0x0][0x22c] ;  /* 0x00008b0000057ab9 */ /* 0x000fe20000000800 */
[----:B------:R-:W-:Y:S01]  /*15de0*/  IADD3 R10, P6, R16, R38, RZ ;  /* 0x00000026100a7210 */ /* 0x000fe20007fde0ff */
[----:B------:R-:W4:Y:S01]  /*15df0*/  LDL.LU R18, [R1+0x450] ;  /* 0x0004500001127983 */ /* 0x000f220000300800 */
[----:B------:R-:W-:-:S02]  /*15e00*/  IMAD R0, R37, 0x2, R16 ;  /* 0x0000000225007824 */ /* 0x000fc400078e0210 */
[----:B------:R-:W-:Y:S02]  /*15e10*/  LEA.HI.X.SX32 R11, R16, R39, 0x1, P6 ;  /* 0x00000027100b7211 */ /* 0x000fe400030f0eff */
[----:B------:R-:W4:Y:S01]  /*15e20*/  LDL.LU R16, [R1+0x2ec] ;  /* 0x0002ec0001107983 */ /* 0x000f220000300800 */
[----:B------:R-:W-:-:S03]  /*15e30*/  IMAD R14, R37, 0x2, R0 ;  /* 0x00000002250e7824 */ /* 0x000fc600078e0200 */
[----:B------:R0:W-:Y:S01]  /*15e40*/  @P3 STG.E.U8 desc[UR14][R8.64], R19 ;  /* 0x0000001308003986 */ /* 0x0001e2000c10110e */
[----:B------:R-:W-:-:S03]  /*15e50*/  PRMT R15, R5, 0x7770, RZ ;  /* 0x00007770050f7816 */ /* 0x000fc600000000ff */
[----:B------:R1:W-:Y:S01]  /*15e60*/  @P5 STG.E.U8 desc[UR14][R2.64], R17 ;  /* 0x0000001102005986 */ /* 0x0003e2000c10110e */
[----:B0-----:R-:W-:-:S04]  /*15e70*/  IADD3 R8, P6, R0, R38, RZ ;  /* 0x0000002600087210 */ /* 0x001fc80007fde0ff */
[-C--:B------:R-:W-:Y:S01]  /*15e80*/  LEA.HI.X.SX32 R9, R0, R39.reuse, 0x1, P6 ;  /* 0x0000002700097211 */ /* 0x080fe200030f0eff */
[C---:B------:R-:W-:Y:S01]  /*15e90*/  IMAD R0, R37.reuse, 0x2, R14 ;  /* 0x0000000225007824 */ /* 0x040fe200078e020e */
[CC--:B------:R-:W-:Y:S01]  /*15ea0*/  IADD3 R12, P6, R14.reuse, R38.reuse, RZ ;  /* 0x000000260e0c7210 */ /* 0x0c0fe20007fde0ff */
[----:B------:R0:W-:Y:S03]  /*15eb0*/  @P4 STG.E.U8 desc[UR14][R10.64], R21 ;  /* 0x000000150a004986 */ /* 0x0001e6000c10110e */
[----:B------:R-:W-:Y:S02]  /*15ec0*/  LEA.HI.X.SX32 R13, R14, R39, 0x1, P6 ;  /* 0x000000270e0d7211 */ /* 0x000fe400030f0eff */
[----:B-1----:R-:W-:Y:S01]  /*15ed0*/  IADD3 R2, P6, R0, R38, RZ ;  /* 0x0000002600027210 */ /* 0x002fe20007fde0ff */
[----:B------:R1:W-:Y:S01]  /*15ee0*/  @P2 STG.E.U8 desc[UR14][R8.64], R15 ;  /* 0x0000000f08002986 */ /* 0x0003e2000c10110e */
[----:B0-----:R-:W-:Y:S01]  /*15ef0*/  PRMT R11, R6, 0x7770, RZ ;  /* 0x00007770060b7816 */ /* 0x001fe200000000ff */
[----:B------:R-:W-:-:S02]  /*15f00*/  IMAD R10, R37, 0x2, R0 ;  /* 0x00000002250a7824 */ /* 0x000fc400078e0200 */
[----:B------:R-:W4:Y:S01]  /*15f10*/  LDL.LU R21, [R1+0x44c] ;  /* 0x00044c0001157983 */ /* 0x000f220000300800 */
[-C--:B------:R-:W-:Y:S01]  /*15f20*/  LEA.HI.X.SX32 R3, R0, R39.reuse, 0x1, P6 ;  /* 0x0000002700037211 */ /* 0x080fe200030f0eff */
[----:B------:R-:W-:Y:S02]  /*15f30*/  IMAD R0, R37, 0x2, R10 ;  /* 0x0000000225007824 */ /* 0x000fe400078e020a */
[----:B------:R0:W-:Y:S01]  /*15f40*/  @P1 STG.E.U8 desc[UR14][R12.64], R11 ;  /* 0x0000000b0c001986 */ /* 0x0001e2000c10110e */
[----:B-1----:R-:W-:Y:S02]  /*15f50*/  IADD3 R8, P6, R10, R38, RZ ;  /* 0x000000260a087210 */ /* 0x002fe40007fde0ff */
[----:B------:R-:W-:Y:S02]  /*15f60*/  PRMT R15, R7, 0x7770, RZ ;  /* 0x00007770070f7816 */ /* 0x000fe400000000ff */
[----:B------:R-:W-:Y:S02]  /*15f70*/  PRMT R19, R4, 0x7771, RZ ;  /* 0x0000777104137816 */ /* 0x000fe400000000ff */
[----:B------:R-:W-:-:S02]  /*15f80*/  LEA.HI.X.SX32 R9, R10, R39, 0x1, P6 ;  /* 0x000000270a097211 */ /* 0x000fc400030f0eff */
[----:B------:R-:W-:Y:S01]  /*15f90*/  IADD3 R10, P6, R0, R38, RZ ;  /* 0x00000026000a7210 */ /* 0x000fe20007fde0ff */
[----:B------:R-:W-:-:S03]  /*15fa0*/  IMAD R14, R37, 0x2, R0 ;  /* 0x00000002250e7824 */ /* 0x000fc600078e0200 */
[----:B0-----:R-:W-:Y:S02]  /*15fb0*/  LEA.HI.X.SX32 R11, R0, R39, 0x1, P6 ;  /* 0x00000027000b7211 */ /* 0x001fe400030f0eff */
[----:B--2---:R-:W-:Y:S01]  /*15fc0*/  ISETP.LT.AND P3, PT, R153, UR4, !P0 ;  /* 0x0000000499007c0c */ /* 0x004fe2000c761270 */
[----:B------:R-:W-:-:S12]  /*15fd0*/  ULDC UR4, c[0x0][0x22c] ;  /* 0x00008b0000047ab9 */ /* 0x000fd80000000800 */
[----:B------:R0:W-:Y:S01]  /*15fe0*/  @P3 STG.E.U8 desc[UR14][R2.64], R15 ;  /* 0x0000000f02003986 */ /* 0x0001e2000c10110e */
[----:B---3--:R-:W-:Y:S01]  /*15ff0*/  ISETP.LT.AND P5, PT, R152, UR4, !P0 ;  /* 0x0000000498007c0c */ /* 0x008fe2000c7a1270 */
[----:B------:R-:W-:Y:S02]  /*16000*/  ULDC UR4, c[0x0][0x22c] ;  /* 0x00008b0000047ab9 */ /* 0x000fe40000000800 */
[----:B------:R-:W-:Y:S01]  /*16010*/  ISETP.LT.AND P4, PT, R23, UR4, !P0 ;  /* 0x0000000417007c0c */ /* 0x000fe2000c781270 */
[----:B------:R-:W-:Y:S01]  /*16020*/  ULDC UR4, c[0x0][0x22c] ;  /* 0x00008b0000047ab9 */ /* 0x000fe20000000800 */
[----:B----4-:R-:W-:Y:S01]  /*16030*/  IMAD R0, R16, R37, RZ ;  /* 0x0000002510007224 */ /* 0x010fe200078e02ff */
[----:B------:R-:W-:Y:S01]  /*16040*/  ISETP.LT.AND P2, PT, R22, UR4, !P0 ;  /* 0x0000000416007c0c */ /* 0x000fe2000c741270 */
[----:B------:R-:W-:-:S06]  /*16050*/  ULDC UR4, c[0x0][0x22c] ;  /* 0x00008b0000047ab9 */ /* 0x000fcc0000000800 */
[----:B------:R1:W-:Y:S01]  /*16060*/  @P5 STG.E.U8 desc[UR14][R8.64], R19 ;  /* 0x0000001308005986 */ /* 0x0003e2000c10110e */
[----:B------:R-:W-:Y:S01]  /*16070*/  ISETP.LT.AND P1, PT, R20, UR4, !P0 ;  /* 0x0000000414007c0c */ /* 0x000fe2000c721270 */
[----:B------:R-:W-:Y:S01]  /*16080*/  ULDC UR4, c[0x0][0x22c] ;  /* 0x00008b0000047ab9 */ /* 0x000fe20000000800 */
[-C--:B------:R-:W-:Y:S01]  /*16090*/  IADD3 R12, P6, R14, R38.reuse, RZ ;  /* 0x000000260e0c7210 */ /* 0x080fe20007fde0ff */
[----:B------:R-:W2:Y:S01]  /*160a0*/  LDL.LU R20, [R1+0x448] ;  /* 0x0004480001147983 */ /* 0x000ea20000300800 */
[----:B------:R-:W-:Y:S01]  /*160b0*/  ISETP.LT.AND P3, PT, R18, UR4, !P0 ;  /* 0x0000000412007c0c */ /* 0x000fe2000c761270 */
[----:B------:R-:W-:Y:S01]  /*160c0*/  ULDC UR4, c[0x0][0x22c] ;  /* 0x00008b0000047ab9 */ /* 0x000fe20000000800 */
[----:B------:R-:W-:Y:S01]  /*160d0*/  PRMT R17, R5, 0x7771, RZ ;  /* 0x0000777105117816 */ /* 0x000fe200000000ff */
[----:B------:R-:W3:Y:S01]  /*160e0*/  LDL.LU R22, [R1+0x444] ;  /* 0x0004440001167983 */ /* 0x000ee20000300800 */
[----:B------:R-:W-:Y:S01]  /*160f0*/  ISETP.LT.AND P5, PT, R16, UR4, !P0 ;  /* 0x0000000410007c0c */ /* 0x000fe2000c7a1270 */
[----:B------:R-:W-:Y:S01]  /*16100*/  ULDC UR4, c[0x0][0x22c] ;  /* 0x00008b0000047ab9 */ /* 0x000fe20000000800 */
[----:B0-----:R-:W-:Y:S01]  /*16110*/  PRMT R15, R6, 0x7771, RZ ;  /* 0x00007771060f7816 */ /* 0x001fe200000000ff */
[----:B------:R-:W4:Y:S01]  /*16120*/  LDL.LU R18, [R1+0x440] ;  /* 0x0004400001127983 */ /* 0x000f220000300800 */
[----:B------:R-:W0:Y:S03]  /*16130*/  LDC R23, c[0x0][0x248] ;  /* 0x00009200ff177b82 */ /* 0x000e260000000800 */
[----:B------:R-:W4:Y:S01]  /*16140*/  LDL.LU R16, [R1+0x43c] ;  /* 0x00043c0001107983 */ /* 0x000f220000300800 */
[-C--:B------:R-:W-:Y:S01]  /*16150*/  LEA.HI.X.SX32 R13, R14, R39.reuse, 0x1, P6 ;  /* 0x000000270e0d7211 */ /* 0x080fe200030f0eff */
[C---:B------:R-:W-:Y:S01]  /*16160*/  IMAD R14, R37.reuse, 0x4, R14 ;  /* 0x00000004250e7824 */ /* 0x040fe200078e020e */
[CC--:B------:R-:W-:Y:S01]  /*16170*/  IADD3 R2, P6, R0.reuse, R38.reuse, RZ ;  /* 0x0000002600027210 */ /* 0x0c0fe20007fde0ff */
[----:B------:R1:W-:Y:S03]  /*16180*/  @P4 STG.E.U8 desc[UR14][R10.64], R17 ;  /* 0x000000110a004986 */ /* 0x0003e6000c10110e */
[----:B------:R-:W-:Y:S01]  /*16190*/  LEA.HI.X.SX32 R3, R0, R39, 0x1, P6 ;  /* 0x0000002700037211 */ /* 0x000fe200030f0eff */
[----:B------:R-:W-:Y:S01]  /*161a0*/  IMAD R0, R37, 0x2, R14 ;  /* 0x0000000225007824 */ /* 0x000fe200078e020e */
[----:B-1----:R-:W-:-:S02]  /*161b0*/  IADD3 R8, P6, R14, R38, RZ ;  /* 0x000000260e087210 */ /* 0x002fc40007fde0ff */
[----:B------:R-:W-:Y:S01]  /*161c0*/  PRMT R19, R7, 0x7771, RZ ;  /* 0x0000777107137816 */ /* 0x000fe200000000ff */
[----:B------:R1:W-:Y:S01]  /*161d0*/  @P2 STG.E.U8 desc[UR14][R12.64], R15 ;  /* 0x0000000f0c002986 */ /* 0x0003e2000c10110e */
[-C--:B------:R-:W-:Y:S02]  /*161e0*/  LEA.HI.X.SX32 R9, R14, R39.reuse, 0x1, P6 ;  /* 0x000000270e097211 */ /* 0x080fe400030f0eff */
[----:B------:R-:W-:Y:S02]  /*161f0*/  IADD3 R10, P6, R0, R38, RZ ;  /* 0x00000026000a7210 */ /* 0x000fe40007fde0ff */
[----:B------:R-:W-:Y:S02]  /*16200*/  ISETP.LT.AND P4, PT, R21, UR5, !P0 ;  /* 0x0000000515007c0c */ /* 0x000fe4000c781270 */
[----:B------:R-:W-:Y:S01]  /*16210*/  PRMT R17, R4, 0x7772, RZ ;  /* 0x0000777204117816 */ /* 0x000fe200000000ff */
[----:B------:R-:W4:Y:S01]  /*16220*/  LDL.LU R21, [R1+0x438] ;  /* 0x0004380001157983 */ /* 0x000f220000300800 */
[----:B------:R-:W-:-:S02]  /*16230*/  LEA.HI.X.SX32 R11, R0, R39, 0x1, P6 ;  /* 0x00000027000b7211 */ /* 0x000fc400030f0eff */
[----:B-1----:R-:W-:Y:S01]  /*16240*/  PRMT R15, R5, 0x7772, RZ ;  /* 0x00007772050f7816 */ /* 0x002fe200000000ff */
[----:B------:R-:W-:Y:S01]  /*16250*/  @P5 STG.E.U8 desc[UR14][R2.64], R19 ;  /* 0x0000001302005986 */ /* 0x000fe2000c10110e */
[----:B--2---:R-:W-:Y:S01]  /*16260*/  ISETP.LT.AND P2, PT, R20, UR4, !P0 ;  /* 0x0000000414007c0c */ /* 0x004fe2000c741270 */
[----:B------:R-:W-:Y:S02]  /*16270*/  ULDC UR4, c[0x0][0x22c] ;  /* 0x00008b0000047ab9 */ /* 0x000fe40000000800 */
[----:B------:R-:W2:Y:S01]  /*16280*/  LDL.LU R20, [R1+0x434] ;  /* 0x0004340001147983 */ /* 0x000ea20000300800 */
[C---:B------:R-:W-:Y:S01]  /*16290*/  IMAD R14, R37.reuse, 0x2, R0 ;  /* 0x00000002250e7824 */ /* 0x040fe200078e0200 */
[----:B---3--:R-:W-:Y:S01]  /*162a0*/  ISETP.LT.AND P5, PT, R22, UR4, !P0 ;  /* 0x0000000416007c0c */ /* 0x008fe2000c7a1270 */
[----:B------:R-:W-:Y:S01]  /*162b0*/  ULDC UR4, c[0x0][0x22c] ;  /* 0x00008b0000047ab9 */ /* 0x000fe20000000800 */
[----:B------:R1:W-:Y:S01]  /*162c0*/  @P1 STG.E.U8 desc[UR14][R8.64], R17 ;  /* 0x0000001108001986 */ /* 0x0003e2000c10110e */
[----:B------:R-:W-:Y:S01]  /*162d0*/  ULDC UR5, c[0x0][0x22c] ;  /* 0x00008b0000057ab9 */ /* 0x000fe20000000800 */
[----:B----4-:R-:W-:Y:S01]  /*162e0*/  ISETP.LT.AND P1, PT, R18, UR4, !P0 ;  /* 0x0000000412007c0c */ /* 0x010fe2000c721270 */
[----:B------:R-:W-:Y:S01]  /*162f0*/  ULDC UR4, c[0x0][0x22c] ;  /* 0x00008b0000047ab9 */ /* 0x000fe20000000800 */
[----:B------:R-:W3:Y:S04]  /*16300*/  LDL.LU R18, [R1+0x2e8] ;  /* 0x0002e80001127983 */ /* 0x000ee80000300800 */
[----:B------:R4:W-:Y:S01]  /*16310*/  @P3 STG.E.U8 desc[UR14][R10.64], R15 ;  /* 0x0000000f0a003986 */ /* 0x0009e2000c10110e */
[----:B------:R-:W-:Y:S01]  /*16320*/  ISETP.LT.AND P3, PT, R16, UR4, !P0 ;  /* 0x0000000410007c0c */ /* 0x000fe2000c761270 */
[C---:B------:R-:W-:Y:S01]  /*16330*/  IMAD R0, R37.reuse, 0x2, R14 ;  /* 0x0000000225007824 */ /* 0x040fe200078e020e */
[-C--:B------:R-:W-:Y:S01]  /*16340*/  IADD3 R12, P6, R14, R38.reuse, RZ ;  /* 0x000000260e0c7210 */ /* 0x080fe20007fde0ff */
[----:B------:R-:W3:Y:S01]  /*16350*/  LDL.LU R16, [R1+0x430] ;  /* 0x0004300001107983 */ /* 0x000ee20000300800 */
[----:B-1----:R-:W-:Y:S01]  /*16360*/  PRMT R17, R6, 0x7772, RZ ;  /* 0x0000777206117816 */ /* 0x002fe200000000ff */
[----:B------:R-:W-:Y:S01]  /*16370*/  ULDC UR4, c[0x0][0x22c] ;  /* 0x00008b0000047ab9 */ /* 0x000fe20000000800 */
[----:B------:R-:W-:Y:S01]  /*16380*/  LEA.HI.X.SX32 R13, R14, R39, 0x1, P6 ;  /* 0x000000270e0d7211 */ /* 0x000fe200030f0eff */
[----:B------:R-:W-:Y:S01]  /*16390*/  IMAD R14, R37, 0x2, R0 ;  /* 0x00000002250e7824 */ /* 0x000fe200078e0200 */
[----:B------:R-:W-:-:S04]  /*163a0*/  IADD3 R2, P6, R0, R38, RZ ;  /* 0x0000002600027210 */ /* 0x000fc80007fde0ff */
[-C--:B------:R-:W-:Y:S02]  /*163b0*/  LEA.HI.X.SX32 R3, R0, R39.reuse, 0x1, P6 ;  /* 0x0000002700037211 */ /* 0x080fe400030f0eff */
[CC--:B------:R-:W-:Y:S01]  /*163c0*/  IADD3 R8, P6, R14.reuse, R38.reuse, RZ ;  /* 0x000000260e087210 */ /* 0x0c0fe20007fde0ff */
[----:B------:R1:W-:Y:S01]  /*163d0*/  @P4 STG.E.U8 desc[UR14][R12.64], R17 ;  /* 0x000000110c004986 */ /* 0x0003e2000c10110e */
[----:B----4-:R-:W-:Y:S02]  /*163e0*/  PRMT R15, R7, 0x7772, RZ ;  /* 0x00007772070f7816 */ /* 0x010fe400000000ff */
[----:B------:R-:W-:Y:S01]  /*163f0*/  LEA.HI.X.SX32 R9, R14, R39, 0x1, P6 ;  /* 0x000000270e097211 */ /* 0x000fe200030f0eff */
[----:B------:R-:W-:Y:S01]  /*16400*/  IMAD R14, R37, 0x2, R14 ;  /* 0x00000002250e7824 */ /* 0x000fe200078e020e */
[----:B------:R-:W-:Y:S01]  /*16410*/  ISETP.LT.AND P4, PT, R21, UR4, !P0 ;  /* 0x0000000415007c0c */ /* 0x000fe2000c781270 */
[----:B------:R-:W-:Y:S01]  /*16420*/  ULDC UR4, c[0x0][0x22c] ;  /* 0x00008b0000047ab9 */ /* 0x000fe20000000800 */
[----:B-1----:R-:W4:Y:S02]  /*16430*/  LDL.LU R13, [R1+0x42c] ;  /* 0x00042c00010d7983 */ /* 0x002f240000300800 */
[----:B------:R-:W-:-:S02]  /*16440*/  IADD3 R10, P6, R14, R38, RZ ;  /* 0x000000260e0a7210 */ /* 0x000fc40007fde0ff */
[----:B------:R-:W-:Y:S01]  /*16450*/  PRMT R19, R4, 0x7773, RZ ;  /* 0x0000777304137816 */ /* 0x000fe200000000ff */
[----:B------:R1:W-:Y:S01]  /*16460*/  @P2 STG.E.U8 desc[UR14][R2.64], R15 ;  /* 0x0000000f02002986 */ /* 0x0003e2000c10110e */
[----:B------:R-:W-:Y:S02]  /*16470*/  LEA.HI.X.SX32 R11, R14, R39, 0x1, P6 ;  /* 0x000000270e0b7211 */ /* 0x000fe400030f0eff */
[----:B------:R-:W-:Y:S01]  /*16480*/  PRMT R17, R5, 0x7773, RZ ;  /* 0x0000777305117816 */ /* 0x000fe200000000ff */
[----:B------:R0:W-:Y:S01]  /*16490*/  @P5 STG.E.U8 desc[UR14][R8.64], R19 ;  /* 0x0000001308005986 */ /* 0x0001e2000c10110e */
[----:B------:R-:W-:Y:S01]  /*164a0*/  IMAD R0, R37, 0x2, R14 ;  /* 0x0000000225007824 */ /* 0x000fe200078e020e */
[----:B------:R-:W4:Y:S02]  /*164b0*/  LDC R21, c[0x0][0x248] ;  /* 0x00009200ff157b82 */ /* 0x000f240000000800 */
[----:B------:R0:W-:Y:S01]  /*164c0*/  @P1 STG.E.U8 desc[UR14][R10.64], R17 ;  /* 0x000000110a001986 */ /* 0x0001e2000c10110e */
[----:B--2---:R-:W-:Y:S01]  /*164d0*/  ISETP.LT.AND P2, PT, R20, UR4, !P0 ;  /* 0x0000000414007c0c */ /* 0x004fe2000c741270 */
[----:B------:R-:W-:-:S02]  /*164e0*/  ULDC UR4, c[0x0][0x22c] ;  /* 0x00008b0000047ab9 */ /* 0x000fc40000000800 */
[----:B------:R-:W2:Y:S04]  /*164f0*/  LDL.LU R20, [R1+0x428] ;  /* 0x0004280001147983 */ /* 0x000ea80000300800 */
[----:B------:R-:W2:Y:S01]  /*16500*/  LDL.LU R12, [R1+0x424] ;  /* 0x00042400010c7983 */ /* 0x000ea20000300800 */
[C---:B---3--:R-:W-:Y:S01]  /*16510*/  ISETP.LT.AND P5, PT, R18.reuse, UR4, !P0 ;  /* 0x0000000412007c0c */ /* 0x048fe2000c7a1270 */
[----:B-1----:R-:W-:Y:S01]  /*16520*/  IMAD R3, R18, R37, RZ ;  /* 0x0000002512037224 */ /* 0x002fe200078e02ff */
[----:B------:R-:W-:Y:S01]  /*16530*/  IADD3 R4, P6, R0, R38, RZ ;  /* 0x0000002600047210 */ /* 0x000fe20007fde0ff */
[----:B------:R-:W3:Y:S01]  /*16540*/  LDL.LU R18, [R1+0x420] ;  /* 0x0004200001127983 */ /* 0x000ee20000300800 */
[----:B------:R-:W-:Y:S01]  /*16550*/  PRMT R15, R6, 0x7773, RZ ;  /* 0x00007773060f7816 */ /* 0x000fe200000000ff */
[----:B------:R-:W-:Y:S01]  /*16560*/  ULDC UR4, c[0x0][0x22c] ;  /* 0x00008b0000047ab9 */ /* 0x000fe20000000800 */
[----:B------:R-:W-:Y:S01]  /*16570*/  ISETP.LT.AND P1, PT, R16, UR5, !P0 ;  /* 0x0000000510007c0c */ /* 0x000fe2000c721270 */
[----:B------:R-:W-:Y:S01]  /*16580*/  ULDC UR5, c[0x0][0x22c] ;  /* 0x00008b0000057ab9 */ /* 0x000fe20000000800 */
[----:B------:R-:W3:Y:S01]  /*16590*/  LDL.LU R16, [R1+0x41c] ;  /* 0x00041c0001107983 */ /* 0x000ee20000300800 */
[----:B------:R-:W-:-:S03]  /*165a0*/  LEA.HI.X.SX32 R5, R0, R39, 0x1, P6 ;  /* 0x0000002700057211 */ /* 0x000fc600030f0eff */
[----:B------:R-:W3:Y:S01]  /*165b0*/  LDL.LU R14, [R1+0x418] ;  /* 0x00041800010e7983 */ /* 0x000ee20000300800 */
[----:B------:R-:W-:Y:S01]  /*165c0*/  IADD3 R2, P6, R3, R38, RZ ;  /* 0x0000002603027210 */ /* 0x000fe20007fde0ff */
[----:B------:R-:W-:-:S03]  /*165d0*/  IMAD R0, R37, 0x4, R0 ;  /* 0x0000000425007824 */ /* 0x000fc600078e0200 */
[-C--:B------:R-:W-:Y:S01]  /*165e0*/  LEA.HI.X.SX32 R3, R3, R39.reuse, 0x1, P6 ;  /* 0x0000002703037211 */ /* 0x080fe200030f0eff */
[----:B0-----:R-:W-:Y:S01]  /*165f0*/  IMAD R8, R37, 0x2, R0 ;  /* 0x0000000225087824 */ /* 0x001fe200078e0200 */
[-C--:B------:R-:W-:Y:S01]  /*16600*/  IADD3 R6, P6, R0, R38.reuse, RZ ;  /* 0x0000002600067210 */ /* 0x080fe20007fde0ff */
[----:B------:R0:W-:Y:S01]  /*16610*/  @P3 STG.E.U8 desc[UR14][R4.64], R15 ;  /* 0x0000000f04003986 */ /* 0x0001e2000c10110e */
[----:B------:R-:W-:Y:S02]  /*16620*/  PRMT R17, R28, 0x7770, RZ ;  /* 0x000077701c117816 */ /* 0x000fe400000000ff */
[----:B----4-:R-:W-:Y:S01]  /*16630*/  ISETP.LT.AND P3, PT, R13, UR4, !P0 ;  /* 0x000000040d007c0c */ /* 0x010fe2000c761270 */
[----:B------:R-:W-:Y:S01]  /*16640*/  ULDC UR4, c[0x0][0x22c] ;  /* 0x00008b0000047ab9 */ /* 0x000fe20000000800 */
[----:B------:R-:W-:Y:S02]  /*16650*/  PRMT R13, R7, 0x7773, RZ ;  /* 0x00007773070d7816 */ /* 0x000fe400000000ff */
[----:B------:R-:W-:Y:S01]  /*16660*/  LEA.HI.X.SX32 R7, R0, R39, 0x1, P6 ;  /* 0x0000002700077211 */ /* 0x000fe200030f0eff */
[----:B------:R-:W-:Y:S01]  /*16670*/  IMAD R0, R37, 0x2, R8 ;  /* 0x0000000225007824 */ /* 0x000fe200078e0208 */
[----:B0-----:R-:W-:Y:S01]  /*16680*/  IADD3 R4, P6, R8, R38, RZ ;  /* 0x0000002608047210 */ /* 0x001fe20007fde0ff */
[----:B------:R-:W-:Y:S01]  /*16690*/  @P5 STG.E.U8 desc[UR14][R2.64], R13 ;  /* 0x0000000d02005986 */ /* 0x000fe2000c10110e */
[----:B------:R-:W-:-:S02]  /*166a0*/  PRMT R11, R29, 0x7770, RZ ;  /* 0x000077701d0b7816 */ /* 0x000fc400000000ff */
[-C--:B------:R-:W-:Y:S02]  /*166b0*/  LEA.HI.X.SX32 R5, R8, R39.reuse, 0x1, P6 ;  /* 0x0000002708057211 */ /* 0x080fe400030f0eff */
[C---:B------:R-:W-:Y:S01]  /*166c0*/  IADD3 R8, P6, R0.reuse, R38, RZ ;  /* 0x0000002600087210 */ /* 0x040fe20007fde0ff */
[----:B------:R0:W-:Y:S03]  /*166d0*/  @P4 STG.E.U8 desc[UR14][R6.64], R17 ;  /* 0x0000001106004986 */ /* 0x0001e6000c10110e */
[----:B------:R-:W-:Y:S01]  /*166e0*/  LEA.HI.X.SX32 R9, R0, R39, 0x1, P6 ;  /* 0x0000002700097211 */ /* 0x000fe200030f0eff */
[----:B------:R1:W-:Y:S01]  /*166f0*/  @P2 STG.E.U8 desc[UR14][R4.64], R11 ;  /* 0x0000000b04002986 */ /* 0x0003e2000c10110e */
[----:B0-----:R-:W-:-:S05]  /*16700*/  PRMT R7, R30, 0x7770, RZ ;  /* 0x000077701e077816 */ /* 0x001fca00000000ff */
[----:B------:R0:W-:Y:S01]  /*16710*/  @P1 STG.E.U8 desc[UR14][R8.64], R7 ;  /* 0x0000000708001986 */ /* 0x0001e2000c10110e */
[----:B--2---:R-:W-:Y:S01]  /*16720*/  ISETP.LT.AND P5, PT, R20, UR4, !P0 ;  /* 0x0000000414007c0c */ /* 0x004fe2000c7a1270 */
[----:B------:R-:W-:Y:S02]  /*16730*/  ULDC UR4, c[0x0][0x22c] ;  /* 0x00008b0000047ab9 */ /* 0x000fe40000000800 */
[----:B------:R-:W-:Y:S01]  /*16740*/  ISETP.LT.AND P4, PT, R12, UR4, !P0 ;  /* 0x000000040c007c0c */ /* 0x000fe2000c781270 */
[----:B------:R-:W-:Y:S01]  /*16750*/  ULDC UR4, c[0x0][0x22c] ;  /* 0x00008b0000047ab9 */ /* 0x000fe20000000800 */
[----:B------:R-:W2:Y:S01]  /*16760*/  LDL.LU R12, [R1+0x2e4] ;  /* 0x0002e400010c7983 */ /* 0x000ea20000300800 */
[----:B---3--:R-:W-:-:S03]  /*16770*/  ISETP.LT.AND P2, PT, R18, UR4, !P0 ;  /* 0x0000000412007c0c */ /* 0x008fc6000c741270 */
[----:B------:R-:W3:Y:S01]  /*16780*/  LDL.LU R17, [R1+0x414] ;  /* 0x0004140001117983 */ /* 0x000ee20000300800 */
[----:B------:R-:W-:Y:S02]  /*16790*/  ULDC UR4, c[0x0][0x22c] ;  /* 0x00008b0000047ab9 */ /* 0x000fe40000000800 */
[----:B------:R-:W-:Y:S01]  /*167a0*/  ISETP.LT.AND P1, PT, R16, UR4, !P0 ;  /* 0x0000000410007c0c */ /* 0x000fe2000c721270 */
[----:B------:R-:W-:Y:S01]  /*167b0*/  IMAD R10, R37, 0x2, R0 ;  /* 0x00000002250a7824 */ /* 0x000fe200078e0200 */
[----:B------:R-:W4:Y:S01]  /*167c0*/  LDL.LU R16, [R1+0x410] ;  /* 0x0004100001107983 */ /* 0x000f220000300800 */
[----:B-1----:R-:W-:Y:S01]  /*167d0*/  PRMT R11, R31, 0x7770, RZ ;  /* 0x000077701f0b7816 */ /* 0x002fe200000000ff */
[----:B------:R-:W-:Y:S02]  /*167e0*/  ULDC UR4, c[0x0][0x22c] ;  /* 0x00008b0000047ab9 */ /* 0x000fe40000000800 */
[C---:B------:R-:W-:Y:S01]  /*167f0*/  IADD3 R2, P6, R10.reuse, R38, RZ ;  /* 0x000000260a027210 */ /* 0x040fe20007fde0ff */
[----:B------:R-:W4:Y:S03]  /*16800*/  LDL.LU R18, [R1+0x40c] ;  /* 0x00040c0001127983 */ /* 0x000f260000300800 */
[----:B------:R-:W-:Y:S01]  /*16810*/  LEA.HI.X.SX32 R3, R10, R39, 0x1, P6 ;  /* 0x000000270a037211 */ /* 0x000fe200030f0eff */
[----:B------:R-:W-:-:S04]  /*16820*/  IMAD R0, R37, 0x2, R10 ;  /* 0x0000000225007824 */ /* 0x000fc800078e020a */
[----:B------:R1:W-:Y:S01]  /*16830*/  @P3 STG.E.U8 desc[UR14][R2.64], R11 ;  /* 0x0000000b02003986 */ /* 0x0003e2000c10110e */
[----:B------:R-:W-:Y:S01]  /*16840*/  ISETP.LT.AND P3, PT, R14, UR4, !P0 ;  /* 0x000000040e007c0c */ /* 0x000fe2000c761270 */
[----:B------:R-:W-:Y:S02]  /*16850*/  ULDC UR4, c[0x0][0x22c] ;  /* 0x00008b0000047ab9 */ /* 0x000fe40000000800 */
[----:B------:R-:W4:Y:S01]  /*16860*/  LDL.LU R14, [R1+0x408] ;  /* 0x00040800010e7983 */ /* 0x000f220000300800 */
[----:B------:R-:W-:-:S04]  /*16870*/  IADD3 R4, P6, R0, R38, RZ ;  /* 0x0000002600047210 */ /* 0x000fc80007fde0ff */
[----:B------:R-:W-:Y:S01]  /*16880*/  LEA.HI.X.SX32 R5, R0, R39, 0x1, P6 ;  /* 0x0000002700057211 */ /* 0x000fe200030f0eff */
[----:B------:R-:W-:Y:S01]  /*16890*/  IMAD R0, R37, 0x2, R0 ;  /* 0x0000000225007824 */ /* 0x000fe200078e0200 */
[----:B------:R-:W-:-:S03]  /*168a0*/  PRMT R15, R28, 0x7771, RZ ;  /* 0x000077711c0f7816 */ /* 0x000fc600000000ff */
[----:B------:R-:W-:Y:S01]  /*168b0*/  IMAD R10, R37, 0x2, R0 ;  /* 0x00000002250a7824 */ /* 0x000fe200078e0200 */
[CC--:B------:R-:W-:Y:S02]  /*168c0*/  IADD3 R6, P6, R0.reuse, R38.reuse, RZ ;  /* 0x0000002600067210 */ /* 0x0c0fe40007fde0ff */
[----:B------:R-:W-:Y:S02]  /*168d0*/  PRMT R13, R29, 0x7771, RZ ;  /* 0x000077711d0d7816 */ /* 0x000fe400000000ff */
[-C--:B0-----:R-:W-:Y:S02]  /*168e0*/  LEA.HI.X.SX32 R7, R0, R39.reuse, 0x1, P6 ;  /* 0x0000002700077211 */ /* 0x081fe400030f0eff */
[-C--:B------:R-:W-:Y:S01]  /*168f0*/  IADD3 R8, P6, R10, R38.reuse, RZ ;  /* 0x000000260a087210 */ /* 0x080fe20007fde0ff */
[----:B------:R0:W-:Y:S01]  /*16900*/  @P5 STG.E.U8 desc[UR14][R4.64], R15 ;  /* 0x0000000f04005986 */ /* 0x0001e2000c10110e */
[----:B-1----:R-:W-:Y:S02]  /*16910*/  PRMT R11, R30, 0x7771, RZ ;  /* 0x000077711e0b7816 */ /* 0x002fe400000000ff */
[----:B------:R-:W-:Y:S01]  /*16920*/  LEA.HI.X.SX32 R9, R10, R39, 0x1, P6 ;  /* 0x000000270a097211 */ /* 0x000fe200030f0eff */
[----:B------:R1:W-:Y:S04]  /*16930*/  @P4 STG.E.U8 desc[UR14][R6.64], R13 ;  /* 0x0000000d06004986 */ /* 0x0003e8000c10110e */
[----:B------:R1:W-:Y:S01]  /*16940*/  @P2 STG.E.U8 desc[UR14][R8.64], R11 ;  /* 0x0000000b08002986 */ /* 0x0003e2000c10110e */
[C---:B--2---:R-:W-:Y:S01]  /*16950*/  ISETP.LT.AND P5, PT, R12.reuse, UR4, !P0 ;  /* 0x000000040c007c0c */ /* 0x044fe2000c7a1270 */
[----:B------:R-:W-:Y:S01]  /*16960*/  IMAD R0, R12, R37, RZ ;  /* 0x000000250c007224 */ /* 0x000fe200078e02ff */
[----:B------:R-:W-:Y:S01]  /*16970*/  ULDC UR4, c[0x0][0x22c] ;  /* 0x00008b0000047ab9 */ /* 0x000fe20000000800 */
[----:B------:R-:W2:Y:S01]  /*16980*/  LDL.LU R12, [R1+0x404] ;  /* 0x00040400010c7983 */ /* 0x000ea20000300800 */
[----:B---3--:R-:W-:Y:S01]  /*16990*/  ISETP.LT.AND P4, PT, R17, UR5, !P0 ;  /* 0x0000000511007c0c */ /* 0x008fe2000c781270 */
[----:B------:R-:W-:Y:S01]  /*169a0*/  IMAD R10, R37, 0x4, R10 ;  /* 0x00000004250a7824 */ /* 0x000fe200078e020a */
[----:B------:R-:W-:Y:S01]  /*169b0*/  IADD3 R2, P6, R0, R38, RZ ;  /* 0x0000002600027210 */ /* 0x000fe20007fde0ff */
[----:B------:R-:W3:Y:S01]  /*169c0*/  LDL.LU R17, [R1+0x400] ;  /* 0x0004000001117983 */ /* 0x000ee20000300800 */
[----:B0-----:R-:W-:Y:S01]  /*169d0*/  PRMT R15, R31, 0x7771, RZ ;  /* 0x000077711f0f7816 */ /* 0x001fe200000000ff */
[----:B------:R-:W-:Y:S01]  /*169e0*/  ULDC UR5, c[0x0][0x22c] ;  /* 0x00008b0000057ab9 */ /* 0x000fe20000000800 */
[----:B----4-:R-:W-:Y:S01]  /*169f0*/  ISETP.LT.AND P2, PT, R16, UR4, !P0 ;  /* 0x0000000410007c0c */ /* 0x010fe2000c741270 */
[----:B------:R-:W-:Y:S01]  /*16a00*/  ULDC UR4, c[0x0][0x22c] ;  /* 0x00008b0000047ab9 */ /* 0x000fe20000000800 */
[----:B------:R-:W4:Y:S01]  /*16a10*/  LDL.LU R16, [R1+0x3fc] ;  /* 0x0003fc0001107983 */ /* 0x000f220000300800 */
[----:B------:R-:W-:-:S02]  /*16a20*/  LEA.HI.X.SX32 R3, R0, R39, 0x1, P6 ;  /* 0x0000002700037211 */ /* 0x000fc400030f0eff */
[----:B------:R-:W-:Y:S02]  /*16a30*/  IADD3 R4, P6, R10, R38, RZ ;  /* 0x000000260a047210 */ /* 0x000fe40007fde0ff */
[----:B-1----:R-:W-:Y:S02]  /*16a40*/  PRMT R13, R28, 0x7772, RZ ;  /* 0x000077721c0d7816 */ /* 0x002fe400000000ff */
[----:B------:R-:W-:Y:S01]  /*16a50*/  LEA.HI.X.SX32 R5, R10, R39, 0x1, P6 ;  /* 0x000000270a057211 */ /* 0x000fe200030f0eff */
[----:B------:R0:W-:Y:S01]  /*16a60*/  @P5 STG.E.U8 desc[UR14][R2.64], R15 ;  /* 0x0000000f02005986 */ /* 0x0001e2000c10110e */
[----:B------:R-:W-:Y:S01]  /*16a70*/  ISETP.LT.AND P5, PT, R18, UR4, !P0 ;  /* 0x0000000412007c0c */ /* 0x000fe2000c7a1270 */
[----:B------:R-:W-:Y:S02]  /*16a80*/  ULDC UR4, c[0x0][0x22c] ;  /* 0x00008b0000047ab9 */ /* 0x000fe40000000800 */
[----:B------:R-:W-:Y:S01]  /*16a90*/  @P1 STG.E.U8 desc[UR14][R4.64], R13 ;  /* 0x0000000d04001986 */ /* 0x000fe2000c10110e */
[----:B------:R-:W-:Y:S01]  /*16aa0*/  ISETP.LT.AND P1, PT, R14, UR4, !P0 ;  /* 0x000000040e007c0c */ /* 0x000fe2000c721270 */
[----:B------:R-:W-:-:S02]  /*16ab0*/  IMAD R0, R37, 0x2, R10 ;  /* 0x0000000225007824 */ /* 0x000fc400078e020a */
[----:B------:R-:W4:Y:S01]  /*16ac0*/  LDL.LU R14, [R1+0x2e0] ;  /* 0x0002e000010e7983 */ /* 0x000f220000300800 */
[----:B------:R-:W-:Y:S01]  /*16ad0*/  PRMT R11, R29, 0x7772, RZ ;  /* 0x000077721d0b7816 */ /* 0x000fe200000000ff */
[----:B------:R-:W-:Y:S01]  /*16ae0*/  ULDC UR4, c[0x0][0x22c] ;  /* 0x00008b0000047ab9 */ /* 0x000fe20000000800 */
[----:B------:R-:W-:Y:S01]  /*16af0*/  IMAD R10, R37, 0x2, R0 ;  /* 0x00000002250a7824 */ /* 0x000fe200078e0200 */
[----:B------:R-:W-:-:S04]  /*16b00*/  IADD3 R6, P6, R0, R38, RZ ;  /* 0x0000002600067210 */ /* 0x000fc80007fde0ff */
[-C--:B------:R-:W-:Y:S01]  /*16b10*/  LEA.HI.X.SX32 R7, R0, R39.reuse, 0x1, P6 ;  /* 0x0000002700077211 */ /* 0x080fe200030f0eff */
[----:B------:R-:W-:Y:S01]  /*16b20*/  IMAD R0, R37, 0x2, R10 ;  /* 0x0000000225007824 */ /* 0x000fe200078e020a */
[-C--:B------:R-:W-:Y:S02]  /*16b30*/  IADD3 R8, P6, R10, R38.reuse, RZ ;  /* 0x000000260a087210 */ /* 0x080fe40007fde0ff */
[----:B0-----:R-:W-:Y:S02]  /*16b40*/  PRMT R15, R30, 0x7772, RZ ;  /* 0x000077721e0f7816 */ /* 0x001fe400000000ff */
        /* <DEDUP_REMOVED lines=9> */
[----:B------:R-:W2:Y:S01]  /*16be0*/  LDL.LU R12, [R1+0x3f8] ;  /* 0x0003f800010c7983 */ /* 0x000ea20000300800 */
[----:B---3--:R-:W-:Y:S01]  /*16bf0*/  ISETP.LT.AND P4, PT, R17, UR4, !P0 ;  /* 0x0000000411007c0c */ /* 0x008fe2000c781270 */
[----:B------:R-:W-:Y:S02]  /*16c00*/  ULDC UR4, c[0x0][0x22c] ;  /* 0x00008b0000047ab9 */ /* 0x000fe40000000800 */
[----:B------:R-:W3:Y:S01]  /*16c10*/  LDL.LU R17, [R1+0x3f4] ;  /* 0x0003f40001117983 */ /* 0x000ee20000300800 */
[----:B----4-:R-:W-:Y:S01]  /*16c20*/  ISETP.LT.AND P2, PT, R16, UR4, !P0 ;  /* 0x0000000410007c0c */ /* 0x010fe2000c741270 */
[----:B------:R-:W-:-:S02]  /*16c30*/  IMAD R10, R37, 0x2, R0 ;  /* 0x00000002250a7824 */ /* 0x000fc400078e0200 */
[----:B------:R-:W4:Y:S01]  /*16c40*/  LDL.LU R16, [R1+0x3f0] ;  /* 0x0003f00001107983 */ /* 0x000f220000300800 */
[----:B------:R-:W-:Y:S01]  /*16c50*/  PRMT R13, R28, 0x7773, RZ ;  /* 0x000077731c0d7816 */ /* 0x000fe200000000ff */
[----:B------:R-:W-:Y:S01]  /*16c60*/  ULDC UR4, c[0x0][0x22c] ;  /* 0x00008b0000047ab9 */ /* 0x000fe20000000800 */
[C---:B------:R-:W-:Y:S01]  /*16c70*/  IADD3 R4, P6, R10.reuse, R38, RZ ;  /* 0x000000260a047210 */ /* 0x040fe20007fde0ff */
[----:B-1----:R-:W4:Y:S03]  /*16c80*/  LDL.LU R15, [R1+0x3ec] ;  /* 0x0003ec00010f7983 */ /* 0x002f260000300800 */
[----:B------:R-:W-:-:S05]  /*16c90*/  LEA.HI.X.SX32 R5, R10, R39, 0x1, P6 ;  /* 0x000000270a057211 */ /* 0x000fca00030f0eff */
[----:B------:R1:W-:Y:S01]  /*16ca0*/  @P5 STG.E.U8 desc[UR14][R4.64], R13 ;  /* 0x0000000d04005986 */ /* 0x0003e2000c10110e */
[C---:B------:R-:W-:Y:S01]  /*16cb0*/  ISETP.LT.AND P5, PT, R14.reuse, UR4, !P0 ;  /* 0x000000040e007c0c */ /* 0x040fe2000c7a1270 */
[----:B0-----:R-:W-:Y:S01]  /*16cc0*/  IMAD R3, R14, R37, RZ ;  /* 0x000000250e037224 */ /* 0x001fe200078e02ff */
[----:B------:R-:W-:Y:S01]  /*16cd0*/  PRMT R29, R29, 0x7773, RZ ;  /* 0x000077731d1d7816 */ /* 0x000fe200000000ff */
[----:B------:R-:W4:Y:S01]  /*16ce0*/  LDL.LU R14, [R1+0x3e8] ;  /* 0x0003e800010e7983 */ /* 0x000f220000300800 */
[C---:B------:R-:W-:Y:S01]  /*16cf0*/  IMAD R10, R37.reuse, 0x2, R10 ;  /* 0x00000002250a7824 */ /* 0x040fe200078e020a */
[----:B------:R-:W-:Y:S01]  /*16d00*/  PRMT R11, R30, 0x7773, RZ ;  /* 0x000077731e0b7816 */ /* 0x000fe200000000ff */
[----:B------:R-:W-:Y:S02]  /*16d10*/  ULDC UR4, c[0x0][0x22c] ;  /* 0x00008b0000047ab9 */ /* 0x000fe40000000800 */
[----:B------:R-:W-:Y:S01]  /*16d20*/  IMAD R0, R37, 0x2, R10 ;  /* 0x0000000225007824 */ /* 0x000fe200078e020a */
[----:B------:R-:W-:-:S04]  /*16d30*/  IADD3 R6, P6, R10, R38, RZ ;  /* 0x000000260a067210 */ /* 0x000fc80007fde0ff */
[----:B------:R-:W-:Y:S02]  /*16d40*/  LEA.HI.X.SX32 R7, R10, R39, 0x1, P6 ;  /* 0x000000270a077211 */ /* 0x000fe400030f0eff */
[----:B------:R-:W-:-:S04]  /*16d50*/  IADD3 R8, P6, R0, R38, RZ ;  /* 0x0000002600087210 */ /* 0x000fc80007fde0ff */
[-C--:B------:R-:W-:Y:S02]  /*16d60*/  LEA.HI.X.SX32 R9, R0, R39.reuse, 0x1, P6 ;  /* 0x0000002700097211 */ /* 0x080fe400030f0eff */
[----:B------:R-:W-:Y:S01]  /*16d70*/  IADD3 R2, P6, R3, R38, RZ ;  /* 0x0000002603027210 */ /* 0x000fe20007fde0ff */
[----:B------:R-:W-:Y:S01]  /*16d80*/  @P1 STG.E.U8 desc[UR14][R6.64], R29 ;  /* 0x0000001d06001986 */ /* 0x000fe2000c10110e */
[----:B------:R-:W-:Y:S02]  /*16d90*/  PRMT R31, R31, 0x7773, RZ ;  /* 0x000077731f1f7816 */ /* 0x000fe400000000ff */
[----:B------:R-:W-:Y:S01]  /*16da0*/  LEA.HI.X.SX32 R3, R3, R39, 0x1, P6 ;  /* 0x0000002703037211 */ /* 0x000fe200030f0eff */
[----:B------:R0:W-:Y:S04]  /*16db0*/  @P3 STG.E.U8 desc[UR14][R8.64], R11 ;  /* 0x0000000b08003986 */ /* 0x0001e8000c10110e */
[----:B------:R0:W-:Y:S01]  /*16dc0*/  @P5 STG.E.U8 desc[UR14][R2.64], R31 ;  /* 0x0000001f02005986 */ /* 0x0001e2000c10110e */
[----:B--2---:R-:W-:Y:S01]  /*16dd0*/  ISETP.LT.AND P1, PT, R12, UR5, !P0 ;  /* 0x000000050c007c0c */ /* 0x004fe2000c721270 */
[----:B------:R-:W-:-:S02]  /*16de0*/  IMAD R0, R37, 0x4, R0 ;  /* 0x0000000425007824 */ /* 0x000fc400078e0200 */
[----:B------:R-:W2:Y:S01]  /*16df0*/  LDL.LU R12, [R1+0x3e4] ;  /* 0x0003e400010c7983 */ /* 0x000ea20000300800 */
[----:B-1----:R-:W-:Y:S01]  /*16e00*/  PRMT R13, R32, 0x7770, RZ ;  /* 0x00007770200d7816 */ /* 0x002fe200000000ff */
[----:B------:R-:W-:Y:S01]  /*16e10*/  ULDC UR5, c[0x0][0x22c] ;  /* 0x00008b0000057ab9 */ /* 0x000fe20000000800 */
[----:B---3--:R-:W-:Y:S01]  /*16e20*/  ISETP.LT.AND P3, PT, R17, UR4, !P0 ;  /* 0x0000000411007c0c */ /* 0x008fe2000c761270 */
[----:B------:R-:W-:Y:S01]  /*16e30*/  ULDC UR4, c[0x0][0x22c] ;  /* 0x00008b0000047ab9 */ /* 0x000fe20000000800 */
[----:B------:R-:W3:Y:S01]  /*16e40*/  LDL.LU R17, [R1+0x3e0] ;  /* 0x0003e00001117983 */ /* 0x000ee20000300800 */
[----:B----4-:R-:W-:Y:S01]  /*16e50*/  ISETP.LT.AND P5, PT, R16, UR4, !P0 ;  /* 0x0000000410007c0c */ /* 0x010fe2000c7a1270 */
[----:B------:R-:W-:Y:S02]  /*16e60*/  IMAD R10, R37, 0x2, R0 ;  /* 0x00000002250a7824 */ /* 0x000fe400078e0200 */
[----:B------:R-:W4:Y:S01]  /*16e70*/  LDL.LU R16, [R1+0x2dc] ;  /* 0x0002dc0001107983 */ /* 0x000f220000300800 */
[C---:B------:R-:W-:Y:S01]  /*16e80*/  IADD3 R4, P6, R0.reuse, R38, RZ ;  /* 0x0000002600047210 */ /* 0x040fe20007fde0ff */
[----:B------:R-:W-:Y:S01]  /*16e90*/  ULDC UR4, c[0x0][0x22c] ;  /* 0x00008b0000047ab9 */ /* 0x000fe20000000800 */
[----:B0-----:R-:W-:Y:S01]  /*16ea0*/  PRMT R11, R33, 0x7770, RZ ;  /* 0x00007770210b7816 */ /* 0x001fe200000000ff */
[----:B------:R-:W4:Y:S01]  /*16eb0*/  LDL.LU R18, [R1+0x3dc] ;  /* 0x0003dc0001127983 */ /* 0x000f220000300800 */
[----:B------:R-:W-:-:S02]  /*16ec0*/  LEA.HI.X.SX32 R5, R0, R39, 0x1, P6 ;  /* 0x0000002700057211 */ /* 0x000fc400030f0eff */
[----:B------:R-:W-:-:S04]  /*16ed0*/  IADD3 R6, P6, R10, R38, RZ ;  /* 0x000000260a067210 */ /* 0x000fc80007fde0ff */
[----:B------:R-:W-:Y:S01]  /*16ee0*/  LEA.HI.X.SX32 R7, R10, R39, 0x1, P6 ;  /* 0x000000270a077211 */ /* 0x000fe200030f0eff */
[----:B------:R0:W-:Y:S01]  /*16ef0*/  @P4 STG.E.U8 desc[UR14][R4.64], R13 ;  /* 0x0000000d04004986 */ /* 0x0001e2000c10110e */
[----:B------:R-:W-:Y:S01]  /*16f00*/  ISETP.LT.AND P4, PT, R15, UR4, !P0 ;  /* 0x000000040f007c0c */ /* 0x000fe2000c781270 */
[----:B------:R-:W-:Y:S01]  /*16f10*/  ULDC UR4, c[0x0][0x22c] ;  /* 0x00008b0000047ab9 */ /* 0x000fe20000000800 */
[C---:B------:R-:W-:Y:S01]  /*16f20*/  IMAD R0, R37.reuse, 0x2, R10 ;  /* 0x0000000225007824 */ /* 0x040fe200078e020a */
[----:B------:R1:W-:Y:S01]  /*16f30*/  @P2 STG.E.U8 desc[UR14][R6.64], R11 ;  /* 0x0000000b06002986 */ /* 0x0003e2000c10110e */
[----:B------:R-:W-:Y:S01]  /*16f40*/  ISETP.LT.AND P2, PT, R14, UR4, !P0 ;  /* 0x000000040e007c0c */ /* 0x000fe2000c741270 */
[----:B------:R-:W-:Y:S02]  /*16f50*/  ULDC UR4, c[0x0][0x22c] ;  /* 0x00008b0000047ab9 */ /* 0x000fe40000000800 */
[----:B------:R-:W4:Y:S01]  /*16f60*/  LDL.LU R14, [R1+0x3d8] ;  /* 0x0003d800010e7983 */ /* 0x000f220000300800 */
[----:B------:R-:W-:Y:S01]  /*16f70*/  IADD3 R8, P6, R0, R38, RZ ;  /* 0x0000002600087210 */ /* 0x000fe20007fde0ff */
[----:B------:R-:W-:-:S03]  /*16f80*/  IMAD R10, R37, 0x2, R0 ;  /* 0x00000002250a7824 */ /* 0x000fc600078e0200 */
[----:B------:R-:W-:Y:S01]  /*16f90*/  LEA.HI.X.SX32 R9, R0, R39, 0x1, P6 ;  /* 0x0000002700097211 */ /* 0x000fe200030f0eff */
[----:B------:R-:W-:Y:S01]  /*16fa0*/  IMAD R0, R37, 0x2, R10 ;  /* 0x0000000225007824 */ /* 0x000fe200078e020a */
[----:B------:R-:W-:-:S04]  /*16fb0*/  IADD3 R2, P6, R10, R38, RZ ;  /* 0x000000260a027210 */ /* 0x000fc80007fde0ff */
[-C--:B------:R-:W-:Y:S02]  /*16fc0*/  LEA.HI.X.SX32 R3, R10, R39.reuse, 0x1, P6 ;  /* 0x000000270a037211 */ /* 0x080fe400030f0eff */
[----:B0-----:R-:W-:Y:S02]  /*16fd0*/  IADD3 R4, P6, R0, R38, RZ ;  /* 0x0000002600047210 */ /* 0x001fe40007fde0ff */
[----:B------:R-:W-:Y:S02]  /*16fe0*/  PRMT R13, R34, 0x7770, RZ ;  /* 0x00007770220d7816 */ /* 0x000fe400000000ff */
[----:B------:R-:W-:Y:S01]  /*16ff0*/  LEA.HI.X.SX32 R5, R0, R39, 0x1, P6 ;  /* 0x0000002700057211 */ /* 0x000fe200030f0eff */
[----:B------:R-:W-:Y:S01]  /*17000*/  IMAD R0, R37, 0x2, R0 ;  /* 0x0000000225007824 */ /* 0x000fe200078e0200 */
[----:B-1----:R-:W-:Y:S01]  /*17010*/  PRMT R11, R35, 0x7770, RZ ;  /* 0x00007770230b7816 */ /* 0x002fe200000000ff */
[----:B------:R0:W-:Y:S01]  /*17020*/  @P1 STG.E.U8 desc[UR14][R8.64], R13 ;  /* 0x0000000d08001986 */ /* 0x0001e2000c10110e */
[----:B------:R-:W-:-:S02]  /*17030*/  PRMT R15, R32, 0x7771, RZ ;  /* 0x00007771200f7816 */ /* 0x000fc400000000ff */
[C---:B------:R-:W-:Y:S01]  /*17040*/  IADD3 R6, P6, R0.reuse, R38, RZ ;  /* 0x0000002600067210 */ /* 0x040fe20007fde0ff */
[----:B------:R1:W-:Y:S01]  /*17050*/  @P3 STG.E.U8 desc[UR14][R2.64], R11 ;  /* 0x0000000b02003986 */ /* 0x0003e2000c10110e */
[----:B------:R-:W-:Y:S02]  /*17060*/  IMAD R10, R37, 0x2, R0 ;  /* 0x00000002250a7824 */ /* 0x000fe400078e0200 */
[----:B------:R-:W-:Y:S01]  /*17070*/  LEA.HI.X.SX32 R7, R0, R39, 0x1, P6 ;  /* 0x0000002700077211 */ /* 0x000fe200030f0eff */
[----:B------:R1:W-:Y:S01]  /*17080*/  @P5 STG.E.U8 desc[UR14][R4.64], R15 ;  /* 0x0000000f04005986 */ /* 0x0003e2000c10110e */
[----:B--2---:R-:W-:Y:S01]  /*17090*/  ISETP.LT.AND P1, PT, R12, UR4, !P0 ;  /* 0x000000040c007c0c */ /* 0x004fe2000c721270 */
[----:B------:R-:W-:Y:S02]  /*170a0*/  ULDC UR4, c[0x0][0x22c] ;  /* 0x00008b0000047ab9 */ /* 0x000fe40000000800 */
[----:B------:R-:W2:Y:S01]  /*170b0*/  LDL.LU R12, [R1+0x3d4] ;  /* 0x0003d400010c7983 */ /* 0x000ea20000300800 */
[----:B---3--:R-:W-:Y:S01]  /*170c0*/  ISETP.LT.AND P3, PT, R17, UR4, !P0 ;  /* 0x0000000411007c0c */ /* 0x008fe2000c761270 */
[----:B------:R-:W-:-:S02]  /*170d0*/  ULDC UR4, c[0x0][0x22c] ;  /* 0x00008b0000047ab9 */ /* 0x000fc40000000800 */
[----:B------:R-:W3:Y:S01]  /*170e0*/  LDL.LU R17, [R1+0x3d0] ;  /* 0x0003d00001117983 */ /* 0x000ee20000300800 */
[C---:B----4-:R-:W-:Y:S01]  /*170f0*/  ISETP.LT.AND P5, PT, R16.reuse, UR4, !P0 ;  /* 0x0000000410007c0c */ /* 0x050fe2000c7a1270 */
[----:B------:R-:W-:Y:S01]  /*17100*/  IMAD R0, R16, R37, RZ ;  /* 0x0000002510007224 */ /* 0x000fe200078e02ff */
[----:B0-----:R-:W-:Y:S01]  /*17110*/  IADD3 R8, P6, R10, R38, RZ ;  /* 0x000000260a087210 */ /* 0x001fe20007fde0ff */
[----:B------:R-:W4:Y:S01]  /*17120*/  LDL.LU R16, [R1+0x3cc] ;  /* 0x0003cc0001107983 */ /* 0x000f220000300800 */
[----:B------:R-:W-:Y:S01]  /*17130*/  PRMT R13, R33, 0x7771, RZ ;  /* 0x00007771210d7816 */ /* 0x000fe200000000ff */
[----:B------:R-:W-:Y:S01]  /*17140*/  ULDC UR4, c[0x0][0x22c] ;  /* 0x00008b0000047ab9 */ /* 0x000fe20000000800 */
[----:B-1----:R-:W-:Y:S02]  /*17150*/  PRMT R11, R34, 0x7771, RZ ;  /* 0x00007771220b7816 */ /* 0x002fe400000000ff */
[----:B------:R-:W-:Y:S01]  /*17160*/  LEA.HI.X.SX32 R9, R10, R39, 0x1, P6 ;  /* 0x000000270a097211 */ /* 0x000fe200030f0eff */
[----:B------:R0:W-:Y:S04]  /*17170*/  @P4 STG.E.U8 desc[UR14][R6.64], R13 ;  /* 0x0000000d06004986 */ /* 0x0001e8000c10110e */
[----:B------:R1:W-:Y:S01]  /*17180*/  @P2 STG.E.U8 desc[UR14][R8.64], R11 ;  /* 0x0000000b08002986 */ /* 0x0003e2000c10110e */
[----:B------:R-:W-:Y:S01]  /*17190*/  ISETP.LT.AND P2, PT, R14, UR4, !P0 ;  /* 0x000000040e007c0c */ /* 0x000fe2000c741270 */
[----:B------:R-:W-:-:S02]  /*171a0*/  IMAD R10, R37, 0x4, R10 ;  /* 0x00000004250a7824 */ /* 0x000fc400078e020a */
[----:B------:R-:W4:Y:S01]  /*171b0*/  LDL.LU R14, [R1+0x3c8] ;  /* 0x0003c800010e7983 */ /* 0x000f220000300800 */
[----:B------:R-:W-:Y:S01]  /*171c0*/  IADD3 R2, P6, R0, R38, RZ ;  /* 0x0000002600027210 */ /* 0x000fe20007fde0ff */
[----:B------:R-:W-:-:S03]  /*171d0*/  ULDC UR4, c[0x0][0x22c] ;  /* 0x00008b0000047ab9 */ /* 0x000fc60000000800 */
[-C--:B------:R-:W-:Y:S01]  /*171e0*/  LEA.HI.X.SX32 R3, R0, R39.reuse, 0x1, P6 ;  /* 0x0000002700037211 */ /* 0x080fe200030f0eff */
[----:B------:R-:W-:Y:S01]  /*171f0*/  IMAD R0, R37, 0x2, R10 ;  /* 0x0000000225007824 */ /* 0x000fe200078e020a */
[CC--:B------:R-:W-:Y:S02]  /*17200*/  IADD3 R4, P6, R10.reuse, R38.reuse, RZ ;  /* 0x000000260a047210 */ /* 0x0c0fe40007fde0ff */
[----:B------:R-:W-:Y:S02]  /*17210*/  PRMT R15, R35, 0x7771, RZ ;  /* 0x00007771230f7816 */ /* 0x000fe400000000ff */
[----:B------:R-:W-:Y:S02]  /*17220*/  LEA.HI.X.SX32 R5, R10, R39, 0x1, P6 ;  /* 0x000000270a057211 */ /* 0x000fe400030f0eff */
[----:B0-----:R-:W-:Y:S02]  /*17230*/  IADD3 R6, P6, R0, R38, RZ ;  /* 0x0000002600067210 */ /* 0x001fe40007fde0ff */
[----:B------:R-:W-:Y:S01]  /*17240*/  PRMT R13, R32, 0x7772, RZ ;  /* 0x00007772200d7816 */ /* 0x000fe200000000ff */
[----:B------:R0:W-:Y:S01]  /*17250*/  @P5 STG.E.U8 desc[UR14][R2.64], R15 ;  /* 0x0000000f02005986 */ /* 0x0001e2000c10110e */
[----:B-1----:R-:W-:-:S02]  /*17260*/  PRMT R11, R33, 0x7772, RZ ;  /* 0x00007772210b7816 */ /* 0x002fc400000000ff */
[----:B------:R-:W-:Y:S01]  /*17270*/  LEA.HI.X.SX32 R7, R0, R39, 0x1, P6 ;  /* 0x0000002700077211 */ /* 0x000fe200030f0eff */
[----:B------:R1:W-:Y:S04]  /*17280*/  @P1 STG.E.U8 desc[UR14][R4.64], R13 ;  /* 0x0000000d04001986 */ /* 0x0003e8000c10110e */
[----:B------:R-:W-:Y:S01]  /*17290*/  @P3 STG.E.U8 desc[UR14][R6.64], R11 ;  /* 0x0000000b06003986 */ /* 0x000fe2000c10110e */
[----:B--2---:R-:W-:Y:S01]  /*172a0*/  ISETP.LT.AND P5, PT, R12, UR4, !P0 ;  /* 0x000000040c007c0c */ /* 0x004fe2000c7a1270 */
[----:B------:R-:W-:Y:S02]  /*172b0*/  ULDC UR4, c[0x0][0x22c] ;  /* 0x00008b0000047ab9 */ /* 0x000fe40000000800 */
[----:B------:R-:W2:Y:S01]  /*172c0*/  LDL.LU R12, [R1+0x3c4] ;  /* 0x0003c400010c7983 */ /* 0x000ea20000300800 */
[----:B---3--:R-:W-:-:S03]  /*172d0*/  ISETP.LT.AND P1, PT, R17, UR4, !P0 ;  /* 0x0000000411007c0c */ /* 0x008fc6000c721270 */
[----:B------:R-:W3:Y:S01]  /*172e0*/  LDL.LU R19, [R1+0x2d8] ;  /* 0x0002d80001137983 */ /* 0x000ee20000300800 */
[----:B------:R-:W-:Y:S01]  /*172f0*/  ULDC UR4, c[0x0][0x22c] ;  /* 0x00008b0000047ab9 */ /* 0x000fe20000000800 */
[C---:B------:R-:W-:Y:S01]  /*17300*/  IMAD R0, R37.reuse, 0x2, R0 ;  /* 0x0000000225007824 */ /* 0x040fe200078e0200 */
[----:B------:R-:W-:Y:S01]  /*17310*/  ISETP.LT.AND P4, PT, R18, UR5, !P0 ;  /* 0x0000000512007c0c */ /* 0x000fe2000c781270 */
[----:B------:R-:W3:Y:S01]  /*17320*/  LDS.128 R4, [R36] ;  /* 0x0000000024047984 */ /* 0x000ee20000000c00 */
[----:B------:R-:W-:Y:S02]  /*17330*/  PRMT R17, R34, 0x7772, RZ ;  /* 0x0000777222117816 */ /* 0x000fe400000000ff */
[----:B----4-:R-:W-:Y:S01]  /*17340*/  ISETP.LT.AND P3, PT, R16, UR4, !P0 ;  /* 0x0000000410007c0c */ /* 0x010fe2000c761270 */
[----:B------:R-:W-:Y:S01]  /*17350*/  ULDC UR4, c[0x0][0x22c] ;  /* 0x00008b0000047ab9 */ /* 0x000fe20000000800 */
[----:B------:R-:W4:Y:S01]  /*17360*/  LDL.LU R16, [R1+0x3c0] ;  /* 0x0003c00001107983 */ /* 0x000f220000300800 */
[C---:B0-----:R-:W-:Y:S01]  /*17370*/  IADD3 R2, P6, R0.reuse, R38, RZ ;  /* 0x0000002600027210 */ /* 0x041fe20007fde0ff */
[----:B------:R-:W-:Y:S01]  /*17380*/  IMAD R10, R37, 0x2, R0 ;  /* 0x00000002250a7824 */ /* 0x000fe200078e0200 */
[----:B------:R-:W-:Y:S01]  /*17390*/  PRMT R15, R35, 0x7772, RZ ;  /* 0x00007772230f7816 */ /* 0x000fe200000000ff */
[----:B------:R-:W4:Y:S01]  /*173a0*/  LDL.LU R18, [R1+0x3bc] ;  /* 0x0003bc0001127983 */ /* 0x000f220000300800 */
[----:B------:R-:W-:Y:S01]  /*173b0*/  LEA.HI.X.SX32 R3, R0, R39, 0x1, P6 ;  /* 0x0000002700037211 */ /* 0x000fe200030f0eff */
[----:B------:R-:W-:-:S04]  /*173c0*/  ULDC UR5, c[0x0][0x22c] ;  /* 0x00008b0000057ab9 */ /* 0x000fc80000000800 */
[----:B------:R0:W-:Y:S01]  /*173d0*/  @P4 STG.E.U8 desc[UR14][R2.64], R17 ;  /* 0x0000001102004986 */ /* 0x0001e2000c10110e */
[-C--:B------:R-:W-:Y:S02]  /*173e0*/  IADD3 R8, P6, R10, R38.reuse, RZ ;  /* 0x000000260a087210 */ /* 0x080fe40007fde0ff */
[----:B------:R-:W-:Y:S01]  /*173f0*/  ISETP.LT.AND P4, PT, R14, UR4, !P0 ;  /* 0x000000040e007c0c */ /* 0x000fe2000c781270 */
[C---:B------:R-:W-:Y:S01]  /*17400*/  IMAD R0, R37.reuse, 0x2, R10 ;  /* 0x0000000225007824 */ /* 0x040fe200078e020a */
[----:B------:R-:W4:Y:S01]  /*17410*/  LDL.LU R14, [R1+0x3b4] ;  /* 0x0003b400010e7983 */ /* 0x000f220000300800 */
[-C--:B------:R-:W-:Y:S01]  /*17420*/  LEA.HI.X.SX32 R9, R10, R39.reuse, 0x1, P6 ;  /* 0x000000270a097211 */ /* 0x080fe200030f0eff */
[----:B------:R-:W-:Y:S02]  /*17430*/  ULDC UR4, c[0x0][0x22c] ;  /* 0x00008b0000047ab9 */ /* 0x000fe40000000800 */
[-C--:B------:R-:W-:Y:S01]  /*17440*/  IADD3 R10, P6, R0, R38.reuse, RZ ;  /* 0x00000026000a7210 */ /* 0x080fe20007fde0ff */
[----:B------:R-:W4:Y:S01]  /*17450*/  LDL.LU R20, [R1+0x3b0] ;  /* 0x0003b00001147983 */ /* 0x000f220000300800 */
[----:B-1----:R-:W-:Y:S01]  /*17460*/  PRMT R13, R32, 0x7773, RZ ;  /* 0x00007773200d7816 */ /* 0x002fe200000000ff */
[----:B0-----:R-:W0:Y:S01]  /*17470*/  LDC R17, c[0x0][0x248] ;  /* 0x00009200ff117b82 */ /* 0x001e220000000800 */
[----:B------:R-:W-:Y:S01]  /*17480*/  LEA.HI.X.SX32 R11, R0, R39, 0x1, P6 ;  /* 0x00000027000b7211 */ /* 0x000fe200030f0eff */
[----:B------:R-:W-:Y:S01]  /*17490*/  IMAD R0, R37, 0x2, R0 ;  /* 0x0000000225007824 */ /* 0x000fe200078e0200 */
[----:B------:R1:W-:Y:S04]  /*174a0*/  @P2 STG.E.U8 desc[UR14][R8.64], R15 ;  /* 0x0000000f08002986 */ /* 0x0003e8000c10110e */
[----:B------:R4:W-:Y:S01]  /*174b0*/  @P5 STG.E.U8 desc[UR14][R10.64], R13 ;  /* 0x0000000d0a005986 */ /* 0x0009e2000c10110e */
[----:B------:R-:W-:-:S02]  /*174c0*/  IADD3 R2, P5, R0, R38, RZ ;  /* 0x0000002600027210 */ /* 0x000fc40007fbe0ff */
[----:B------:R-:W-:Y:S02]  /*174d0*/  PRMT R33, R33, 0x7773, RZ ;  /* 0x0000777321217816 */ /* 0x000fe400000000ff */
[----:B------:R-:W-:Y:S01]  /*174e0*/  LEA.HI.X.SX32 R3, R0, R39, 0x1, P5 ;  /* 0x0000002700037211 */ /* 0x000fe200028f0eff */
[----:B-1----:R-:W1:Y:S04]  /*174f0*/  LDC R15, c[0x0][0x248] ;  /* 0x00009200ff0f7b82 */ /* 0x002e680000000800 */
[----:B------:R1:W-:Y:S01]  /*17500*/  @P1 STG.E.U8 desc[UR14][R2.64], R33 ;  /* 0x0000002102001986 */ /* 0x0003e2000c10110e */
[----:B--2---:R-:W-:Y:S01]  /*17510*/  ISETP.LT.AND P2, PT, R12, UR4, !P0 ;  /* 0x000000040c007c0c */ /* 0x004fe2000c741270 */
[----:B------:R-:W-:Y:S02]  /*17520*/  ULDC UR4, c[0x0][0x22c] ;  /* 0x00008b0000047ab9 */ /* 0x000fe40000000800 */
[----:B---3--:R-:W-:Y:S01]  /*17530*/  ISETP.LT.AND P6, PT, R19, UR4, !P0 ;  /* 0x0000000413007c0c */ /* 0x008fe2000c7c1270 */
[----:B------:R-:W-:-:S02]  /*17540*/  ULDC UR4, c[0x0][0x22c] ;  /* 0x00008b0000047ab9 */ /* 0x000fc40000000800 */
[----:B----4-:R-:W-:Y:S01]  /*17550*/  ISETP.LT.AND P1, PT, R16, UR4, !P0 ;  /* 0x0000000410007c0c */ /* 0x010fe2000c721270 */
[----:B------:R-:W-:Y:S01]  /*17560*/  IMAD R12, R37, 0x2, R0 ;  /* 0x00000002250c7824 */ /* 0x000fe200078e0200 */
[----:B------:R-:W2:Y:S01]  /*17570*/  LDL.LU R16, [R1+0x3a0] ;  /* 0x0003a00001107983 */ /* 0x000ea20000300800 */
[----:B------:R-:W-:Y:S01]  /*17580*/  IMAD R37, R19, R37, RZ ;  /* 0x0000002513257224 */ /* 0x000fe200078e02ff */
[----:B------:R-:W-:Y:S01]  /*17590*/  PRMT R13, R34, 0x7773, RZ ;  /* 0x00007773220d7816 */ /* 0x000fe200000000ff */
[----:B------:R-:W-:Y:S01]  /*175a0*/  ULDC UR4, c[0x0][0x22c] ;  /* 0x00008b0000047ab9 */ /* 0x000fe20000000800 */
[----:B------:R-:W-:-:S04]  /*175b0*/  IADD3 R8, P5, R12, R38, RZ ;  /* 0x000000260c087210 */ /* 0x000fc80007fbe0ff */
[----:B------:R-:W-:Y:S02]  /*175c0*/  LEA.HI.X.SX32 R9, R12, R39, 0x1, P5 ;  /* 0x000000270c097211 */ /* 0x000fe400028f0eff */
[----:B------:R-:W-:-:S03]  /*175d0*/  IADD3 R10, P5, R37, R38, RZ ;  /* 0x00000026250a7210 */ /* 0x000fc60007fbe0ff */
[----:B------:R3:W-:Y:S01]  /*175e0*/  @P3 STG.E.U8 desc[UR14][R8.64], R13 ;  /* 0x0000000d08003986 */ /* 0x0007e2000c10110e */
[----:B------:R-:W-:Y:S02]  /*175f0*/  LEA.HI.X.SX32 R11, R37, R39, 0x1, P5 ;  /* 0x00000027250b7211 */ /* 0x000fe400028f0eff */
[----:B------:R-:W-:Y:S01]  /*17600*/  ISETP.LT.AND P3, PT, R14, UR5, !P0 ;  /* 0x000000050e007c0c */ /* 0x000fe2000c761270 */
[----:B0-----:R-:W-:Y:S01]  /*17610*/  IMAD R12, R17, 0x4, R12 ;  /* 0x00000004110c7824 */ /* 0x001fe200078e020c */
[----:B------:R-:W4:Y:S01]  /*17620*/  LDL.LU R14, [R1+0x39c] ;  /* 0x00039c00010e7983 */ /* 0x000f220000300800 */
[----:B------:R-:W-:Y:S01]  /*17630*/  ISETP.LT.AND P5, PT, R18, UR4, !P0 ;  /* 0x0000000412007c0c */ /* 0x000fe2000c7a1270 */
[----:B------:R-:W-:Y:S01]  /*17640*/  ULDC UR4, c[0x0][0x22c] ;  /* 0x00008b0000047ab9 */ /* 0x000fe20000000800 */
[----:B------:R-:W-:Y:S01]  /*17650*/  PRMT R35, R35, 0x7773, RZ ;  /* 0x0000777323237816 */ /* 0x000fe200000000ff */
[----:B------:R-:W4:Y:S01]  /*17660*/  LDL.LU R18, [R1+0x398] ;  /* 0x0003980001127983 */ /* 0x000f220000300800 */
[----:B-1----:R-:W-:Y:S01]  /*17670*/  IMAD R0, R15, 0x2, R12 ;  /* 0x000000020f007824 */ /* 0x002fe200078e020c */
[----:B------:R-:W-:Y:S01]  /*17680*/  PRMT R19, R4, 0x7770, RZ ;  /* 0x0000777004137816 */ /* 0x000fe200000000ff */
[----:B------:R-:W-:Y:S01]  /*17690*/  ULDC UR5, c[0x0][0x22c] ;  /* 0x00008b0000057ab9 */ /* 0x000fe20000000800 */
[----:B------:R0:W-:Y:S01]  /*176a0*/  @P6 STG.E.U8 desc[UR14][R10.64], R35 ;  /* 0x000000230a006986 */ /* 0x0001e2000c10110e */
[----:B------:R-:W-:-:S02]  /*176b0*/  IADD3 R2, P6, R12, R38, RZ ;  /* 0x000000260c027210 */ /* 0x000fc40007fde0ff */
[----:B------:R-:W-:Y:S01]  /*176c0*/  PRMT R17, R5, 0x7770, RZ ;  /* 0x0000777005117816 */ /* 0x000fe200000000ff */
[----:B------:R-:W4:Y:S01]  /*176d0*/  LDL.LU R152, [R1+0x2d4] ;  /* 0x0002d40001987983 */ /* 0x000f220000300800 */
[-C--:B------:R-:W-:Y:S02]  /*176e0*/  LEA.HI.X.SX32 R3, R12, R39.reuse, 0x1, P6 ;  /* 0x000000270c037211 */ /* 0x080fe400030f0eff */
[C---:B---3--:R-:W-:Y:S01]  /*176f0*/  IADD3 R8, P6, R0.reuse, R38, RZ ;  /* 0x0000002600087210 */ /* 0x048fe20007fde0ff */
[----:B------:R-:W3:Y:S03]  /*17700*/  LDL.LU R22, [R1+0x394] ;  /* 0x0003940001167983 */ /* 0x000ee60000300800 */
[----:B------:R-:W-:Y:S01]  /*17710*/  LEA.HI.X.SX32 R9, R0, R39, 0x1, P6 ;  /* 0x0000002700097211 */ /* 0x000fe200030f0eff */
[----:B------:R1:W-:Y:S01]  /*17720*/  @P4 STG.E.U8 desc[UR14][R2.64], R19 ;  /* 0x0000001302004986 */ /* 0x0003e2000c10110e */
[----:B------:R-:W-:Y:S01]  /*17730*/  ISETP.LT.AND P4, PT, R20, UR4, !P0 ;  /* 0x0000000414007c0c */ /* 0x000fe2000c781270 */
[----:B------:R-:W-:-:S02]  /*17740*/  ULDC UR4, c[0x0][0x22c] ;  /* 0x00008b0000047ab9 */ /* 0x000fc40000000800 */
[----:B------:R1:W-:Y:S01]  /*17750*/  @P2 STG.E.U8 desc[UR14][R8.64], R17 ;  /* 0x0000001108002986 */ /* 0x0003e2000c10110e */
[----:B------:R-:W-:Y:S01]  /*17760*/  IMAD R12, R21, 0x2, R0 ;  /* 0x00000002150c7824 */ /* 0x000fe200078e0200 */
[----:B------:R-:W-:Y:S01]  /*17770*/  PRMT R15, R6, 0x7770, RZ ;  /* 0x00007770060f7816 */ /* 0x000fe200000000ff */
[----:B------:R-:W4:Y:S01]  /*17780*/  LDC R21, c[0x0][0x248] ;  /* 0x00009200ff157b82 */ /* 0x000f220000000800 */
[----:B--2---:R-:W-:Y:S01]  /*17790*/  ISETP.LT.AND P2, PT, R16, UR4, !P0 ;  /* 0x0000000410007c0c */ /* 0x004fe2000c741270 */
[----:B------:R-:W-:Y:S01]  /*177a0*/  IMAD R0, R23, 0x2, R12 ;  /* 0x0000000217007824 */ /* 0x000fe200078e020c */
[----:B------:R-:W2:Y:S01]  /*177b0*/  LDL.LU R16, [R1+0x390] ;  /* 0x0003900001107983 */ /* 0x000ea20000300800 */
[CC--:B0-----:R-:W-:Y:S01]  /*177c0*/  IADD3 R10, P6, R12.reuse, R38.reuse, RZ ;  /* 0x000000260c0a7210 */ /* 0x0c1fe20007fde0ff */
[----:B------:R-:W-:Y:S01]  /*177d0*/  ULDC UR4, c[0x0][0x22c] ;  /* 0x00008b0000047ab9 */ /* 0x000fe20000000800 */
[----:B-1----:R-:W-:Y:S01]  /*177e0*/  PRMT R19, R7, 0x7770, RZ ;  /* 0x0000777007137816 */ /* 0x002fe200000000ff */
[----:B------:R-:W3:Y:S01]  /*177f0*/  LDL.LU R20, [R1+0x38c] ;  /* 0x00038c0001147983 */ /* 0x000ee20000300800 */
[----:B------:R-:W-:Y:S01]  /*17800*/  LEA.HI.X.SX32 R11, R12, R39, 0x1, P6 ;  /* 0x000000270c0b7211 */ /* 0x000fe200030f0eff */
[----:B------:R-:W0:Y:S01]  /*17810*/  LDC R23, c[0x0][0x248] ;  /* 0x00009200ff177b82 */ /* 0x000e220000000800 */
[----:B------:R-:W-:-:S04]  /*17820*/  IADD3 R12, P6, R0, R38, RZ ;  /* 0x00000026000c7210 */ /* 0x000fc80007fde0ff */
[-C--:B------:R-:W-:Y:S01]  /*17830*/  LEA.HI.X.SX32 R13, R0, R39.reuse, 0x1, P6 ;  /* 0x00000027000d7211 */ /* 0x080fe200030f0eff */
[----:B------:R-:W-:Y:S01]  /*17840*/  IMAD R0, R25, 0x2, R0 ;  /* 0x0000000219007824 */ /* 0x000fe200078e0200 */
[----:B------:R1:W-:Y:S01]  /*17850*/  @P1 STG.E.U8 desc[UR14][R10.64], R15 ;  /* 0x0000000f0a001986 */ /* 0x0003e2000c10110e */
[----:B------:R-:W-:Y:S01]  /*17860*/  PRMT R17, R4, 0x7771, RZ ;  /* 0x0000777104117816 */ /* 0x000fe200000000ff */
[----:B------:R-:W3:Y:S02]  /*17870*/  LDC R25, c[0x0][0x248] ;  /* 0x00009200ff197b82 */ /* 0x000ee40000000800 */
[----:B------:R-:W-:Y:S02]  /*17880*/  IADD3 R2, P6, R0, R38, RZ ;  /* 0x0000002600027210 */ /* 0x000fe40007fde0ff */
[----:B----4-:R-:W-:Y:S01]  /*17890*/  ISETP.LT.AND P1, PT, R14, UR4, !P0 ;  /* 0x000000040e007c0c */ /* 0x010fe2000c721270 */
[----:B------:R-:W-:Y:S01]  /*178a0*/  ULDC UR4, c[0x0][0x22c] ;  /* 0x00008b0000047ab9 */ /* 0x000fe20000000800 */
[----:B------:R-:W-:-:S02]  /*178b0*/  LEA.HI.X.SX32 R3, R0, R39, 0x1, P6 ;  /* 0x0000002700037211 */ /* 0x000fc400030f0eff */
[----:B------:R-:W-:Y:S01]  /*178c0*/  ISETP.LT.AND P6, PT, R18, UR4, !P0 ;  /* 0x0000000412007c0c */ /* 0x000fe2000c7c1270 */
[----:B------:R4:W-:Y:S01]  /*178d0*/  @P5 STG.E.U8 desc[UR14][R12.64], R19 ;  /* 0x000000130c005986 */ /* 0x0009e2000c10110e */
[----:B------:R-:W-:Y:S01]  /*178e0*/  IMAD R14, R27, 0x2, R0 ;  /* 0x000000021b0e7824 */ /* 0x000fe200078e0200 */
[----:B-1----:R-:W-:Y:S01]  /*178f0*/  PRMT R15, R5, 0x7771, RZ ;  /* 0x00007771050f7816 */ /* 0x002fe200000000ff */
[----:B------:R-:W-:Y:S01]  /*17900*/  ULDC UR4, c[0x0][0x248] ;  /* 0x0000920000047ab9 */ /* 0x000fe20000000800 */
[----:B------:R-:W3:Y:S04]  /*17910*/  LDL.LU R18, [R1+0x388] ;  /* 0x0003880001127983 */ /* 0x000ee80000300800 */
[----:B----4-:R-:W4:Y:S01]  /*17920*/  LDL.LU R12, [R1+0x384] ;  /* 0x00038400010c7983 */ /* 0x010f220000300800 */
[-C--:B------:R-:W-:Y:S01]  /*17930*/  IADD3 R8, P5, R14, R38.reuse, RZ ;  /* 0x000000260e087210 */ /* 0x080fe20007fbe0ff */
[----:B------:R-:W-:Y:S01]  /*17940*/  IMAD R0, R152, UR4, RZ ;  /* 0x0000000498007c24 */ /* 0x000fe2000f8e02ff */
[----:B------:R-:W-:Y:S01]  /*17950*/  ULDC UR4, c[0x0][0x22c] ;  /* 0x00008b0000047ab9 */ /* 0x000fe20000000800 */
[----:B------:R-:W1:Y:S01]  /*17960*/  LDC R19, c[0x0][0x248] ;  /* 0x00009200ff137b82 */ /* 0x000e620000000800 */
[----:B------:R-:W-:Y:S01]  /*17970*/  LEA.HI.X.SX32 R9, R14, R39, 0x1, P5 ;  /* 0x000000270e097211 */ /* 0x000fe200028f0eff */
[----:B------:R0:W-:Y:S04]  /*17980*/  @P3 STG.E.U8 desc[UR14][R2.64], R17 ;  /* 0x0000001102003986 */ /* 0x0001e8000c10110e */
[----:B------:R2:W-:Y:S01]  /*17990*/  @P4 STG.E.U8 desc[UR14][R8.64], R15 ;  /* 0x0000000f08004986 */ /* 0x0005e2000c10110e */
[----:B------:R-:W-:Y:S01]  /*179a0*/  IMAD R14, R21, 0x2, R14 ;  /* 0x00000002150e7824 */ /* 0x000fe200078e020e */
[----:B------:R-:W-:Y:S01]  /*179b0*/  PRMT R13, R6, 0x7771, RZ ;  /* 0x00007771060d7816 */ /* 0x000fe200000000ff */
[----:B------:R-:W4:Y:S03]  /*179c0*/  LDC R21, c[0x0][0x248] ;  /* 0x00009200ff157b82 */ /* 0x000f260000000800 */
[----:B------:R-:W-:-:S05]  /*179d0*/  IADD3 R10, P3, R14, R38, RZ ;  /* 0x000000260e0a7210 */ /* 0x000fca0007f7e0ff */
[----:B0-----:R-:W0:Y:S01]  /*179e0*/  LDC R17, c[0x0][0x248] ;  /* 0x00009200ff117b82 */ /* 0x001e220000000800 */
[----:B--2---:R-:W-:Y:S01]  /*179f0*/  ISETP.LT.AND P4, PT, R16, UR4, !P0 ;  /* 0x0000000410007c0c */ /* 0x004fe2000c781270 */
[----:B------:R-:W-:Y:S01]  /*17a00*/  ULDC UR4, c[0x0][0x22c] ;  /* 0x00008b0000047ab9 */ /* 0x000fe20000000800 */
[----:B------:R-:W2:Y:S01]  /*17a10*/  LDL.LU R16, [R1+0x2d0] ;  /* 0x0002d00001107983 */ /* 0x000ea20000300800 */
[----:B------:R-:W-:Y:S01]  /*17a20*/  LEA.HI.X.SX32 R11, R14, R39, 0x1, P3 ;  /* 0x000000270e0b7211 */ /* 0x000fe200018f0eff */
[----:B------:R-:W-:Y:S01]  /*17a30*/  IMAD R14, R23, 0x4, R14 ;  /* 0x00000004170e7824 */ /* 0x000fe200078e020e */
[----:B------:R-:W-:Y:S01]  /*17a40*/  ISETP.LT.AND P3, PT, R152, UR5, !P0 ;  /* 0x0000000598007c0c */ /* 0x000fe2000c761270 */
[----:B------:R-:W-:Y:S02]  /*17a50*/  ULDC UR5, c[0x0][0x22c] ;  /* 0x00008b0000057ab9 */ /* 0x000fe40000000800 */
[----:B------:R0:W-:Y:S01]  /*17a60*/  @P2 STG.E.U8 desc[UR14][R10.64], R13 ;  /* 0x0000000d0a002986 */ /* 0x0001e2000c10110e */
[----:B------:R-:W-:-:S04]  /*17a70*/  IADD3 R2, P2, R0, R38, RZ ;  /* 0x0000002600027210 */ /* 0x000fc80007f5e0ff */
[-C--:B------:R-:W-:Y:S02]  /*17a80*/  LEA.HI.X.SX32 R3, R0, R39.reuse, 0x1, P2 ;  /* 0x0000002700037211 */ /* 0x080fe400010f0eff */
[CC--:B------:R-:W-:Y:S02]  /*17a90*/  IADD3 R8, P2, R14.reuse, R38.reuse, RZ ;  /* 0x000000260e087210 */ /* 0x0c0fe40007f5e0ff */
[----:B------:R-:W-:Y:S02]  /*17aa0*/  PRMT R15, R7, 0x7771, RZ ;  /* 0x00007771070f7816 */ /* 0x000fe400000000ff */
[----:B------:R-:W-:Y:S01]  /*17ab0*/  LEA.HI.X.SX32 R9, R14, R39, 0x1, P2 ;  /* 0x000000270e097211 */ /* 0x000fe200010f0eff */
[----:B-1----:R-:W-:Y:S01]  /*17ac0*/  IMAD R14, R19, 0x2, R14 ;  /* 0x00000002130e7824 */ /* 0x002fe200078e020e */
[----:B0-----:R-:W-:Y:S01]  /*17ad0*/  PRMT R13, R4, 0x7772, RZ ;  /* 0x00007772040d7816 */ /* 0x001fe200000000ff */
[----:B------:R0:W-:Y:S01]  /*17ae0*/  @P3 STG.E.U8 desc[UR14][R2.64], R15 ;  /* 0x0000000f02003986 */ /* 0x0001e2000c10110e */
[----:B------:R-:W1:Y:S01]  /*17af0*/  LDC R19, c[0x0][0x248] ;  /* 0x00009200ff137b82 */ /* 0x000e620000000800 */
[----:B---3--:R-:W-:Y:S01]  /*17b00*/  ISETP.LT.AND P3, PT, R20, UR4, !P0 ;  /* 0x0000000414007c0c */ /* 0x008fe2000c761270 */
[----:B------:R-:W-:Y:S01]  /*17b10*/  ULDC UR4, c[0x0][0x22c] ;  /* 0x00008b0000047ab9 */ /* 0x000fe20000000800 */
[----:B------:R3:W-:Y:S01]  /*17b20*/  @P1 STG.E.U8 desc[UR14][R8.64], R13 ;  /* 0x0000000d08001986 */ /* 0x0007e2000c10110e */
[----:B------:R-:W-:-:S02]  /*17b30*/  IADD3 R10, P1, R14, R38, RZ ;  /* 0x000000260e0a7210 */ /* 0x000fc40007f3e0ff */
[----:B------:R-:W-:Y:S01]  /*17b40*/  ISETP.LT.AND P2, PT, R18, UR4, !P0 ;  /* 0x0000000412007c0c */ /* 0x000fe2000c741270 */
[----:B------:R-:W-:Y:S01]  /*17b50*/  ULDC UR4, c[0x0][0x22c] ;  /* 0x00008b0000047ab9 */ /* 0x000fe20000000800 */
[----:B------:R-:W-:Y:S01]  /*17b60*/  LEA.HI.X.SX32 R11, R14, R39, 0x1, P1 ;  /* 0x000000270e0b7211 */ /* 0x000fe200008f0eff */
[----:B------:R-:W-:Y:S01]  /*17b70*/  IMAD R14, R17, 0x2, R14 ;  /* 0x00000002110e7824 */ /* 0x000fe200078e020e */
[----:B0-----:R-:W-:Y:S02]  /*17b80*/  PRMT R15, R5, 0x7772, RZ ;  /* 0x00007772050f7816 */ /* 0x001fe400000000ff */
[----:B----4-:R-:W-:Y:S01]  /*17b90*/  ISETP.LT.AND P1, PT, R12, UR4, !P0 ;  /* 0x000000040c007c0c */ /* 0x010fe2000c721270 */
[----:B------:R-:W-:Y:S01]  /*17ba0*/  IMAD R0, R21, 0x2, R14 ;  /* 0x0000000215007824 */ /* 0x000fe200078e020e */
[----:B------:R-:W0:Y:S01]  /*17bb0*/  LDC R12, c[0x0][0x248] ;  /* 0x00009200ff0c7b82 */ /* 0x000e220000000800 */
[----:B------:R4:W-:Y:S01]  /*17bc0*/  @P6 STG.E.U8 desc[UR14][R10.64], R15 ;  /* 0x0000000f0a006986 */ /* 0x0009e2000c10110e */
[----:B------:R-:W-:Y:S01]  /*17bd0*/  IADD3 R2, P6, R14, R38, RZ ;  /* 0x000000260e027210 */ /* 0x000fe20007fde0ff */
[----:B------:R-:W-:-:S03]  /*17be0*/  ULDC UR4, c[0x0][0x248] ;  /* 0x0000920000047ab9 */ /* 0x000fc60000000800 */
[-C--:B------:R-:W-:Y:S02]  /*17bf0*/  LEA.HI.X.SX32 R3, R14, R39.reuse, 0x1, P6 ;  /* 0x000000270e037211 */ /* 0x080fe400030f0eff */
[----:B---3--:R-:W-:Y:S02]  /*17c00*/  IADD3 R8, P6, R0, R38, RZ ;  /* 0x0000002600087210 */ /* 0x008fe40007fde0ff */
[----:B------:R-:W-:Y:S02]  /*17c10*/  ISETP.LT.AND P5, PT, R22, UR6, !P0 ;  /* 0x0000000616007c0c */ /* 0x000fe4000c7a1270 */
[----:B------:R-:W-:Y:S01]  /*17c20*/  LEA.HI.X.SX32 R9, R0, R39, 0x1, P6 ;  /* 0x0000002700097211 */ /* 0x000fe200030f0eff */
[----:B-1----:R-:W-:Y:S01]  /*17c30*/  IMAD R0, R19, 0x2, R0 ;  /* 0x0000000213007824 */ /* 0x002fe200078e0200 */
[----:B------:R-:W-:-:S03]  /*17c40*/  PRMT R23, R6, 0x7772, RZ ;  /* 0x0000777206177816 */ /* 0x000fc600000000ff */
[----:B----4-:R-:W-:Y:S01]  /*17c50*/  IMAD R11, R25, 0x2, R0 ;  /* 0x00000002190b7824 */ /* 0x010fe200078e0200 */
[----:B------:R-:W-:Y:S02]  /*17c60*/  PRMT R21, R7, 0x7772, RZ ;  /* 0x0000777207157816 */ /* 0x000fe400000000ff */
[----:B------:R-:W-:Y:S02]  /*17c70*/  PRMT R19, R4, 0x7773, RZ ;  /* 0x0000777304137816 */ /* 0x000fe400000000ff */
[-C--:B------:R-:W-:Y:S01]  /*17c80*/  IADD3 R4, P6, R0, R38.reuse, RZ ;  /* 0x0000002600047210 */ /* 0x080fe20007fde0ff */
[----:B0-----:R-:W-:Y:S01]  /*17c90*/  IMAD R12, R12, 0x2, R11 ;  /* 0x000000020c0c7824 */ /* 0x001fe200078e020b */
[----:B------:R0:W-:Y:S01]  /*17ca0*/  @P5 STG.E.U8 desc[UR14][R2.64], R23 ;  /* 0x0000001702005986 */ /* 0x0001e2000c10110e */
[----:B------:R-:W-:Y:S02]  /*17cb0*/  PRMT R15, R6, 0x7773, RZ ;  /* 0x00007773060f7816 */ /* 0x000fe400000000ff */
[----:B------:R-:W-:Y:S01]  /*17cc0*/  PRMT R17, R5, 0x7773, RZ ;  /* 0x0000777305117816 */ /* 0x000fe200000000ff */
[----:B------:R1:W-:Y:S01]  /*17cd0*/  @P4 STG.E.U8 desc[UR14][R8.64], R21 ;  /* 0x0000001508004986 */ /* 0x0003e2000c10110e */
[----:B------:R-:W-:-:S02]  /*17ce0*/  IADD3 R6, P5, R11, R38, RZ ;  /* 0x000000260b067210 */ /* 0x000fc40007fbe0ff */
[-C--:B------:R-:W-:Y:S02]  /*17cf0*/  LEA.HI.X.SX32 R5, R0, R39.reuse, 0x1, P6 ;  /* 0x0000002700057211 */ /* 0x080fe400030f0eff */
[----:B0-----:R-:W-:Y:S02]  /*17d00*/  PRMT R3, R7, 0x7773, RZ ;  /* 0x0000777307037816 */ /* 0x001fe400000000ff */
[----:B------:R-:W-:Y:S01]  /*17d10*/  LEA.HI.X.SX32 R7, R11, R39, 0x1, P5 ;  /* 0x000000270b077211 */ /* 0x000fe200028f0eff */
[----:B------:R1:W-:Y:S04]  /*17d20*/  @P3 STG.E.U8 desc[UR14][R4.64], R19 ;  /* 0x0000001304003986 */ /* 0x0003e8000c10110e */
[----:B------:R1:W-:Y:S01]  /*17d30*/  @P2 STG.E.U8 desc[UR14][R6.64], R17 ;  /* 0x0000001106002986 */ /* 0x0003e2000c10110e */
[C---:B--2---:R-:W-:Y:S01]  /*17d40*/  IMAD R13, R16.reuse, UR4, RZ ;  /* 0x00000004100d7c24 */ /* 0x044fe2000f8e02ff */
[----:B------:R-:W-:-:S04]  /*17d50*/  ISETP.LT.AND P0, PT, R16, UR5, !P0 ;  /* 0x0000000510007c0c */ /* 0x000fc8000c701270 */
[CC--:B------:R-:W-:Y:S02]  /*17d60*/  IADD3 R10, P4, R13.reuse, R38.reuse, RZ ;  /* 0x000000260d0a7210 */ /* 0x0c0fe40007f9e0ff */
[C---:B------:R-:W-:Y:S02]  /*17d70*/  IADD3 R38, P6, R12.reuse, R38, RZ ;  /* 0x000000260c267210 */ /* 0x040fe40007fde0ff */
[-C--:B------:R-:W-:Y:S02]  /*17d80*/  LEA.HI.X.SX32 R11, R13, R39.reuse, 0x1, P4 ;  /* 0x000000270d0b7211 */ /* 0x080fe400020f0eff */
[----:B------:R-:W-:-:S05]  /*17d90*/  LEA.HI.X.SX32 R39, R12, R39, 0x1, P6 ;  /* 0x000000270c277211 */ /* 0x000fca00030f0eff */
[----:B------:R1:W-:Y:S01]  /*17da0*/  @P1 STG.E.U8 desc[UR14][R38.64], R15 ;  /* 0x0000000f26001986 */ /* 0x0003e2000c10110e */
[----:B------:R-:W-:Y:S05]  /*17db0*/  @!P0 EXIT ;  /* 0x000000000000894d */ /* 0x000fea0003800000 */
[----:B------:R-:W-:Y:S01]  /*17dc0*/  STG.E.U8 desc[UR14][R10.64], R3 ;  /* 0x000000030a007986 */ /* 0x000fe2000c10110e */
[----:B------:R-:W-:Y:S05]  /*17dd0*/  EXIT ;  /* 0x000000000000794d */ /* 0x000fea0003800000 */
.L_x_3:
[----:B------:R-:W-:-:S00]  /*17de0*/  BRA `(.L_x_3) ;  /* 0xfffffffc00fc7947 */ /* 0x000fc0000383ffff */
[----:B------:R-:W-:-:S00]  /*17df0*/  NOP ;  /* 0x0000000000007918 */ /* 0x000fc00000000000 */
        /* <DEDUP_REMOVED lines=8> */
.L_x_4:


//--------------------- .nv.shared.matmul_kernel  --------------------------
	.section	.nv.shared.matmul_kernel,"aw",@nobits
	.sectionflags	@""
	.align	16
	.zero		1024


//--------------------- .nv.shared.reserved.0     --------------------------
	.section	.nv.shared.reserved.0,"aw",@nobits
	.weak		__nv_reservedSMEM_offset_0_alias
	.size		__nv_reservedSMEM_offset_0_alias, 0, 0
	.other		__nv_reservedSMEM_offset_0_alias,@"STO_CUDA_RESERVED_SHARED STV_DEFAULT"
__nv_reservedSMEM_offset_0_alias:
	.zero		0


//--------------------- .nv.constant0.matmul_kernel --------------------------
	.section	.nv.constant0.matmul_kernel,"a",@progbits
	.sectionflags	@""
	.align	4
.nv.constant0.matmul_kernel:
	.zero		608


//--------------------- SYMBOLS --------------------------

	.type		.nv.reservedSmem.offset0,@object
	.size		.nv.reservedSmem.offset0,0x4
